def matmul_kernel(
    a_ptr,
    b_ptr,
    c_ptr,
    M,
    N,
    K,
    stride_am,
    stride_ak,
    stride_bk,
    stride_bn,
    stride_cm,
    stride_cn,
    BLOCK_M: tl.constexpr,
    BLOCK_N: tl.constexpr,
    BLOCK_K: tl.constexpr,
    GROUP_M: tl.constexpr,
):
    pid = tl.program_id(axis=0)
    num_pid_m = tl.cdiv(M, BLOCK_M)
    num_pid_n = tl.cdiv(N, BLOCK_N)
    num_pid_in_group = GROUP_M * num_pid_n
    group_id = pid // num_pid_in_group
    first_pid_m = group_id * GROUP_M
    group_size_m = min(num_pid_m - first_pid_m, GROUP_M)
    pid_m = first_pid_m + ((pid % num_pid_in_group) % group_size_m)
    pid_n = (pid % num_pid_in_group) // group_size_m

    offs_am = (pid_m * BLOCK_M + tl.arange(0, BLOCK_M)) % M
    offs_bn = (pid_n * BLOCK_N + tl.arange(0, BLOCK_N)) % N
    offs_k = tl.arange(0, BLOCK_K)
    a_ptrs = a_ptr + offs_am[:, None] * stride_am + offs_k[None, :] * stride_ak
    b_ptrs = b_ptr + offs_k[:, None] * stride_bk + offs_bn[None, :] * stride_bn

    acc = tl.zeros((BLOCK_M, BLOCK_N), dtype=tl.float32)
    for kk in range(0, tl.cdiv(K, BLOCK_K)):
        a = tl.load(a_ptrs, mask=offs_k[None, :] < K - kk * BLOCK_K, other=0.0)
        b = tl.load(b_ptrs, mask=offs_k[:, None] < K - kk * BLOCK_K, other=0.0)
        acc = tl.dot(a, b, acc)
        a_ptrs += BLOCK_K * stride_ak
        b_ptrs += BLOCK_K * stride_bk

    c = acc.to(c_ptr.dtype.element_ty)
    offs_cm = pid_m * BLOCK_M + tl.arange(0, BLOCK_M)
    offs_cn = pid_n * BLOCK_N + tl.arange(0, BLOCK_N)
    c_ptrs = c_ptr + offs_cm[:, None] * stride_cm + offs_cn[None, :] * stride_cn
    mask = (offs_cm[:, None] < M) & (offs_cn[None, :] < N)
    tl.store(c_ptrs, c, mask=mask)

# config = {"BLOCK_K": 64, "BLOCK_M": 512, "BLOCK_N": 64, "GROUP_M": 8, "arch": "sm_100", "dtype": "fp16", "num_ctas": 1, "num_stages": 3, "num_warps": 8}
# arch = sm_100


// ===== COMPILED SASS (sm_100a) =====

	.target	sm_100a

	.elftype	@"ET_EXEC"


//--------------------- .note.nv.tkinfo           --------------------------
	.section	.note.nv.tkinfo,"",@"SHT_NOTE"
	.sectionflags	@"SHF_NOTE_NV_TKINFO"
	.tkinfo
        /*0018*/ 	.word	0x00000081
        /*0030*/ 	.string	""
        /*0030*/ 	.string	"ptxas-blackwell"
        /*0030*/ 	.string	"Cuda compilation tools, release 12.9, V12.9.86"
        /*0030*/ 	.string	"Build cuda_12.9.r12.9/compiler.36037853_0"
        /*0030*/ 	.string	"-v  -suppress-debug-info  -lineinfo  -arch sm_100a "



//--------------------- .note.nv.cuver            --------------------------
	.section	.note.nv.cuver,"",@"SHT_NOTE"
	.sectionflags	@"SHF_NOTE_NV_CUVER"
        /*0018*/ 	.short	0x0001
        /*001a*/ 	.short	0x0064
        /*001c*/ 	.short	0x0001
        /*001e*/ 	.short	0x0000
        /*0020*/ 	.short	0x0001
        /*0022*/ 	.short	0x0000


//--------------------- .nv.info                  --------------------------
	.section	.nv.info,"",@"SHT_CUDA_INFO"
	.align	4


	//----- nvinfo : EIATTR_REGCOUNT
	.align		4
        /*0000*/ 	.byte	0x04, 0x2f
        /*0002*/ 	.short	(.L_4 - .L_3)
	.align		4
.L_3:
        /*0004*/ 	.word	index@(matmul_kernel)
        /*0008*/ 	.word	0x000000ff


	//----- nvinfo : EIATTR_FRAME_SIZE
	.align		4
.L_4:
        /*000c*/ 	.byte	0x04, 0x11
        /*000e*/ 	.short	(.L_6 - .L_5)
	.align		4
.L_5:
        /*0010*/ 	.word	index@($__internal_2_$__cuda_sm10x_tcgen05_guardrail_trap_unallocated_columns_being_dealloced)
        /*0014*/ 	.word	0x00000680


	//----- nvinfo : EIATTR_FRAME_SIZE
	.align		4
.L_6:
        /*0018*/ 	.byte	0x04, 0x11
        /*001a*/ 	.short	(.L_8 - .L_7)
	.align		4
.L_7:
        /*001c*/ 	.word	index@($__internal_1_$__cuda_sm10x_tcgen05_guardrail_trap_phase_invalid_during_alloc)
        /*0020*/ 	.word	0x00000680


	//----- nvinfo : EIATTR_FRAME_SIZE
	.align		4
.L_8:
        /*0024*/ 	.byte	0x04, 0x11
        /*0026*/ 	.short	(.L_10 - .L_9)
	.align		4
.L_9:
        /*0028*/ 	.word	index@($__internal_0_$__cuda_sm10x_tcgen05_guardrail_trap_col_being_dealloced_not_returned_by_alloc)
        /*002c*/ 	.word	0x00000680


	//----- nvinfo : EIATTR_FRAME_SIZE
	.align		4
.L_10:
        /*0030*/ 	.byte	0x04, 0x11
        /*0032*/ 	.short	(.L_12 - .L_11)
	.align		4
.L_11:
        /*0034*/ 	.word	index@(matmul_kernel)
        /*0038*/ 	.word	0x00000680


	//----- nvinfo : EIATTR_MIN_STACK_SIZE
	.align		4
.L_12:
        /*003c*/ 	.byte	0x04, 0x12
        /*003e*/ 	.short	(.L_14 - .L_13)
	.align		4
.L_13:
        /*0040*/ 	.word	index@(matmul_kernel)
        /*0044*/ 	.word	0x00000680
.L_14:


//--------------------- .nv.info.matmul_kernel    --------------------------
	.section	.nv.info.matmul_kernel,"",@"SHT_CUDA_INFO"
	.sectionflags	@""
	.align	4


	//----- nvinfo : EIATTR_CUDA_API_VERSION
	.align		4
        /*0000*/ 	.byte	0x04, 0x37
        /*0002*/ 	.short	(.L_16 - .L_15)
.L_15:
        /*0004*/ 	.word	0x00000081


	//----- nvinfo : EIATTR_KPARAM_INFO
	.align		4
.L_16:
        /*0008*/ 	.byte	0x04, 0x17
        /*000a*/ 	.short	(.L_18 - .L_17)
.L_17:
        /*000c*/ 	.word	0x00000000
        /*0010*/ 	.short	0x000d
        /*0012*/ 	.short	0x0048
        /*0014*/ 	.byte	0x00, 0xf4, 0x21, 0x00


	//----- nvinfo : EIATTR_KPARAM_INFO
	.align		4
.L_18:
        /*0018*/ 	.byte	0x04, 0x17
        /*001a*/ 	.short	(.L_20 - .L_19)
.L_19:
        /*001c*/ 	.word	0x00000000
        /*0020*/ 	.short	0x000c
        /*0022*/ 	.short	0x0040
        /*0024*/ 	.byte	0x00, 0xf4, 0x21, 0x00


	//----- nvinfo : EIATTR_KPARAM_INFO
	.align		4
.L_20:
        /*0028*/ 	.byte	0x04, 0x17
        /*002a*/ 	.short	(.L_22 - .L_21)
.L_21:
        /*002c*/ 	.word	0x00000000
        /*0030*/ 	.short	0x000b
        /*0032*/ 	.short	0x0038
        /*0034*/ 	.byte	0x00, 0xf0, 0x11, 0x00


	//----- nvinfo : EIATTR_KPARAM_INFO
	.align		4
.L_22:
        /*0038*/ 	.byte	0x04, 0x17
        /*003a*/ 	.short	(.L_24 - .L_23)
.L_23:
        /*003c*/ 	.word	0x00000000
        /*0040*/ 	.short	0x000a
        /*0042*/ 	.short	0x0034
        /*0044*/ 	.byte	0x00, 0xf0, 0x11, 0x00


	//----- nvinfo : EIATTR_KPARAM_INFO
	.align		4
.L_24:
        /*0048*/ 	.byte	0x04, 0x17
        /*004a*/ 	.short	(.L_26 - .L_25)
.L_25:
        /*004c*/ 	.word	0x00000000
        /*0050*/ 	.short	0x0009
        /*0052*/ 	.short	0x0030
        /*0054*/ 	.byte	0x00, 0xf0, 0x11, 0x00


	//----- nvinfo : EIATTR_KPARAM_INFO
	.align		4
.L_26:
        /*0058*/ 	.byte	0x04, 0x17
        /*005a*/ 	.short	(.L_28 - .L_27)
.L_27:
        /*005c*/ 	.word	0x00000000
        /*0060*/ 	.short	0x0008
        /*0062*/ 	.short	0x002c
        /*0064*/ 	.byte	0x00, 0xf0, 0x11, 0x00


	//----- nvinfo : EIATTR_KPARAM_INFO
	.align		4
.L_28:
        /*0068*/ 	.byte	0x04, 0x17
        /*006a*/ 	.short	(.L_30 - .L_29)
.L_29:
        /*006c*/ 	.word	0x00000000
        /*0070*/ 	.short	0x0007
        /*0072*/ 	.short	0x0028
        /*0074*/ 	.byte	0x00, 0xf0, 0x11, 0x00


	//----- nvinfo : EIATTR_KPARAM_INFO
	.align		4
.L_30:
        /*0078*/ 	.byte	0x04, 0x17
        /*007a*/ 	.short	(.L_32 - .L_31)
.L_31:
        /*007c*/ 	.word	0x00000000
        /*0080*/ 	.short	0x0006
        /*0082*/ 	.short	0x0024
        /*0084*/ 	.byte	0x00, 0xf0, 0x11, 0x00


	//----- nvinfo : EIATTR_KPARAM_INFO
	.align		4
.L_32:
        /*0088*/ 	.byte	0x04, 0x17
        /*008a*/ 	.short	(.L_34 - .L_33)
.L_33:
        /*008c*/ 	.word	0x00000000
        /*0090*/ 	.short	0x0005
        /*0092*/ 	.short	0x0020
        /*0094*/ 	.byte	0x00, 0xf0, 0x11, 0x00


	//----- nvinfo : EIATTR_KPARAM_INFO
	.align		4
.L_34:
        /*0098*/ 	.byte	0x04, 0x17
        /*009a*/ 	.short	(.L_36 - .L_35)
.L_35:
        /*009c*/ 	.word	0x00000000
        /*00a0*/ 	.short	0x0004
        /*00a2*/ 	.short	0x001c
        /*00a4*/ 	.byte	0x00, 0xf0, 0x11, 0x00


	//----- nvinfo : EIATTR_KPARAM_INFO
	.align		4
.L_36:
        /*00a8*/ 	.byte	0x04, 0x17
        /*00aa*/ 	.short	(.L_38 - .L_37)
.L_37:
        /*00ac*/ 	.word	0x00000000
        /*00b0*/ 	.short	0x0003
        /*00b2*/ 	.short	0x0018
        /*00b4*/ 	.byte	0x00, 0xf0, 0x11, 0x00


	//----- nvinfo : EIATTR_KPARAM_INFO
	.align		4
.L_38:
        /*00b8*/ 	.byte	0x04, 0x17
        /*00ba*/ 	.short	(.L_40 - .L_39)
.L_39:
        /*00bc*/ 	.word	0x00000000
        /*00c0*/ 	.short	0x0002
        /*00c2*/ 	.short	0x0010
        /*00c4*/ 	.byte	0x00, 0xf4, 0x21, 0x00


	//----- nvinfo : EIATTR_KPARAM_INFO
	.align		4
.L_40:
        /*00c8*/ 	.byte	0x04, 0x17
        /*00ca*/ 	.short	(.L_42 - .L_41)
.L_41:
        /*00cc*/ 	.word	0x00000000
        /*00d0*/ 	.short	0x0001
        /*00d2*/ 	.short	0x0008
        /*00d4*/ 	.byte	0x00, 0xf4, 0x21, 0x00


	//----- nvinfo : EIATTR_KPARAM_INFO
	.align		4
.L_42:
        /*00d8*/ 	.byte	0x04, 0x17
        /*00da*/ 	.short	(.L_44 - .L_43)
.L_43:
        /*00dc*/ 	.word	0x00000000
        /*00e0*/ 	.short	0x0000
        /*00e2*/ 	.short	0x0000
        /*00e4*/ 	.byte	0x00, 0xf4, 0x21, 0x00


	//----- nvinfo : EIATTR_AT_ENTRY_FRAGMENTS
	.align		4
.L_44:
        /*00e8*/ 	.byte	0x04, 0x4f
        /*00ea*/ 	.short	(.L_46 - .L_45)


	//   ....[0]....
.L_45:
        /*00ec*/ 	.word	0x00000004


	//----- nvinfo : EIATTR_RESERVED_SMEM_USED
	.align		4
.L_46:
        /*00f0*/ 	.byte	0x01, 0x41
	.zero		2


	//----- nvinfo : EIATTR_SPARSE_MMA_MASK
	.align		4
        /*00f4*/ 	.byte	0x03, 0x50
        /*00f6*/ 	.short	0x0000


	//----- nvinfo : EIATTR_TCGEN05_1CTA_USED
	.align		4
        /*00f8*/ 	.byte	0x01, 0x51
	.zero		2


	//----- nvinfo : EIATTR_MAXREG_COUNT
	.align		4
        /*00fc*/ 	.byte	0x03, 0x1b
        /*00fe*/ 	.short	0x00ff


	//----- nvinfo : EIATTR_NUM_BARRIERS
	.align		4
        /*0100*/ 	.byte	0x02, 0x4c
        /*0102*/ 	.byte	0x01
	.zero		1


	//----- nvinfo : EIATTR_ANNOTATIONS
	.align		4
        /*0104*/ 	.byte	0x04, 0x55
        /*0106*/ 	.short	(.L_48 - .L_47)


	//   ....[0]....
.L_47:
        /*0108*/ 	.word	0x00000001
        /*010c*/ 	.byte	0xf0, 0x09, 0x00, 0x00, 0x01, 0x00, 0x00, 0x00, 0xc0, 0x11, 0x00, 0x00, 0x01, 0x00, 0x00, 0x00
        /* <DEDUP_REMOVED lines=509> */
        /*20ec*/ 	.byte	0xc0, 0xee, 0x00, 0x00


	//----- nvinfo : EIATTR_INT_WARP_WIDE_INSTR_OFFSETS
	.align		4
.L_48:
        /*20f0*/ 	.byte	0x04, 0x31
        /*20f2*/ 	.short	(.L_50 - .L_49)


	//   ....[0]....
.L_49:
        /*20f4*/ 	.word	0x00002450


	//   ....[1]....
        /*20f8*/ 	.word	0x00002460


	//   ....[2]....
        /*20fc*/ 	.word	0x00004290


	//   ....[3]....
        /*2100*/ 	.word	0x00011f40


	//   ....[4]....
        /*2104*/ 	.word	0x00011f90


	//----- nvinfo : EIATTR_COOP_GROUP_MASK_REGIDS
	.align		4
.L_50:
        /*2108*/ 	.byte	0x04, 0x29
        /*210a*/ 	.short	(.L_52 - .L_51)


	//   ....[0]....
.L_51:
        /*210c*/ 	.word	0xffffffff


	//   ....[1]....
        /*2110*/ 	.word	0xffffffff


	//   ....[2]....
        /*2114*/ 	.word	0xffffffff


	//   ....[3]....
        /*2118*/ 	.word	0xffffffff


	//----- nvinfo : EIATTR_COOP_GROUP_INSTR_OFFSETS
	.align		4
.L_52:
        /*211c*/ 	.byte	0x04, 0x28
        /*211e*/ 	.short	(.L_54 - .L_53)


	//   ....[0]....
.L_53:
        /*2120*/ 	.word	0x00000070


	//   ....[1]....
        /*2124*/ 	.word	0x00000330


	//   ....[2]....
        /*2128*/ 	.word	0x00011dd0


	//   ....[3]....
        /*212c*/ 	.word	0x00012040


	//----- nvinfo : EIATTR_VRC_CTA_INIT_COUNT
	.align		4
.L_54:
        /*2130*/ 	.byte	0x02, 0x4a
        /*2132*/ 	.byte	0x80
	.zero		1


	//----- nvinfo : EIATTR_MBARRIER_INSTR_OFFSETS
	.align		4
        /*2134*/ 	.byte	0x04, 0x39
        /*2136*/ 	.short	(.L_56 - .L_55)


	//   ....[0]....
.L_55:
        /*2138*/ 	.word	0x00002630
        /*213c*/ 	.word	0x000000ff
        /*2140*/ 	.word	0x00000000
        /*2144*/ 	.short	0x0100
        /*2146*/ 	.byte	0x4d
	.zero		1


	//   ....[1]....
        /*2148*/ 	.word	0x00004350
        /*214c*/ 	.word	0x000000ff
        /*2150*/ 	.word	0x00024008
        /*2154*/ 	.short	0x0100
        /*2156*/ 	.byte	0x06
	.zero		1


	//   ....[2]....
        /*2158*/ 	.word	0x00008890
        /*215c*/ 	.word	0x000000ff
        /*2160*/ 	.word	0x00000000
        /*2164*/ 	.short	0x010a
        /*2166*/ 	.byte	0x4d
	.zero		1


	//   ....[3]....
        /*2168*/ 	.word	0x0000ecf0
        /*216c*/ 	.word	0x000000ff
        /*2170*/ 	.word	0x00000000
        /*2174*/ 	.short	0x010a
        /*2176*/ 	.byte	0x4d
	.zero		1


	//   ....[4]....
        /*2178*/ 	.word	0x0000ed60
        /*217c*/ 	.word	0x000000ff
        /*2180*/ 	.word	0x00024000
        /*2184*/ 	.short	0x0108
        /*2186*/ 	.byte	0x06
	.zero		1


	//   ....[5]....
        /*2188*/ 	.word	0x0000ede0
        /*218c*/ 	.word	0x000000ff
        /*2190*/ 	.word	0x00024008
        /*2194*/ 	.short	0x0108
        /*2196*/ 	.byte	0x06
	.zero		1


	//   ....[6]....
        /*2198*/ 	.word	0x00012060
        /*219c*/ 	.word	0x000000ff
        /*21a0*/ 	.word	0x00000000
        /*21a4*/ 	.short	0x010a
        /*21a6*/ 	.byte	0x4d
	.zero		1


	//   ....[7]....
        /*21a8*/ 	.word	0x00012090
        /*21ac*/ 	.word	0x000000ff
        /*21b0*/ 	.word	0x00000000
        /*21b4*/ 	.short	0x010a
        /*21b6*/ 	.byte	0x4d
	.zero		1


	//----- nvinfo : EIATTR_NUM_MBARRIERS
	.align		4
.L_56:
        /*21b8*/ 	.byte	0x03, 0x38
        /*21ba*/ 	.short	0x0002


	//----- nvinfo : EIATTR_EXIT_INSTR_OFFSETS
	.align		4
        /*21bc*/ 	.byte	0x04, 0x1c
        /*21be*/ 	.short	(.L_58 - .L_57)


	//   ....[0]....
.L_57:
        /*21c0*/ 	.word	0x00012050


	//----- nvinfo : EIATTR_REQNTID
	.align		4
.L_58:
        /*21c4*/ 	.byte	0x04, 0x10
        /*21c6*/ 	.short	(.L_60 - .L_59)
.L_59:
        /*21c8*/ 	.word	0x00000100
        /*21cc*/ 	.word	0x00000001
        /*21d0*/ 	.word	0x00000001


	//----- nvinfo : EIATTR_CRS_STACK_SIZE
	.align		4
.L_60:
        /*21d4*/ 	.byte	0x04, 0x1e
        /*21d6*/ 	.short	(.L_62 - .L_61)
.L_61:
        /*21d8*/ 	.word	0x00000000


	//----- nvinfo : EIATTR_CBANK_PARAM_SIZE
	.align		4
.L_62:
        /*21dc*/ 	.byte	0x03, 0x19
        /*21de*/ 	.short	0x0050


	//----- nvinfo : EIATTR_PARAM_CBANK
	.align		4
        /*21e0*/ 	.byte	0x04, 0x0a
        /*21e2*/ 	.short	(.L_64 - .L_63)
	.align		4
.L_63:
        /*21e4*/ 	.word	index@(.nv.constant0.matmul_kernel)
        /*21e8*/ 	.short	0x0380
        /*21ea*/ 	.short	0x0050


	//----- nvinfo : EIATTR_SW_WAR
	.align		4
.L_64:
        /*21ec*/ 	.byte	0x04, 0x36
        /*21ee*/ 	.short	(.L_66 - .L_65)
.L_65:
        /*21f0*/ 	.word	0x00000008
.L_66:


//--------------------- .nv.compat                --------------------------
	.section	.nv.compat,"",@"SHT_CUDA_COMPAT_INFO"
	.align	4
        /*0000*/ 	.byte	0x02, 0x02, 0x02, 0x00, 0x02, 0x05, 0x05, 0x00, 0x02, 0x03, 0x00, 0x00, 0x02, 0x06, 0x01, 0x00


//--------------------- .nv.callgraph             --------------------------
	.section	.nv.callgraph,"",@"SHT_CUDA_CALLGRAPH"
	.align	4
	.sectionentsize	8
	.align		4
        /*0000*/ 	.word	0x00000000
	.align		4
        /*0004*/ 	.word	0xffffffff
	.align		4
        /*0008*/ 	.word	0x00000000
	.align		4
        /*000c*/ 	.word	0xfffffffe
	.align		4
        /*0010*/ 	.word	0x00000000
	.align		4
        /*0014*/ 	.word	0xfffffffd
	.align		4
        /*0018*/ 	.word	0x00000000
	.align		4
        /*001c*/ 	.word	0xfffffffc


//--------------------- .text.matmul_kernel       --------------------------
	.section	.text.matmul_kernel,"ax",@progbits
	.align	128
        .global         matmul_kernel
        .type           matmul_kernel,@function
        .size           matmul_kernel,(.L_x_20 - matmul_kernel)
        .other          matmul_kernel,@"STO_CUDA_ENTRY STV_DEFAULT"
matmul_kernel:
.text.matmul_kernel:
[----:B------:R-:W0:Y:S01]  /*0000*/  LDC R1, c[0x0][0x37c] ;  /* 0x0000df00ff017b82 */ /* 0x000e220000000800 */
[----:B------:R-:W1:Y:S01]  /*0010*/  S2R R0, SR_TID.X ;  /* 0x0000000000007919 */ /* 0x000e620000002100 */
[----:B0-----:R-:W-:Y:S01]  /*0020*/  VIADD R1, R1, 0xfffff980 ;  /* 0xfffff98001017836 */ /* 0x001fe20000000000 */
[----:B-1----:R-:W-:-:S13]  /*0030*/  ISETP.GE.U32.AND P0, PT, R0, 0x20, PT ;  /* 0x000000200000780c */ /* 0x002fda0003f06070 */
[----:B------:R-:W-:Y:S02]  /*0040*/  VOTEU.ANY UP0, P0 ;  /* 0x0000000000ff7886 */ /* 0x000fe40000000100 */
[----:B------:R-:W-:Y:S05]  /*0050*/  BRA.U UP0, `(.L_x_0) ;  /* 0x0000000100b87547 */ /* 0x000fea000b800000 */
[----:B------:R-:W0:Y:S01]  /*0060*/  S2UR UR6, SR_CgaCtaId ;  /* 0x00000000000679c3 */ /* 0x000e220000008800 */
[----:B------:R-:W-:Y:S01]  /*0070*/  NOP ;  /* 0x0000000000007918 */ /* 0x000fe20000000000 */
[----:B------:R-:W-:Y:S02]  /*0080*/  UMOV UR4, 0x40 ;  /* 0x0000004000047882 */ /* 0x000fe40000000000 */
[----:B0-----:R-:W-:-:S09]  /*0090*/  ULEA UR4, UR6, UR4, 0x18 ;  /* 0x0000000406047291 */ /* 0x001fd2000f8ec0ff */
[----:B------:R-:W0:Y:S01]  /*00a0*/  LDS.U8 R0, [UR4] ;  /* 0x00000004ff007984 */ /* 0x000e220008000000 */
[----:B------:R-:W-:Y:S02]  /*00b0*/  UMOV UR4, 0x400 ;  /* 0x0000040000047882 */ /* 0x000fe40000000000 */
[----:B------:R-:W-:Y:S01]  /*00c0*/  ULEA UR4, UR6, UR4, 0x18 ;  /* 0x0000000406047291 */ /* 0x000fe2000f8ec0ff */
[----:B0-----:R-:W-:-:S13]  /*00d0*/  ISETP.NE.AND P0, PT, R0, RZ, PT ;  /* 0x000000ff0000720c */ /* 0x001fda0003f05270 */
[----:B------:R-:W-:Y:S05]  /*00e0*/  @P0 BRA `(.L_x_1) ;  /* 0x00000000007c0947 */ /* 0x000fea0003800000 */
[----:B------:R-:W-:-:S13]  /*00f0*/  ELECT P0, URZ, PT ;  /* 0x0000000000ff782f */ /* 0x000fda0003800000 */
[----:B------:R-:W-:Y:S05]  /*0100*/  @!P0 BRA `(.L_x_2) ;  /* 0x0000000000848947 */ /* 0x000fea0003800000 */
[----:B------:R-:W-:Y:S01]  /*0110*/  UMOV UR5, 0x8 ;  /* 0x0000000800057882 */ /* 0x000fe20000000000 */
[----:B------:R-:W-:Y:S02]  /*0120*/  IMAD.MOV.U32 R4, RZ, RZ, 0x1 ;  /* 0x00000001ff047424 */ /* 0x000fe400078e00ff */
[----:B------:R-:W-:Y:S02]  /*0130*/  IMAD.MOV.U32 R5, RZ, RZ, 0xff ;  /* 0x000000ffff057424 */ /* 0x000fe400078e00ff */
[----:B------:R-:W-:Y:S04]  /*0140*/  DEPBAR.LE SB0, 0x36 ;  /* 0x00008d800000791a */ /* 0x000fe80000000000 */
[----:B------:R-:W0:Y:S02]  /*0150*/  UTCATOMSWS.FIND_AND_SET.ALIGN UP1, UR5, UR5 ;  /* 0x00000005000575e3 */ /* 0x000e240008020800 */
[----:B0-----:R-:W-:-:S04]  /*0160*/  PLOP3.LUT P0, PT, PT, PT, UP1, 0x80, 0x8 ;  /* 0x000000000008781c */ /* 0x001fc80003f0f018 */
[----:B------:R-:W-:-:S04]  /*0170*/  SEL R0, RZ, 0xffffffff, !P0 ;  /* 0xffffffffff007807 */ /* 0x000fc80004000000 */
[----:B------:R-:W-:Y:S01]  /*0180*/  ISETP.NE.AND P0, PT, R0, RZ, PT ;  /* 0x000000ff0000720c */ /* 0x000fe20003f05270 */
[----:B------:R-:W-:-:S12]  /*0190*/  IMAD.U32 R0, RZ, RZ, UR5 ;  /* 0x00000005ff007e24 */ /* 0x000fd8000f8e00ff */
[----:B------:R-:W-:Y:S05]  /*01a0*/  @P0 BRA `(.L_x_3) ;  /* 0x0000000000240947 */ /* 0x000fea0003800000 */
.L_x_4:
[----:B------:R-:W-:Y:S05]  /*01b0*/  NANOSLEEP 0x64 ;  /* 0x000000640000795d */ /* 0x000fea0003800000 */
[----:B------:R-:W-:-:S05]  /*01c0*/  UMOV UR5, 0x8 ;  /* 0x0000000800057882 */ /* 0x000fca0000000000 */
[----:B------:R-:W-:Y:S04]  /*01d0*/  DEPBAR.LE SB0, 0x36 ;  /* 0x00008d800000791a */ /* 0x000fe80000000000 */
[----:B------:R-:W0:Y:S02]  /*01e0*/  UTCATOMSWS.FIND_AND_SET.ALIGN UP1, UR5, UR5 ;  /* 0x00000005000575e3 */ /* 0x000e240008020800 */
[----:B0-----:R-:W-:-:S04]  /*01f0*/  PLOP3.LUT P0, PT, PT, PT, UP1, 0x80, 0x8 ;  /* 0x000000000008781c */ /* 0x001fc80003f0f018 */
[----:B------:R-:W-:-:S04]  /*0200*/  SEL R0, RZ, 0xffffffff, !P0 ;  /* 0xffffffffff007807 */ /* 0x000fc80004000000 */
[----:B------:R-:W-:Y:S01]  /*0210*/  ISETP.NE.AND P0, PT, R0, RZ, PT ;  /* 0x000000ff0000720c */ /* 0x000fe20003f05270 */
[----:B------:R-:W-:-:S12]  /*0220*/  IMAD.U32 R0, RZ, RZ, UR5 ;  /* 0x00000005ff007e24 */ /* 0x000fd8000f8e00ff */
[----:B------:R-:W-:Y:S05]  /*0230*/  @!P0 BRA `(.L_x_4) ;  /* 0xfffffffc00dc8947 */ /* 0x000fea000383ffff */
.L_x_3:
[C---:B------:R-:W-:Y:S01]  /*0240*/  VIADD R3, R0.reuse, 0x10 ;  /* 0x0000001000037836 */ /* 0x040fe20000000000 */
[----:B------:R-:W-:Y:S01]  /*0250*/  UMOV UR5, 0x50 ;  /* 0x0000005000057882 */ /* 0x000fe20000000000 */
[----:B------:R-:W-:Y:S01]  /*0260*/  SHF.L.U32 R2, R5, R0, RZ ;  /* 0x0000000005027219 */ /* 0x000fe200000006ff */
[----:B------:R-:W-:Y:S01]  /*0270*/  ULEA UR5, UR6, UR5, 0x18 ;  /* 0x0000000506057291 */ /* 0x000fe2000f8ec0ff */
[----:B------:R-:W-:Y:S01]  /*0280*/  IMAD.SHL.U32 R0, R0, 0x20, RZ ;  /* 0x0000002000007824 */ /* 0x000fe200078e00ff */
[----:B------:R-:W-:-:S04]  /*0290*/  SHF.L.U32 R3, R4, R3, RZ ;  /* 0x0000000304037219 */ /* 0x000fc800000006ff */
[----:B------:R-:W-:-:S05]  /*02a0*/  LOP3.LUT R2, R3, R2, RZ, 0xfc, !PT ;  /* 0x0000000203027212 */ /* 0x000fca00078efcff */
[----:B------:R0:W-:Y:S04]  /*02b0*/  ATOMS.OR RZ, [UR5], R2 ;  /* 0x00000002ffff798c */ /* 0x0001e8000b000005 */
[----:B------:R0:W-:Y:S01]  /*02c0*/  STS [UR4], R0 ;  /* 0x00000000ff007988 */ /* 0x0001e20008000804 */
[----:B------:R-:W-:Y:S05]  /*02d0*/  BRA `(.L_x_2) ;  /* 0x0000000000107947 */ /* 0x000fea0003800000 */
.L_x_1:
[----:B------:R-:W-:Y:S01]  /*02e0*/  IMAD.MOV.U32 R0, RZ, RZ, -0x1 ;  /* 0xffffffffff007424 */ /* 0x000fe200078e00ff */
[----:B------:R-:W-:-:S04]  /*02f0*/  MOV R2, 0x320 ;  /* 0x0000032000027802 */ /* 0x000fc80000000f00 */
[----:B------:R0:W-:Y:S03]  /*0300*/  STS [UR4], R0 ;  /* 0x00000000ff007988 */ /* 0x0001e60008000804 */
[----:B0-----:R-:W-:Y:S05]  /*0310*/  CALL.REL.NOINC `($__internal_1_$__cuda_sm10x_tcgen05_guardrail_trap_phase_invalid_during_alloc) ;  /* 0x0000011c00747944 */ /* 0x001fea0003c00000 */
.L_x_2:
[----:B------:R-:W-:Y:S05]  /*0320*/  WARPSYNC.ALL ;  /* 0x0000000000007948 */ /* 0x000fea0003800000 */
[----:B------:R-:W-:Y:S01]  /*0330*/  NOP ;  /* 0x0000000000007918 */ /* 0x000fe20000000000 */
.L_x_0:
[----:B0-----:R-:W0:Y:S01]  /*0340*/  LDC.64 R2, c[0x0][0x398] ;  /* 0x0000e600ff027b82 */ /* 0x001e220000000a00 */
[----:B------:R-:W1:Y:S01]  /*0350*/  S2R R7, SR_CTAID.X ;  /* 0x0000000000077919 */ /* 0x000e620000002500 */
[----:B------:R-:W-:Y:S01]  /*0360*/  UMOV UR6, 0x400 ;  /* 0x0000040000067882 */ /* 0x000fe20000000000 */
[----:B------:R-:W2:Y:S01]  /*0370*/  LDCU.64 UR18, c[0x0][0x358] ;  /* 0x00006b00ff1277ac */ /* 0x000ea20008000a00 */
[----:B------:R-:W3:Y:S01]  /*0380*/  S2R R45, SR_TID.X ;  /* 0x00000000002d7919 */ /* 0x000ee20000002100 */
[----:B------:R-:W4:Y:S03]  /*0390*/  LDCU.128 UR12, c[0x0][0x380] ;  /* 0x00007000ff0c77ac */ /* 0x000f260008000c00 */
[----:B------:R-:W5:Y:S01]  /*03a0*/  S2UR UR8, SR_CgaCtaId ;  /* 0x00000000000879c3 */ /* 0x000f620000008800 */
[----:B------:R-:W-:-:S07]  /*03b0*/  UMOV UR10, 0x1 ;  /* 0x00000001000a7882 */ /* 0x000fce0000000000 */
[----:B------:R-:W2:Y:S01]  /*03c0*/  LDC.64 R46, c[0x0][0x3a0] ;  /* 0x0000e800ff2e7b82 */ /* 0x000ea20000000a00 */
[----:B0-----:R-:W-:Y:S01]  /*03d0*/  VIADD R0, R3, 0x3f ;  /* 0x0000003f03007836 */ /* 0x001fe20000000000 */
[----:B------:R-:W-:Y:S02]  /*03e0*/  IABS R29, R3 ;  /* 0x00000003001d7213 */ /* 0x000fe40000000000 */
[----:B------:R-:W-:Y:S02]  /*03f0*/  IABS R27, R2 ;  /* 0x00000002001b7213 */ /* 0x000fe40000000000 */
[----:B------:R-:W-:Y:S01]  /*0400*/  SHF.R.S32.HI R5, RZ, 0x1f, R0 ;  /* 0x0000001fff057819 */ /* 0x000fe20000011400 */
[----:B-----5:R-:W-:-:S03]  /*0410*/  ULEA UR6, UR8, UR6, 0x18 ;  /* 0x0000000608067291 */ /* 0x020fc6000f8ec0ff */
[----:B------:R-:W-:Y:S01]  /*0420*/  LEA.HI R5, R5, R0, RZ, 0x6 ;  /* 0x0000000005057211 */ /* 0x000fe200078f30ff */
[----:B------:R-:W-:Y:S01]  /*0430*/  BAR.SYNC.DEFER_BLOCKING 0x0 ;  /* 0x0000000000007b1d */ /* 0x000fe20000010000 */
[----:B-1----:R-:W-:Y:S01]  /*0440*/  IABS R10, R7 ;  /* 0x00000007000a7213 */ /* 0x002fe20000000000 */
[----:B------:R-:W-:Y:S01]  /*0450*/  UIADD3 UR77, UPT, UPT, UR6, 0x24000, URZ ;  /* 0x00024000064d7890 */ /* 0x000fe2000fffe0ff */
[----:B------:R-:W-:Y:S02]  /*0460*/  SHF.R.S32.HI R5, RZ, 0x6, R5 ;  /* 0x00000006ff057819 */ /* 0x000fe40000011405 */
[----:B---3--:R-:W-:Y:S01]  /*0470*/  LOP3.LUT R73, R45, 0xff, RZ, 0xc0, !PT ;  /* 0x000000ff2d497812 */ /* 0x008fe200078ec0ff */
[----:B--2---:R-:W-:Y:S02]  /*0480*/  IMAD.MOV.U32 R71, RZ, RZ, R46 ;  /* 0x000000ffff477224 */ /* 0x004fe400078e002e */
[----:B------:R-:W-:Y:S02]  /*0490*/  IMAD.SHL.U32 R6, R5, 0x8, RZ ;  /* 0x0000000805067824 */ /* 0x000fe400078e00ff */
[----:B------:R-:W-:-:S02]  /*04a0*/  IMAD.MOV.U32 R72, RZ, RZ, R47 ;  /* 0x000000ffff487224 */ /* 0x000fc400078e002f */
[C---:B------:R-:W-:Y:S01]  /*04b0*/  VIADD R49, R71.reuse, 0xffffffd6 ;  /* 0xffffffd647317836 */ /* 0x040fe20000000000 */
[-C--:B------:R-:W-:Y:S01]  /*04c0*/  IABS R9, R6.reuse ;  /* 0x0000000600097213 */ /* 0x080fe20000000000 */
[C---:B------:R-:W-:Y:S01]  /*04d0*/  VIADD R50, R71.reuse, 0xffffffd1 ;  /* 0xffffffd147327836 */ /* 0x040fe20000000000 */
[----:B------:R-:W-:Y:S01]  /*04e0*/  IABS R12, R6 ;  /* 0x00000006000c7213 */ /* 0x000fe20000000000 */
[C---:B------:R-:W-:Y:S01]  /*04f0*/  VIADD R53, R71.reuse, 0xffffffd2 ;  /* 0xffffffd247357836 */ /* 0x040fe20000000000 */
[----:B------:R-:W0:Y:S01]  /*0500*/  I2F.RP R0, R9 ;  /* 0x0000000900007306 */ /* 0x000e220000209400 */
[----:B------:R-:W-:Y:S01]  /*0510*/  VIADD R66, R71, 0xffffffd3 ;  /* 0xffffffd347427836 */ /* 0x000fe20000000000 */
[----:B------:R-:W1:Y:S06]  /*0520*/  LDS R13, [UR6] ;  /* 0x00000006ff0d7984 */ /* 0x000e6c0008000800 */
[----:B0-----:R-:W0:Y:S02]  /*0530*/  MUFU.RCP R0, R0 ;  /* 0x0000000000007308 */ /* 0x001e240000001000 */
[----:B0-----:R-:W-:-:S02]  /*0540*/  VIADD R4, R0, 0xffffffe ;  /* 0x0ffffffe00047836 */ /* 0x001fc40000000000 */
[----:B------:R-:W-:-:S04]  /*0550*/  IMAD.MOV R0, RZ, RZ, -R12 ;  /* 0x000000ffff007224 */ /* 0x000fc800078e0a0c */
[----:B------:R0:W2:Y:S02]  /*0560*/  F2I.FTZ.U32.TRUNC.NTZ R5, R4 ;  /* 0x0000000400057305 */ /* 0x0000a4000021f000 */
[----:B0-----:R-:W-:Y:S01]  /*0570*/  IMAD.MOV.U32 R4, RZ, RZ, RZ ;  /* 0x000000ffff047224 */ /* 0x001fe200078e00ff */
[----:B-1----:R-:W-:Y:S01]  /*0580*/  R2UR UR5, R13 ;  /* 0x000000000d0572ca */ /* 0x002fe200000e0000 */
[----:B--2---:R-:W-:-:S04]  /*0590*/  IMAD.MOV R8, RZ, RZ, -R5 ;  /* 0x000000ffff087224 */ /* 0x004fc800078e0a05 */
[----:B------:R-:W-:Y:S02]  /*05a0*/  IMAD R11, R8, R9, RZ ;  /* 0x00000009080b7224 */ /* 0x000fe400078e02ff */
[----:B------:R-:W-:Y:S02]  /*05b0*/  IMAD.MOV.U32 R8, RZ, RZ, R10 ;  /* 0x000000ffff087224 */ /* 0x000fe400078e000a */
[----:B------:R-:W-:-:S06]  /*05c0*/  IMAD.HI.U32 R5, R5, R11, R4 ;  /* 0x0000000b05057227 */ /* 0x000fcc00078e0004 */
[----:B------:R-:W-:-:S04]  /*05d0*/  IMAD.HI.U32 R5, R5, R8, RZ ;  /* 0x0000000805057227 */ /* 0x000fc800078e00ff */
[----:B------:R-:W-:Y:S01]  /*05e0*/  IMAD R0, R5, R0, R8 ;  /* 0x0000000005007224 */ /* 0x000fe200078e0208 */
[----:B------:R-:W-:Y:S04]  /*05f0*/  BAR.SYNC.DEFER_BLOCKING 0x0 ;  /* 0x0000000000007b1d */ /* 0x000fe80000010000 */
[----:B------:R-:W-:-:S13]  /*0600*/  ISETP.GT.U32.AND P1, PT, R9, R0, PT ;  /* 0x000000000900720c */ /* 0x000fda0003f24070 */
[----:B------:R-:W-:Y:S02]  /*0610*/  @!P1 IMAD.IADD R0, R0, 0x1, -R9 ;  /* 0x0000000100009824 */ /* 0x000fe400078e0a09 */
[----:B------:R-:W-:Y:S01]  /*0620*/  @!P1 VIADD R5, R5, 0x1 ;  /* 0x0000000105059836 */ /* 0x000fe20000000000 */
[----:B------:R-:W-:Y:S02]  /*0630*/  ISETP.NE.AND P1, PT, R6, RZ, PT ;  /* 0x000000ff0600720c */ /* 0x000fe40003f25270 */
[----:B------:R-:W-:Y:S02]  /*0640*/  ISETP.GE.U32.AND P0, PT, R0, R9, PT ;  /* 0x000000090000720c */ /* 0x000fe40003f06070 */
[----:B------:R-:W-:-:S04]  /*0650*/  LOP3.LUT R0, R7, R6, RZ, 0x3c, !PT ;  /* 0x0000000607007212 */ /* 0x000fc800078e3cff */
[----:B------:R-:W-:Y:S01]  /*0660*/  ISETP.GE.AND P2, PT, R0, RZ, PT ;  /* 0x000000ff0000720c */ /* 0x000fe20003f46270 */
[----:B------:R-:W-:-:S06]  /*0670*/  VIADD R0, R2, 0x1ff ;  /* 0x000001ff02007836 */ /* 0x000fcc0000000000 */
[----:B------:R-:W-:-:S04]  /*0680*/  @P0 VIADD R5, R5, 0x1 ;  /* 0x0000000105050836 */ /* 0x000fc80000000000 */
[----:B------:R-:W-:Y:S01]  /*0690*/  IMAD.MOV.U32 R4, RZ, RZ, R5 ;  /* 0x000000ffff047224 */ /* 0x000fe200078e0005 */
[----:B------:R-:W-:-:S03]  /*06a0*/  SHF.R.S32.HI R5, RZ, 0x1f, R0 ;  /* 0x0000001fff057819 */ /* 0x000fc60000011400 */
[----:B------:R-:W-:Y:S01]  /*06b0*/  @!P2 IMAD.MOV R4, RZ, RZ, -R4 ;  /* 0x000000ffff04a224 */ /* 0x000fe200078e0a04 */
[----:B------:R-:W-:Y:S02]  /*06c0*/  @!P1 LOP3.LUT R4, RZ, R6, RZ, 0x33, !PT ;  /* 0x00000006ff049212 */ /* 0x000fe400078e33ff */
[----:B------:R-:W-:-:S03]  /*06d0*/  LEA.HI R5, R5, R0, RZ, 0x9 ;  /* 0x0000000005057211 */ /* 0x000fc600078f48ff */
[----:B------:R-:W-:Y:S02]  /*06e0*/  IMAD.SHL.U32 R10, R4, 0x8, RZ ;  /* 0x00000008040a7824 */ /* 0x000fe400078e00ff */
[----:B------:R-:W-:-:S03]  /*06f0*/  IMAD.MOV R4, RZ, RZ, -R4 ;  /* 0x000000ffff047224 */ /* 0x000fc600078e0a04 */
[----:B------:R-:W-:Y:S01]  /*0700*/  LEA.HI.SX32 R5, R5, -R10, 0x17 ;  /* 0x8000000a05057211 */ /* 0x000fe200078fbaff */
[----:B------:R-:W-:Y:S02]  /*0710*/  IMAD R12, R6, R4, R7 ;  /* 0x00000004060c7224 */ /* 0x000fe400078e0207 */
[----:B------:R-:W-:Y:S01]  /*0720*/  IMAD.MOV.U32 R4, RZ, RZ, RZ ;  /* 0x000000ffff047224 */ /* 0x000fe200078e00ff */
[----:B------:R-:W-:Y:S02]  /*0730*/  VIMNMX R11, PT, PT, R5, 0x8, PT ;  /* 0x00000008050b7848 */ /* 0x000fe40003fe0100 */
[----:B------:R-:W-:Y:S02]  /*0740*/  IABS R6, R12 ;  /* 0x0000000c00067213 */ /* 0x000fe40000000000 */
[----:B------:R-:W-:-:S04]  /*0750*/  IABS R9, R11 ;  /* 0x0000000b00097213 */ /* 0x000fc80000000000 */
[----:B------:R-:W0:Y:S08]  /*0760*/  I2F.RP R0, R9 ;  /* 0x0000000900007306 */ /* 0x000e300000209400 */
[----:B0-----:R-:W0:Y:S02]  /*0770*/  MUFU.RCP R0, R0 ;  /* 0x0000000000007308 */ /* 0x001e240000001000 */
[----:B0-----:R-:W-:Y:S01]  /*0780*/  VIADD R5, R0, 0xffffffe ;  /* 0x0ffffffe00057836 */ /* 0x001fe20000000000 */
[----:B------:R-:W-:-:S05]  /*0790*/  IABS R0, R11 ;  /* 0x0000000b00007213 */ /* 0x000fca0000000000 */
[----:B------:R-:W0:Y:S01]  /*07a0*/  F2I.FTZ.U32.TRUNC.NTZ R5, R5 ;  /* 0x0000000500057305 */ /* 0x000e22000021f000 */
[----:B------:R-:W-:Y:S02]  /*07b0*/  IMAD.MOV R0, RZ, RZ, -R0 ;  /* 0x000000ffff007224 */ /* 0x000fe400078e0a00 */
[----:B0-----:R-:W-:-:S04]  /*07c0*/  IMAD.MOV R8, RZ, RZ, -R5 ;  /* 0x000000ffff087224 */ /* 0x001fc800078e0a05 */
[----:B------:R-:W-:Y:S02]  /*07d0*/  IMAD R7, R8, R9, RZ ;  /* 0x0000000908077224 */ /* 0x000fe400078e02ff */
[----:B------:R-:W0:Y:S02]  /*07e0*/  I2F.RP R8, R29 ;  /* 0x0000001d00087306 */ /* 0x000e240000209400 */
[----:B------:R-:W-:-:S04]  /*07f0*/  IMAD.HI.U32 R4, R5, R7, R4 ;  /* 0x0000000705047227 */ /* 0x000fc800078e0004 */
[----:B------:R-:W-:-:S04]  /*0800*/  IMAD.MOV.U32 R5, RZ, RZ, R6 ;  /* 0x000000ffff057224 */ /* 0x000fc800078e0006 */
[----:B------:R-:W-:-:S04]  /*0810*/  IMAD.HI.U32 R4, R4, R5, RZ ;  /* 0x0000000504047227 */ /* 0x000fc800078e00ff */
[----:B------:R-:W-:Y:S01]  /*0820*/  IMAD R0, R4, R0, R5 ;  /* 0x0000000004007224 */ /* 0x000fe200078e0205 */
[----:B0-----:R-:W0:Y:S04]  /*0830*/  MUFU.RCP R8, R8 ;  /* 0x0000000800087308 */ /* 0x001e280000001000 */
[----:B------:R-:W-:-:S04]  /*0840*/  ISETP.GT.U32.AND P1, PT, R9, R0, PT ;  /* 0x000000000900720c */ /* 0x000fc80003f24070 */
[----:B------:R-:W1:Y:S09]  /*0850*/  I2F.RP R5, R27 ;  /* 0x0000001b00057306 */ /* 0x000e720000209400 */
[----:B------:R-:W-:Y:S02]  /*0860*/  @!P1 IMAD.IADD R0, R0, 0x1, -R9 ;  /* 0x0000000100009824 */ /* 0x000fe400078e0a09 */
[----:B------:R-:W-:Y:S01]  /*0870*/  @!P1 VIADD R4, R4, 0x1 ;  /* 0x0000000104049836 */ /* 0x000fe20000000000 */
[----:B------:R-:W-:Y:S01]  /*0880*/  ISETP.NE.AND P1, PT, R11, RZ, PT ;  /* 0x000000ff0b00720c */ /* 0x000fe20003f25270 */
[----:B0-----:R-:W-:Y:S01]  /*0890*/  VIADD R6, R8, 0xffffffe ;  /* 0x0ffffffe08067836 */ /* 0x001fe20000000000 */
[----:B------:R-:W-:Y:S01]  /*08a0*/  ISETP.GE.U32.AND P0, PT, R0, R9, PT ;  /* 0x000000090000720c */ /* 0x000fe20003f06070 */
[----:B-1----:R-:W0:Y:S01]  /*08b0*/  MUFU.RCP R5, R5 ;  /* 0x0000000500057308 */ /* 0x002e220000001000 */
[----:B------:R-:W-:-:S04]  /*08c0*/  LOP3.LUT R0, R12, R11, RZ, 0x3c, !PT ;  /* 0x0000000b0c007212 */ /* 0x000fc800078e3cff */
[----:B------:R-:W-:-:S03]  /*08d0*/  ISETP.GE.AND P2, PT, R0, RZ, PT ;  /* 0x000000ff0000720c */ /* 0x000fc60003f46270 */
[----:B------:R1:W2:Y:S04]  /*08e0*/  F2I.FTZ.U32.TRUNC.NTZ R7, R6 ;  /* 0x0000000600077305 */ /* 0x0002a8000021f000 */
[----:B------:R-:W-:-:S04]  /*08f0*/  @P0 VIADD R4, R4, 0x1 ;  /* 0x0000000104040836 */ /* 0x000fc80000000000 */
[----:B------:R-:W-:Y:S01]  /*0900*/  IMAD.MOV.U32 R8, RZ, RZ, R4 ;  /* 0x000000ffff087224 */ /* 0x000fe200078e0004 */
[--C-:B------:R-:W-:Y:S01]  /*0910*/  SHF.R.U32.HI R4, RZ, 0x5, R45.reuse ;  /* 0x00000005ff047819 */ /* 0x100fe2000001162d */
[----:B0-----:R-:W-:Y:S01]  /*0920*/  VIADD R0, R5, 0xffffffe ;  /* 0x0ffffffe05007836 */ /* 0x001fe20000000000 */
[----:B-1----:R-:W-:Y:S01]  /*0930*/  SHF.R.U32.HI R6, RZ, 0x6, R45 ;  /* 0x00000006ff067819 */ /* 0x002fe2000001162d */
[----:B------:R-:W-:Y:S01]  /*0940*/  @!P2 IMAD.MOV R8, RZ, RZ, -R8 ;  /* 0x000000ffff08a224 */ /* 0x000fe200078e0a08 */
[----:B------:R-:W-:Y:S01]  /*0950*/  @!P1 LOP3.LUT R8, RZ, R11, RZ, 0x33, !PT ;  /* 0x0000000bff089212 */ /* 0x000fe200078e33ff */
[----:B------:R0:W1:Y:S01]  /*0960*/  F2I.FTZ.U32.TRUNC.NTZ R5, R0 ;  /* 0x0000000000057305 */ /* 0x000062000021f000 */
[----:B------:R-:W-:Y:S01]  /*0970*/  R2UR UR20, R4 ;  /* 0x00000000041472ca */ /* 0x000fe200000e0000 */
[----:B--2---:R-:W-:Y:S02]  /*0980*/  IMAD.MOV R14, RZ, RZ, -R7 ;  /* 0x000000ffff0e7224 */ /* 0x004fe400078e0a07 */
[----:B------:R-:W-:-:S02]  /*0990*/  IMAD.MOV R4, RZ, RZ, -R8 ;  /* 0x000000ffff047224 */ /* 0x000fc400078e0a08 */
[----:B------:R-:W-:Y:S02]  /*09a0*/  IMAD.SHL.U32 R15, R8, 0x40, RZ ;  /* 0x00000040080f7824 */ /* 0x000fe400078e00ff */
[----:B------:R-:W-:Y:S02]  /*09b0*/  VIADD R45, R71, 0xffffffda ;  /* 0xffffffda472d7836 */ /* 0x000fe40000000000 */
[----:B0-----:R-:W-:Y:S01]  /*09c0*/  IMAD R0, R11, R4, R12 ;  /* 0x000000040b007224 */ /* 0x001fe200078e020c */
[----:B------:R-:W-:Y:S01]  /*09d0*/  SGXT.U32 R4, R6, 0x2 ;  /* 0x000000020604781a */ /* 0x000fe20000000000 */
[----:B------:R-:W-:Y:S01]  /*09e0*/  IMAD R11, R14, R29, RZ ;  /* 0x0000001d0e0b7224 */ /* 0x000fe200078e02ff */
[----:B------:R0:W-:Y:S01]  /*09f0*/  STL [R1+0x70], R15 ;  /* 0x0000700f01007387 */ /* 0x0001e20000100800 */
[----:B------:R-:W-:Y:S01]  /*0a00*/  IMAD.MOV.U32 R6, RZ, RZ, RZ ;  /* 0x000000ffff067224 */ /* 0x000fe200078e00ff */
[----:B------:R-:W-:Y:S01]  /*0a10*/  USHF.L.U32 UR4, UR20, 0x15, URZ ;  /* 0x0000001514047899 */ /* 0x000fe200080006ff */
[----:B-1----:R-:W-:Y:S01]  /*0a20*/  IMAD.MOV R9, RZ, RZ, -R5 ;  /* 0x000000ffff097224 */ /* 0x002fe200078e0a05 */
[----:B------:R-:W-:Y:S01]  /*0a30*/  USHF.L.U32 UR7, UR20, 0x5, URZ ;  /* 0x0000000514077899 */ /* 0x000fe200080006ff */
[----:B------:R-:W-:Y:S01]  /*0a40*/  IMAD.HI.U32 R8, R7, R11, R6 ;  /* 0x0000000b07087227 */ /* 0x000fe200078e0006 */
[----:B------:R-:W-:Y:S01]  /*0a50*/  LOP3.LUT R7, R15, R4, RZ, 0xfc, !PT ;  /* 0x000000040f077212 */ /* 0x000fe200078efcff */
[----:B------:R-:W-:-:S02]  /*0a60*/  ULOP3.LUT UR4, UR4, 0x600000, URZ, 0xc0, !UPT ;  /* 0x0060000004047892 */ /* 0x000fc4000f8ec0ff */
[----:B------:R-:W-:Y:S01]  /*0a70*/  IMAD.MOV.U32 R12, RZ, RZ, R9 ;  /* 0x000000ffff0c7224 */ /* 0x000fe200078e0009 */
[C---:B------:R-:W-:Y:S01]  /*0a80*/  LOP3.LUT R35, R7.reuse, 0x4, RZ, 0xfc, !PT ;  /* 0x0000000407237812 */ /* 0x040fe200078efcff */
[----:B------:R-:W-:Y:S01]  /*0a90*/  IMAD.MOV.U32 R4, RZ, RZ, RZ ;  /* 0x000000ffff047224 */ /* 0x000fe200078e00ff */
[C---:B------:R-:W-:Y:S01]  /*0aa0*/  LOP3.LUT R36, R7.reuse, 0x8, RZ, 0xfc, !PT ;  /* 0x0000000807247812 */ /* 0x040fe200078efcff */
[----:B------:R-:W-:Y:S01]  /*0ab0*/  IMAD R9, R12, R27, RZ ;  /* 0x0000001b0c097224 */ /* 0x000fe200078e02ff */
[C---:B------:R-:W-:Y:S01]  /*0ac0*/  LOP3.LUT R37, R7.reuse, 0xc, RZ, 0xfc, !PT ;  /* 0x0000000c07257812 */ /* 0x040fe200078efcff */
[----:B------:R-:W-:Y:S01]  /*0ad0*/  IMAD.IADD R0, R10, 0x1, R0 ;  /* 0x000000010a007824 */ /* 0x000fe200078e0200 */
[----:B------:R-:W-:Y:S01]  /*0ae0*/  LOP3.LUT R38, R7, 0x10, RZ, 0xfc, !PT ;  /* 0x0000001007267812 */ /* 0x000fe200078efcff */
[----:B------:R-:W-:Y:S01]  /*0af0*/  IMAD.HI.U32 R4, R5, R9, R4 ;  /* 0x0000000905047227 */ /* 0x000fe200078e0004 */
[----:B------:R-:W-:Y:S02]  /*0b00*/  IABS R12, R7 ;  /* 0x00000007000c7213 */ /* 0x000fe40000000000 */
[----:B------:R-:W-:-:S02]  /*0b10*/  IABS R13, R35 ;  /* 0x00000023000d7213 */ /* 0x000fc40000000000 */
[----:B------:R-:W-:Y:S01]  /*0b20*/  IABS R14, R36 ;  /* 0x00000024000e7213 */ /* 0x000fe20000000000 */
[C---:B------:R-:W-:Y:S01]  /*0b30*/  IMAD.HI.U32 R5, R8.reuse, R12, RZ ;  /* 0x0000000c08057227 */ /* 0x040fe200078e00ff */
[----:B0-----:R-:W-:Y:S02]  /*0b40*/  IABS R15, R37 ;  /* 0x00000025000f7213 */ /* 0x001fe40000000000 */
[----:B------:R-:W-:Y:S01]  /*0b50*/  IABS R19, R38 ;  /* 0x0000002600137213 */ /* 0x000fe20000000000 */
[C---:B------:R-:W-:Y:S01]  /*0b60*/  IMAD.HI.U32 R6, R8.reuse, R13, RZ ;  /* 0x0000000d08067227 */ /* 0x040fe200078e00ff */
[C---:B------:R-:W-:Y:S02]  /*0b70*/  LOP3.LUT R41, R7.reuse, 0x1c, RZ, 0xfc, !PT ;  /* 0x0000001c07297812 */ /* 0x040fe400078efcff */
[----:B------:R-:W-:Y:S01]  /*0b80*/  LOP3.LUT R44, R7, 0x3c, RZ, 0xfc, !PT ;  /* 0x0000003c072c7812 */ /* 0x000fe200078efcff */
[----:B------:R-:W-:Y:S01]  /*0b90*/  IMAD.HI.U32 R9, R8, R14, RZ ;  /* 0x0000000e08097227 */ /* 0x000fe200078e00ff */
[----:B------:R-:W-:-:S02]  /*0ba0*/  IABS R23, R41 ;  /* 0x0000002900177213 */ /* 0x000fc40000000000 */
[----:B------:R-:W-:Y:S01]  /*0bb0*/  IABS R18, R44 ;  /* 0x0000002c00127213 */ /* 0x000fe20000000000 */
[C---:B------:R-:W-:Y:S01]  /*0bc0*/  IMAD.HI.U32 R10, R8.reuse, R15, RZ ;  /* 0x0000000f080a7227 */ /* 0x040fe200078e00ff */
[C---:B------:R-:W-:Y:S02]  /*0bd0*/  LOP3.LUT R39, R7.reuse, 0x14, RZ, 0xfc, !PT ;  /* 0x0000001407277812 */ /* 0x040fe400078efcff */
[C---:B------:R-:W-:Y:S01]  /*0be0*/  LOP3.LUT R40, R7.reuse, 0x18, RZ, 0xfc, !PT ;  /* 0x0000001807287812 */ /* 0x040fe200078efcff */
[C---:B------:R-:W-:Y:S01]  /*0bf0*/  IMAD.HI.U32 R11, R8.reuse, R19, RZ ;  /* 0x00000013080b7227 */ /* 0x040fe200078e00ff */
[----:B------:R-:W-:Y:S02]  /*0c00*/  IABS R20, R39 ;  /* 0x0000002700147213 */ /* 0x000fe40000000000 */
[----:B------:R-:W-:Y:S01]  /*0c10*/  IABS R22, R40 ;  /* 0x0000002800167213 */ /* 0x000fe20000000000 */
[----:B------:R-:W-:Y:S01]  /*0c20*/  IMAD.MOV R5, RZ, RZ, -R5 ;  /* 0x000000ffff057224 */ /* 0x000fe200078e0a05 */
[C---:B------:R-:W-:Y:S01]  /*0c30*/  LOP3.LUT R42, R7.reuse, 0x20, RZ, 0xfc, !PT ;  /* 0x00000020072a7812 */ /* 0x040fe200078efcff */
[----:B------:R-:W-:Y:S01]  /*0c40*/  IMAD.MOV R6, RZ, RZ, -R6 ;  /* 0x000000ffff067224 */ /* 0x000fe200078e0a06 */
[C---:B------:R-:W-:Y:S01]  /*0c50*/  LOP3.LUT R43, R7.reuse, 0x24, RZ, 0xfc, !PT ;  /* 0x00000024072b7812 */ /* 0x040fe200078efcff */
[----:B------:R-:W-:Y:S01]  /*0c60*/  IMAD.MOV R9, RZ, RZ, -R9 ;  /* 0x000000ffff097224 */ /* 0x000fe200078e0a09 */
[----:B------:R-:W-:Y:S01]  /*0c70*/  IABS R17, R42 ;  /* 0x0000002a00117213 */ /* 0x000fe20000000000 */
[----:B------:R-:W-:Y:S01]  /*0c80*/  IMAD.MOV R10, RZ, RZ, -R10 ;  /* 0x000000ffff0a7224 */ /* 0x000fe200078e0a0a */
[C---:B------:R-:W-:Y:S01]  /*0c90*/  LOP3.LUT R26, R7.reuse, 0x28, RZ, 0xfc, !PT ;  /* 0x00000028071a7812 */ /* 0x040fe200078efcff */
[----:B------:R-:W-:Y:S01]  /*0ca0*/  IMAD.MOV R16, RZ, RZ, -R11 ;  /* 0x000000ffff107224 */ /* 0x000fe200078e0a0b */
[----:B------:R-:W-:Y:S01]  /*0cb0*/  LOP3.LUT R24, R7, 0x30, RZ, 0xfc, !PT ;  /* 0x0000003007187812 */ /* 0x000fe200078efcff */
[C---:B------:R-:W-:Y:S01]  /*0cc0*/  IMAD R11, R29.reuse, R5, R12 ;  /* 0x000000051d0b7224 */ /* 0x040fe200078e020c */
[----:B------:R-:W-:Y:S01]  /*0cd0*/  IABS R28, R26 ;  /* 0x0000001a001c7213 */ /* 0x000fe20000000000 */
[C---:B------:R-:W-:Y:S01]  /*0ce0*/  IMAD R12, R29.reuse, R6, R13 ;  /* 0x000000061d0c7224 */ /* 0x040fe200078e020d */
[----:B------:R-:W-:Y:S01]  /*0cf0*/  IABS R31, R24 ;  /* 0x00000018001f7213 */ /* 0x000fe20000000000 */
[C---:B------:R-:W-:Y:S01]  /*0d00*/  IMAD R13, R29.reuse, R9, R14 ;  /* 0x000000091d0d7224 */ /* 0x040fe200078e020e */
[C---:B------:R-:W-:Y:S01]  /*0d10*/  ISETP.GT.U32.AND P0, PT, R29.reuse, R11, PT ;  /* 0x0000000b1d00720c */ /* 0x040fe20003f04070 */
[C---:B------:R-:W-:Y:S01]  /*0d20*/  IMAD R14, R29.reuse, R10, R15 ;  /* 0x0000000a1d0e7224 */ /* 0x040fe200078e020f */
[----:B------:R-:W-:Y:S01]  /*0d30*/  ISETP.GT.U32.AND P2, PT, R29, R12, PT ;  /* 0x0000000c1d00720c */ /* 0x000fe20003f44070 */
[----:B------:R-:W-:Y:S01]  /*0d40*/  IMAD.HI.U32 R9, R8, R23, RZ ;  /* 0x0000001708097227 */ /* 0x000fe200078e00ff */
[----:B------:R-:W-:-:S02]  /*0d50*/  LOP3.LUT R25, R7, 0x2c, RZ, 0xfc, !PT ;  /* 0x0000002c07197812 */ /* 0x000fc400078efcff */
[----:B------:R-:W-:Y:S01]  /*0d60*/  ISETP.GT.U32.AND P3, PT, R29, R14, PT ;  /* 0x0000000e1d00720c */ /* 0x000fe20003f64070 */
[----:B------:R-:W-:Y:S01]  /*0d70*/  IMAD.HI.U32 R15, R8, R18, RZ ;  /* 0x00000012080f7227 */ /* 0x000fe200078e00ff */
[----:B------:R-:W-:Y:S02]  /*0d80*/  LOP3.LUT R21, R7, 0x34, RZ, 0xfc, !PT ;  /* 0x0000003407157812 */ /* 0x000fe400078efcff */
[----:B------:R-:W-:Y:S01]  /*0d90*/  IABS R30, R25 ;  /* 0x00000019001e7213 */ /* 0x000fe20000000000 */
[----:B------:R-:W-:Y:S01]  /*0da0*/  IMAD R19, R29, R16, R19 ;  /* 0x000000101d137224 */ /* 0x000fe200078e0213 */
[----:B------:R-:W-:Y:S01]  /*0db0*/  IABS R33, R21 ;  /* 0x0000001500217213 */ /* 0x000fe20000000000 */
[----:B------:R-:W-:Y:S01]  /*0dc0*/  IMAD.MOV R16, RZ, RZ, -R9 ;  /* 0x000000ffff107224 */ /* 0x000fe200078e0a09 */
[C---:B------:R-:W-:Y:S01]  /*0dd0*/  ISETP.GE.AND P5, PT, R7.reuse, RZ, PT ;  /* 0x000000ff0700720c */ /* 0x040fe20003fa6270 */
[----:B------:R-:W-:Y:S01]  /*0de0*/  IMAD.MOV R9, RZ, RZ, -R15 ;  /* 0x000000ffff097224 */ /* 0x000fe200078e0a0f */
[----:B------:R-:W-:Y:S01]  /*0df0*/  LOP3.LUT R7, R7, 0x38, RZ, 0xfc, !PT ;  /* 0x0000003807077812 */ /* 0x000fe200078efcff */
[----:B------:R-:W-:Y:S01]  /*0e00*/  @!P0 IMAD.IADD R11, R11, 0x1, -R29 ;  /* 0x000000010b0b8824 */ /* 0x000fe200078e0a1d */
[C---:B------:R-:W-:Y:S01]  /*0e10*/  ISETP.GT.U32.AND P0, PT, R29.reuse, R19, PT ;  /* 0x000000131d00720c */ /* 0x040fe20003f04070 */
[----:B------:R-:W-:-:S02]  /*0e20*/  IMAD R18, R29, R9, R18 ;  /* 0x000000091d127224 */ /* 0x000fc400078e0212 */
[----:B------:R-:W-:Y:S01]  /*0e30*/  IMAD.HI.U32 R5, R8, R20, RZ ;  /* 0x0000001408057227 */ /* 0x000fe200078e00ff */
[C---:B------:R-:W-:Y:S02]  /*0e40*/  ISETP.GT.U32.AND P6, PT, R29.reuse, R11, PT ;  /* 0x0000000b1d00720c */ /* 0x040fe40003fc4070 */
[C---:B------:R-:W-:Y:S01]  /*0e50*/  ISETP.GT.U32.AND P1, PT, R29.reuse, R18, PT ;  /* 0x000000121d00720c */ /* 0x040fe20003f24070 */
[----:B------:R-:W-:Y:S01]  /*0e60*/  @!P2 IMAD.IADD R12, R12, 0x1, -R29 ;  /* 0x000000010c0ca824 */ /* 0x000fe200078e0a1d */
[----:B------:R-:W-:Y:S01]  /*0e70*/  ISETP.GT.U32.AND P2, PT, R29, R13, PT ;  /* 0x0000000d1d00720c */ /* 0x000fe20003f44070 */
[----:B------:R-:W-:-:S03]  /*0e80*/  IMAD.HI.U32 R6, R8, R22, RZ ;  /* 0x0000001608067227 */ /* 0x000fc600078e00ff */
[C---:B------:R-:W-:Y:S01]  /*0e90*/  ISETP.GT.U32.AND P4, PT, R29.reuse, R12, PT ;  /* 0x0000000c1d00720c */ /* 0x040fe20003f84070 */
[----:B------:R-:W-:Y:S02]  /*0ea0*/  IMAD.MOV R5, RZ, RZ, -R5 ;  /* 0x000000ffff057224 */ /* 0x000fe400078e0a05 */
[----:B------:R-:W-:Y:S02]  /*0eb0*/  IMAD.MOV R6, RZ, RZ, -R6 ;  /* 0x000000ffff067224 */ /* 0x000fe400078e0a06 */
[C---:B------:R-:W-:Y:S02]  /*0ec0*/  IMAD R20, R29.reuse, R5, R20 ;  /* 0x000000051d147224 */ /* 0x040fe400078e0214 */
[----:B------:R-:W-:Y:S02]  /*0ed0*/  @!P1 IMAD.IADD R18, R18, 0x1, -R29 ;  /* 0x0000000112129824 */ /* 0x000fe400078e0a1d */
[C---:B------:R-:W-:Y:S01]  /*0ee0*/  IMAD R23, R29.reuse, R16, R23 ;  /* 0x000000101d177224 */ /* 0x040fe200078e0217 */
[----:B------:R-:W-:Y:S01]  /*0ef0*/  IABS R16, R43 ;  /* 0x0000002b00107213 */ /* 0x000fe20000000000 */
[----:B------:R-:W-:Y:S01]  /*0f00*/  IMAD.HI.U32 R10, R8, R17, RZ ;  /* 0x00000011080a7227 */ /* 0x000fe200078e00ff */
[----:B------:R-:W-:-:S03]  /*0f10*/  ISETP.GT.U32.AND P1, PT, R29, R18, PT ;  /* 0x000000121d00720c */ /* 0x000fc60003f24070 */
[----:B------:R-:W-:Y:S02]  /*0f20*/  IMAD R22, R29, R6, R22 ;  /* 0x000000061d167224 */ /* 0x000fe400078e0216 */
[----:B------:R-:W-:Y:S02]  /*0f30*/  IMAD.MOV R10, RZ, RZ, -R10 ;  /* 0x000000ffff0a7224 */ /* 0x000fe400078e0a0a */
[----:B------:R-:W-:-:S04]  /*0f40*/  IMAD.HI.U32 R5, R8, R16, RZ ;  /* 0x0000001008057227 */ /* 0x000fc800078e00ff */
[--C-:B------:R-:W-:Y:S02]  /*0f50*/  @!P3 IMAD.IADD R14, R14, 0x1, -R29.reuse ;  /* 0x000000010e0eb824 */ /* 0x100fe400078e0a1d */
[--C-:B------:R-:W-:Y:S01]  /*0f60*/  @!P1 IMAD.IADD R18, R18, 0x1, -R29.reuse ;  /* 0x0000000112129824 */ /* 0x100fe200078e0a1d */
[----:B------:R-:W-:Y:S01]  /*0f70*/  ISETP.GT.U32.AND P1, PT, R29, R20, PT ;  /* 0x000000141d00720c */ /* 0x000fe20003f24070 */
[--C-:B------:R-:W-:Y:S01]  /*0f80*/  @!P6 IMAD.IADD R11, R11, 0x1, -R29.reuse ;  /* 0x000000010b0be824 */ /* 0x100fe200078e0a1d */
[----:B------:R-:W-:Y:S01]  /*0f90*/  ISETP.GT.U32.AND P6, PT, R29, R22, PT ;  /* 0x000000161d00720c */ /* 0x000fe20003fc4070 */
[----:B------:R-:W-:Y:S01]  /*0fa0*/  @!P2 IMAD.IADD R13, R13, 0x1, -R29 ;  /* 0x000000010d0da824 */ /* 0x000fe200078e0a1d */
[C---:B------:R-:W-:Y:S01]  /*0fb0*/  ISETP.GT.U32.AND P3, PT, R29.reuse, R14, PT ;  /* 0x0000000e1d00720c */ /* 0x040fe20003f64070 */
[C---:B------:R-:W-:Y:S01]  /*0fc0*/  IMAD R15, R29.reuse, R10, R17 ;  /* 0x0000000a1d0f7224 */ /* 0x040fe200078e0211 */
[----:B------:R-:W-:Y:S01]  /*0fd0*/  ISETP.GT.U32.AND P2, PT, R29, R23, PT ;  /* 0x000000171d00720c */ /* 0x000fe20003f44070 */
[----:B------:R-:W-:-:S02]  /*0fe0*/  IMAD.MOV R17, RZ, RZ, -R5 ;  /* 0x000000ffff117224 */ /* 0x000fc400078e0a05 */
[----:B------:R-:W-:-:S04]  /*0ff0*/  IMAD.HI.U32 R6, R8, R28, RZ ;  /* 0x0000001c08067227 */ /* 0x000fc800078e00ff */
[----:B------:R-:W-:Y:S01]  /*1000*/  @!P4 IMAD.IADD R12, R12, 0x1, -R29 ;  /* 0x000000010c0cc824 */ /* 0x000fe200078e0a1d */
[C---:B------:R-:W-:Y:S01]  /*1010*/  ISETP.GT.U32.AND P4, PT, R29.reuse, R13, PT ;  /* 0x0000000d1d00720c */ /* 0x040fe20003f84070 */
[----:B------:R-:W-:Y:S02]  /*1020*/  IMAD R16, R29, R17, R16 ;  /* 0x000000111d107224 */ /* 0x000fe400078e0210 */
[----:B------:R-:W-:-:S04]  /*1030*/  IMAD.HI.U32 R10, R8, R31, RZ ;  /* 0x0000001f080a7227 */ /* 0x000fc800078e00ff */
[----:B------:R-:W-:Y:S02]  /*1040*/  IMAD.MOV R6, RZ, RZ, -R6 ;  /* 0x000000ffff067224 */ /* 0x000fe400078e0a06 */
[--C-:B------:R-:W-:Y:S01]  /*1050*/  @!P0 IMAD.IADD R19, R19, 0x1, -R29.reuse ;  /* 0x0000000113138824 */ /* 0x100fe200078e0a1d */
[C---:B------:R-:W-:Y:S01]  /*1060*/  ISETP.GT.U32.AND P0, PT, R29.reuse, R15, PT ;  /* 0x0000000f1d00720c */ /* 0x040fe20003f04070 */
[--C-:B------:R-:W-:Y:S01]  /*1070*/  @!P1 IMAD.IADD R20, R20, 0x1, -R29.reuse ;  /* 0x0000000114149824 */ /* 0x100fe200078e0a1d */
[C---:B------:R-:W-:Y:S01]  /*1080*/  ISETP.GT.U32.AND P1, PT, R29.reuse, R16, PT ;  /* 0x000000101d00720c */ /* 0x040fe20003f24070 */
[----:B------:R-:W-:Y:S02]  /*1090*/  IMAD.MOV R32, RZ, RZ, -R10 ;  /* 0x000000ffff207224 */ /* 0x000fe400078e0a0a */
[C---:B------:R-:W-:Y:S02]  /*10a0*/  IMAD R10, R29.reuse, R6, R28 ;  /* 0x000000061d0a7224 */ /* 0x040fe400078e021c */
[----:B------:R-:W-:Y:S01]  /*10b0*/  @!P6 IMAD.IADD R22, R22, 0x1, -R29 ;  /* 0x000000011616e824 */ /* 0x000fe200078e0a1d */
[----:B------:R-:W-:Y:S01]  /*10c0*/  ISETP.GT.U32.AND P6, PT, R29, R19, PT ;  /* 0x000000131d00720c */ /* 0x000fe20003fc4070 */
[----:B------:R-:W-:-:S04]  /*10d0*/  IMAD.HI.U32 R9, R8, R30, RZ ;  /* 0x0000001e08097227 */ /* 0x000fc800078e00ff */
[----:B------:R-:W-:-:S04]  /*10e0*/  IMAD.HI.U32 R5, R8, R33, RZ ;  /* 0x0000002108057227 */ /* 0x000fc800078e00ff */
[--C-:B------:R-:W-:Y:S01]  /*10f0*/  @!P3 IMAD.IADD R14, R14, 0x1, -R29.reuse ;  /* 0x000000010e0eb824 */ /* 0x100fe200078e0a1d */
[----:B------:R-:W-:Y:S01]  /*1100*/  ISETP.GT.U32.AND P3, PT, R29, R10, PT ;  /* 0x0000000a1d00720c */ /* 0x000fe20003f64070 */
[----:B------:R-:W-:Y:S01]  /*1110*/  @!P4 IMAD.IADD R13, R13, 0x1, -R29 ;  /* 0x000000010d0dc824 */ /* 0x000fe200078e0a1d */
[C---:B------:R-:W-:Y:S01]  /*1120*/  ISETP.GT.U32.AND P4, PT, R29.reuse, R22, PT ;  /* 0x000000161d00720c */ /* 0x040fe20003f84070 */
[----:B------:R-:W-:Y:S02]  /*1130*/  IMAD.MOV R9, RZ, RZ, -R9 ;  /* 0x000000ffff097224 */ /* 0x000fe400078e0a09 */
[----:B------:R-:W-:Y:S02]  /*1140*/  IMAD.MOV R34, RZ, RZ, -R5 ;  /* 0x000000ffff227224 */ /* 0x000fe400078e0a05 */
[----:B------:R-:W-:Y:S02]  /*1150*/  IMAD R5, R29, R32, R31 ;  /* 0x000000201d057224 */ /* 0x000fe400078e021f */
[----:B------:R-:W-:-:S02]  /*1160*/  IMAD R32, R0, 0x200, R73 ;  /* 0x0000020000207824 */ /* 0x000fc400078e0249 */
[----:B------:R-:W-:Y:S01]  /*1170*/  IMAD R9, R29, R9, R30 ;  /* 0x000000091d097224 */ /* 0x000fe200078e021e */
[----:B------:R-:W-:Y:S01]  /*1180*/  IABS R30, R7 ;  /* 0x00000007001e7213 */ /* 0x000fe20000000000 */
[--C-:B------:R-:W-:Y:S01]  /*1190*/  @!P1 IMAD.IADD R16, R16, 0x1, -R29.reuse ;  /* 0x0000000110109824 */ /* 0x100fe200078e0a1d */
[----:B------:R-:W-:Y:S01]  /*11a0*/  IABS R17, R32 ;  /* 0x0000002000117213 */ /* 0x000fe20000000000 */
[----:B------:R-:W-:Y:S01]  /*11b0*/  VIADD R31, R32, 0x100 ;  /* 0x00000100201f7836 */ /* 0x000fe20000000000 */
[----:B------:R-:W-:Y:S01]  /*11c0*/  STL [R1+0xd0], R32 ;  /* 0x0000d02001007387 */ /* 0x000fe20000100800 */
[--C-:B------:R-:W-:Y:S01]  /*11d0*/  @!P6 IMAD.IADD R19, R19, 0x1, -R29.reuse ;  /* 0x000000011313e824 */ /* 0x100fe200078e0a1d */
[----:B------:R-:W-:Y:S01]  /*11e0*/  ISETP.GT.U32.AND P6, PT, R29, R16, PT ;  /* 0x000000101d00720c */ /* 0x000fe20003fc4070 */
[----:B------:R-:W-:Y:S01]  /*11f0*/  IMAD.HI.U32 R8, R8, R30, RZ ;  /* 0x0000001e08087227 */ /* 0x000fe200078e00ff */
[----:B------:R-:W-:Y:S01]  /*1200*/  IABS R28, R31 ;  /* 0x0000001f001c7213 */ /* 0x000fe20000000000 */
[----:B------:R-:W-:Y:S02]  /*1210*/  STL [R1+0xf0], R31 ;  /* 0x0000f01f01007387 */ /* 0x000fe40000100800 */
[----:B------:R-:W-:-:S02]  /*1220*/  @!P3 IMAD.IADD R10, R10, 0x1, -R29 ;  /* 0x000000010a0ab824 */ /* 0x000fc400078e0a1d */
[--C-:B------:R-:W-:Y:S01]  /*1230*/  @!P2 IMAD.IADD R23, R23, 0x1, -R29.reuse ;  /* 0x000000011717a824 */ /* 0x100fe200078e0a1d */
[C---:B------:R-:W-:Y:S01]  /*1240*/  ISETP.GT.U32.AND P2, PT, R29.reuse, R20, PT ;  /* 0x000000141d00720c */ /* 0x040fe20003f44070 */
[----:B------:R-:W-:Y:S01]  /*1250*/  @!P4 IMAD.IADD R22, R22, 0x1, -R29 ;  /* 0x000000011616c824 */ /* 0x000fe200078e0a1d */
[C---:B------:R-:W-:Y:S01]  /*1260*/  ISETP.GT.U32.AND P4, PT, R29.reuse, R5, PT ;  /* 0x000000051d00720c */ /* 0x040fe20003f84070 */
[----:B------:R-:W-:Y:S01]  /*1270*/  IMAD.MOV R8, RZ, RZ, -R8 ;  /* 0x000000ffff087224 */ /* 0x000fe200078e0a08 */
[----:B------:R-:W-:Y:S01]  /*1280*/  ISETP.GT.U32.AND P3, PT, R29, R10, PT ;  /* 0x0000000a1d00720c */ /* 0x000fe20003f64070 */
[C---:B------:R-:W-:Y:S01]  /*1290*/  IMAD.HI.U32 R0, R4.reuse, R17, RZ ;  /* 0x0000001104007227 */ /* 0x040fe200078e00ff */
[----:B------:R0:W-:Y:S03]  /*12a0*/  STL [R1+0x20], R46 ;  /* 0x0000202e01007387 */ /* 0x0001e60000100800 */
[----:B------:R-:W-:-:S04]  /*12b0*/  IMAD.HI.U32 R4, R4, R28, RZ ;  /* 0x0000001c04047227 */ /* 0x000fc800078e00ff */
[--C-:B------:R-:W-:Y:S01]  /*12c0*/  @!P0 IMAD.IADD R15, R15, 0x1, -R29.reuse ;  /* 0x000000010f0f8824 */ /* 0x100fe200078e0a1d */
[C---:B------:R-:W-:Y:S01]  /*12d0*/  ISETP.GT.U32.AND P0, PT, R29.reuse, R23, PT ;  /* 0x000000171d00720c */ /* 0x040fe20003f04070 */
[C---:B------:R-:W-:Y:S02]  /*12e0*/  IMAD R8, R29.reuse, R8, R30 ;  /* 0x000000081d087224 */ /* 0x040fe400078e021e */
[----:B------:R-:W-:Y:S01]  /*12f0*/  IMAD.MOV R0, RZ, RZ, -R0 ;  /* 0x000000ffff007224 */ /* 0x000fe200078e0a00 */
[C---:B------:R-:W-:Y:S01]  /*1300*/  ISETP.GT.U32.AND P1, PT, R29.reuse, R15, PT ;  /* 0x0000000f1d00720c */ /* 0x040fe20003f24070 */
[----:B------:R-:W-:Y:S02]  /*1310*/  IMAD.MOV R4, RZ, RZ, -R4 ;  /* 0x000000ffff047224 */ /* 0x000fe400078e0a04 */
[----:B------:R-:W-:Y:S01]  /*1320*/  @!P6 IMAD.IADD R16, R16, 0x1, -R29 ;  /* 0x000000011010e824 */ /* 0x000fe200078e0a1d */
[----:B------:R-:W-:Y:S01]  /*1330*/  ISETP.GT.U32.AND P6, PT, R29, R8, PT ;  /* 0x000000081d00720c */ /* 0x000fe20003fc4070 */
[----:B------:R-:W-:-:S02]  /*1340*/  IMAD R0, R27, R0, R17 ;  /* 0x000000001b007224 */ /* 0x000fc400078e0211 */
[----:B------:R-:W-:Y:S02]  /*1350*/  IMAD R17, R27, R4, R28 ;  /* 0x000000041b117224 */ /* 0x000fe400078e021c */
[--C-:B------:R-:W-:Y:S01]  /*1360*/  @!P2 IMAD.IADD R20, R20, 0x1, -R29.reuse ;  /* 0x000000011414a824 */ /* 0x100fe200078e0a1d */
[----:B------:R-:W-:Y:S01]  /*1370*/  ISETP.GT.U32.AND P2, PT, R29, R9, PT ;  /* 0x000000091d00720c */ /* 0x000fe20003f44070 */
[--C-:B------:R-:W-:Y:S01]  /*1380*/  @!P4 IMAD.IADD R5, R5, 0x1, -R29.reuse ;  /* 0x000000010505c824 */ /* 0x100fe200078e0a1d */
[C---:B------:R-:W-:Y:S01]  /*1390*/  ISETP.GT.U32.AND P4, PT, R27.reuse, R0, PT ;  /* 0x000000001b00720c */ /* 0x040fe20003f84070 */
[----:B------:R-:W-:Y:S01]  /*13a0*/  @!P3 IMAD.IADD R10, R10, 0x1, -R29 ;  /* 0x000000010a0ab824 */ /* 0x000fe200078e0a1d */
[----:B------:R-:W-:Y:S01]  /*13b0*/  ISETP.GT.U32.AND P3, PT, R27, R17, PT ;  /* 0x000000111b00720c */ /* 0x000fe20003f64070 */
[----:B------:R-:W-:Y:S02]  /*13c0*/  IMAD R6, R29, R34, R33 ;  /* 0x000000221d067224 */ /* 0x000fe400078e0221 */
[----:B------:R-:W-:-:S02]  /*13d0*/  @!P0 IMAD.IADD R23, R23, 0x1, -R29 ;  /* 0x0000000117178824 */ /* 0x000fc400078e0a1d */
[--C-:B------:R-:W-:Y:S01]  /*13e0*/  @!P1 IMAD.IADD R15, R15, 0x1, -R29.reuse ;  /* 0x000000010f0f9824 */ /* 0x100fe200078e0a1d */
[----:B------:R-:W-:Y:S01]  /*13f0*/  ISETP.GT.U32.AND P0, PT, R29, R6, PT ;  /* 0x000000061d00720c */ /* 0x000fe20003f04070 */
[--C-:B------:R-:W-:Y:S01]  /*1400*/  @!P6 IMAD.IADD R8, R8, 0x1, -R29.reuse ;  /* 0x000000010808e824 */ /* 0x100fe200078e0a1d */
[----:B------:R-:W-:Y:S01]  /*1410*/  ISETP.GE.AND P1, PT, R35, RZ, PT ;  /* 0x000000ff2300720c */ /* 0x000fe20003f26270 */
[----:B------:R-:W-:Y:S01]  /*1420*/  @!P2 IMAD.IADD R9, R9, 0x1, -R29 ;  /* 0x000000010909a824 */ /* 0x000fe200078e0a1d */
[----:B------:R-:W-:Y:S01]  /*1430*/  ISETP.GE.AND P2, PT, R44, RZ, PT ;  /* 0x000000ff2c00720c */ /* 0x000fe20003f46270 */
[--C-:B------:R-:W-:Y:S01]  /*1440*/  @!P4 IMAD.IADD R0, R0, 0x1, -R27.reuse ;  /* 0x000000010000c824 */ /* 0x100fe200078e0a1b */
[----:B------:R-:W-:Y:S01]  /*1450*/  ISETP.GT.U32.AND P6, PT, R29, R5, PT ;  /* 0x000000051d00720c */ /* 0x000fe20003fc4070 */
[----:B------:R-:W-:Y:S01]  /*1460*/  @!P3 IMAD.IADD R17, R17, 0x1, -R27 ;  /* 0x000000011111b824 */ /* 0x000fe200078e0a1b */
[C---:B------:R-:W-:Y:S01]  /*1470*/  ISETP.GT.U32.AND P4, PT, R29.reuse, R8, PT ;  /* 0x000000081d00720c */ /* 0x040fe20003f84070 */
[----:B------:R-:W-:Y:S01]  /*1480*/  @!P5 IMAD.MOV R11, RZ, RZ, -R11 ;  /* 0x000000ffff0bd224 */ /* 0x000fe200078e0a0b */
[----:B------:R-:W-:Y:S01]  /*1490*/  ISETP.GT.U32.AND P5, PT, R29, R9, PT ;  /* 0x000000091d00720c */ /* 0x000fe20003fa4070 */
[----:B------:R-:W-:Y:S01]  /*14a0*/  IMAD.MOV.U32 R4, RZ, RZ, R18 ;  /* 0x000000ffff047224 */ /* 0x000fe200078e0012 */
[C---:B------:R-:W-:Y:S01]  /*14b0*/  ISETP.GT.U32.AND P3, PT, R27.reuse, R17, PT ;  /* 0x000000111b00720c */ /* 0x040fe20003f64070 */
[--C-:B------:R-:W-:Y:S01]  /*14c0*/  @!P0 IMAD.IADD R6, R6, 0x1, -R29.reuse ;  /* 0x0000000106068824 */ /* 0x100fe200078e0a1d */
[----:B------:R-:W-:Y:S01]  /*14d0*/  ISETP.GE.AND P0, PT, R36, RZ, PT ;  /* 0x000000ff2400720c */ /* 0x000fe20003f06270 */
[----:B------:R-:W-:Y:S01]  /*14e0*/  @!P1 IMAD.MOV R12, RZ, RZ, -R12 ;  /* 0x000000ffff0c9224 */ /* 0x000fe200078e0a0c */
[----:B------:R-:W-:Y:S01]  /*14f0*/  ISETP.GT.U32.AND P1, PT, R27, R0, PT ;  /* 0x000000001b00720c */ /* 0x000fe20003f24070 */
[----:B------:R-:W-:Y:S01]  /*1500*/  @!P2 IMAD.MOV R4, RZ, RZ, -R4 ;  /* 0x000000ffff04a224 */ /* 0x000fe200078e0a04 */
[----:B------:R-:W-:Y:S01]  /*1510*/  ISETP.GT.U32.AND P2, PT, R29, R6, PT ;  /* 0x000000061d00720c */ /* 0x000fe20003f44070 */
[--C-:B------:R-:W-:Y:S01]  /*1520*/  @!P6 IMAD.IADD R5, R5, 0x1, -R29.reuse ;  /* 0x000000010505e824 */ /* 0x100fe200078e0a1d */
[----:B------:R-:W-:Y:S01]  /*1530*/  ISETP.GE.AND P6, PT, R32, RZ, PT ;  /* 0x000000ff2000720c */ /* 0x000fe20003fc6270 */
[--C-:B------:R-:W-:Y:S01]  /*1540*/  @!P4 IMAD.IADD R8, R8, 0x1, -R29.reuse ;  /* 0x000000010808c824 */ /* 0x100fe200078e0a1d */
[----:B------:R-:W-:Y:S01]  /*1550*/  ISETP.GE.AND P4, PT, R31, RZ, PT ;  /* 0x000000ff1f00720c */ /* 0x000fe20003f86270 */
[----:B------:R-:W-:Y:S01]  /*1560*/  @!P5 IMAD.IADD R9, R9, 0x1, -R29 ;  /* 0x000000010909d824 */ /* 0x000fe200078e0a1d */
[----:B------:R-:W-:Y:S01]  /*1570*/  ISETP.GE.AND P5, PT, R38, RZ, PT ;  /* 0x000000ff2600720c */ /* 0x000fe20003fa6270 */
[----:B------:R-:W-:Y:S01]  /*1580*/  @!P3 IMAD.IADD R17, R17, 0x1, -R27 ;  /* 0x000000011111b824 */ /* 0x000fe200078e0a1b */
[----:B------:R-:W-:Y:S01]  /*1590*/  ISETP.GE.AND P3, PT, R42, RZ, PT ;  /* 0x000000ff2a00720c */ /* 0x000fe20003f66270 */
[----:B------:R-:W-:-:S02]  /*15a0*/  VIADD R30, R71, 0xffffffc5 ;  /* 0xffffffc5471e7836 */ /* 0x000fc40000000000 */
[----:B------:R-:W-:Y:S01]  /*15b0*/  @!P1 IMAD.IADD R0, R0, 0x1, -R27 ;  /* 0x0000000100009824 */ /* 0x000fe200078e0a1b */
[----:B------:R-:W-:Y:S01]  /*15c0*/  ISETP.GE.AND P1, PT, R40, RZ, PT ;  /* 0x000000ff2800720c */ /* 0x000fe20003f26270 */
[----:B------:R-:W-:Y:S01]  /*15d0*/  IMAD.MOV.U32 R18, RZ, RZ, R17 ;  /* 0x000000ffff127224 */ /* 0x000fe200078e0011 */
[----:B------:R-:W-:Y:S01]  /*15e0*/  LOP3.LUT R17, RZ, R2, RZ, 0x33, !PT ;  /* 0x00000002ff117212 */ /* 0x000fe200078e33ff */
[----:B------:R-:W-:Y:S01]  /*15f0*/  @!P2 IMAD.IADD R6, R6, 0x1, -R29 ;  /* 0x000000010606a824 */ /* 0x000fe200078e0a1d */
[----:B------:R-:W-:Y:S01]  /*1600*/  ISETP.GE.AND P2, PT, R39, RZ, PT ;  /* 0x000000ff2700720c */ /* 0x000fe20003f46270 */
[----:B------:R-:W-:Y:S01]  /*1610*/  @!P6 IMAD.MOV R0, RZ, RZ, -R0 ;  /* 0x000000ffff00e224 */ /* 0x000fe200078e0a00 */
[----:B------:R-:W-:Y:S01]  /*1620*/  ISETP.NE.AND P6, PT, R2, RZ, PT ;  /* 0x000000ff0200720c */ /* 0x000fe20003fc5270 */
[----:B------:R-:W-:Y:S01]  /*1630*/  @!P4 IMAD.MOV R18, RZ, RZ, -R18 ;  /* 0x000000ffff12c224 */ /* 0x000fe200078e0a12 */
[----:B------:R-:W-:Y:S01]  /*1640*/  ISETP.GE.AND P4, PT, R43, RZ, PT ;  /* 0x000000ff2b00720c */ /* 0x000fe20003f86270 */
[----:B------:R-:W-:Y:S01]  /*1650*/  IMAD.MOV.U32 R2, RZ, RZ, R19 ;  /* 0x000000ffff027224 */ /* 0x000fe200078e0013 */
[----:B------:R-:W-:Y:S01]  /*1660*/  SEL R68, R17, R0, !P6 ;  /* 0x0000000011447207 */ /* 0x000fe20007000000 */
[----:B------:R-:W-:Y:S01]  /*1670*/  VIADD R19, R71, 0xffffffff ;  /* 0xffffffff47137836 */ /* 0x000fe20000000000 */
[----:B------:R-:W-:Y:S01]  /*1680*/  SEL R70, R17, R18, !P6 ;  /* 0x0000001211467207 */ /* 0x000fe20007000000 */
[----:B------:R-:W-:-:S02]  /*1690*/  VIADD R17, R71, 0xffffffec ;  /* 0xffffffec47117836 */ /* 0x000fc40000000000 */
[----:B------:R-:W-:Y:S01]  /*16a0*/  @!P5 IMAD.MOV R2, RZ, RZ, -R2 ;  /* 0x000000ffff02d224 */ /* 0x000fe200078e0a02 */
[----:B------:R-:W-:Y:S01]  /*16b0*/  ISETP.GE.U32.AND P5, PT, R19, 0x7fffffc0, PT ;  /* 0x7fffffc01300780c */ /* 0x000fe20003fa6070 */
[----:B------:R-:W-:Y:S01]  /*16c0*/  IMAD.MOV.U32 R19, RZ, RZ, R20 ;  /* 0x000000ffff137224 */ /* 0x000fe200078e0014 */
[----:B------:R-:W-:Y:S01]  /*16d0*/  ISETP.GE.U32.AND P6, PT, R17, 0x7fffffad, PT ;  /* 0x7fffffad1100780c */ /* 0x000fe20003fc6070 */
[C---:B------:R-:W-:Y:S02]  /*16e0*/  VIADD R0, R71.reuse, 0xffffffed ;  /* 0xffffffed47007836 */ /* 0x040fe40000000000 */
[----:B------:R-:W-:Y:S01]  /*16f0*/  IMAD.MOV.U32 R18, RZ, RZ, R22 ;  /* 0x000000ffff127224 */ /* 0x000fe200078e0016 */
[----:B------:R-:W-:Y:S01]  /*1700*/  SEL R36, RZ, 0x1, P6 ;  /* 0x00000001ff247807 */ /* 0x000fe20003000000 */
[C---:B------:R-:W-:Y:S02]  /*1710*/  VIADD R17, R71.reuse, 0xffffffee ;  /* 0xffffffee47117836 */ /* 0x040fe40000000000 */
[----:B------:R-:W-:Y:S01]  /*1720*/  @!P2 IMAD.MOV R19, RZ, RZ, -R19 ;  /* 0x000000ffff13a224 */ /* 0x000fe200078e0a13 */
[----:B------:R-:W-:Y:S01]  /*1730*/  ISETP.GE.U32.AND P2, PT, R0, 0x7fffffae, PT ;  /* 0x7fffffae0000780c */ /* 0x000fe20003f46070 */
[----:B------:R-:W-:-:S02]  /*1740*/  VIADD R0, R71, 0xffffffef ;  /* 0xffffffef47007836 */ /* 0x000fc40000000000 */
[----:B------:R-:W-:Y:S01]  /*1750*/  @!P1 IMAD.MOV R18, RZ, RZ, -R18 ;  /* 0x000000ffff129224 */ /* 0x000fe200078e0a12 */
[----:B------:R-:W-:Y:S01]  /*1760*/  ISETP.GE.U32.AND P1, PT, R17, 0x7fffffaf, PT ;  /* 0x7fffffaf1100780c */ /* 0x000fe20003f26070 */
[C---:B------:R-:W-:Y:S01]  /*1770*/  VIADD R17, R71.reuse, 0xffffffe8 ;  /* 0xffffffe847117836 */ /* 0x040fe20000000000 */
[----:B------:R-:W-:Y:S01]  /*1780*/  ISETP.GE.U32.AND P6, PT, R0, 0x7fffffb0, PT ;  /* 0x7fffffb00000780c */ /* 0x000fe20003fc6070 */
[C---:B------:R-:W-:Y:S01]  /*1790*/  VIADD R0, R71.reuse, 0xffffffe9 ;  /* 0xffffffe947007836 */ /* 0x040fe20000000000 */
[----:B------:R-:W-:Y:S01]  /*17a0*/  SEL R57, RZ, 0x1fffe, P2 ;  /* 0x0001fffeff397807 */ /* 0x000fe20001000000 */
[----:B------:R-:W-:Y:S01]  /*17b0*/  VIADD R20, R71, 0xffffffe6 ;  /* 0xffffffe647147836 */ /* 0x000fe20000000000 */
[----:B------:R-:W-:Y:S01]  /*17c0*/  ISETP.GE.U32.AND P2, PT, R17, 0x7fffffa9, PT ;  /* 0x7fffffa91100780c */ /* 0x000fe20003f46070 */
[C---:B------:R-:W-:Y:S01]  /*17d0*/  VIADD R17, R71.reuse, 0xffffffea ;  /* 0xffffffea47117836 */ /* 0x040fe20000000000 */
[----:B------:R-:W-:Y:S01]  /*17e0*/  SEL R54, RZ, 0x4, P1 ;  /* 0x00000004ff367807 */ /* 0x000fe20000800000 */
        /* <DEDUP_REMOVED lines=10> */
[----:B------:R-:W-:Y:S01]  /*1890*/  VIADD R0, R71, 0xffffffe5 ;  /* 0xffffffe547007836 */ /* 0x000fe20000000000 */
[----:B------:R-:W-:Y:S01]  /*18a0*/  SEL R61, RZ, 0x1fffe, P1 ;  /* 0x0001fffeff3d7807 */ /* 0x000fe20000800000 */
[----:B------:R-:W-:Y:S01]  /*18b0*/  @!P0 IMAD.MOV R13, RZ, RZ, -R13 ;  /* 0x000000ffff0d8224 */ /* 0x000fe200078e0a0d */
[----:B------:R-:W-:Y:S01]  /*18c0*/  ISETP.GE.U32.AND P1, PT, R17, 0x7fffffa5, PT ;  /* 0x7fffffa51100780c */ /* 0x000fe20003f26070 */
[C---:B------:R-:W-:Y:S01]  /*18d0*/  VIADD R17, R71.reuse, 0xffffffe7 ;  /* 0xffffffe747117836 */ /* 0x040fe20000000000 */
[----:B------:R-:W-:Y:S01]  /*18e0*/  SEL R56, RZ, 0x4, P6 ;  /* 0x00000004ff387807 */ /* 0x000fe20003000000 */
[C---:B------:R-:W-:Y:S01]  /*18f0*/  VIADD R34, R71.reuse, 0xffffffc3 ;  /* 0xffffffc347227836 */ /* 0x040fe20000000000 */
[----:B------:R-:W-:Y:S01]  /*1900*/  ISETP.GE.U32.AND P6, PT, R0, 0x7fffffa6, PT ;  /* 0x7fffffa60000780c */ /* 0x000fe20003fc6070 */
[C---:B------:R-:W-:Y:S01]  /*1910*/  VIADD R0, R71.reuse, 0xffffffe1 ;  /* 0xffffffe147007836 */ /* 0x040fe20000000000 */
[----:B------:R-:W-:Y:S01]  /*1920*/  SEL R62, RZ, 0x1, P1 ;  /* 0x00000001ff3e7807 */ /* 0x000fe20000800000 */
[C---:B------:R-:W-:Y:S01]  /*1930*/  VIADD R38, R71.reuse, 0xffffffdd ;  /* 0xffffffdd47267836 */ /* 0x040fe20000000000 */
[----:B------:R-:W-:Y:S01]  /*1940*/  SEL R59, RZ, 0x7fff8, P2 ;  /* 0x0007fff8ff3b7807 */ /* 0x000fe20001000000 */
[----:B------:R-:W-:Y:S01]  /*1950*/  VIADD R42, R71, 0xffffffd9 ;  /* 0xffffffd9472a7836 */ /* 0x000fe20000000000 */
[----:B------:R-:W-:Y:S01]  /*1960*/  ISETP.GE.U32.AND P1, PT, R17, 0x7fffffa8, PT ;  /* 0x7fffffa81100780c */ /* 0x000fe20003f26070 */
[C---:B------:R-:W-:Y:S01]  /*1970*/  VIADD R17, R71.reuse, 0xffffffe0 ;  /* 0xffffffe047117836 */ /* 0x040fe20000000000 */
[----:B------:R-:W-:Y:S01]  /*1980*/  ISETP.GE.U32.AND P2, PT, R20, 0x7fffffa7, PT ;  /* 0x7fffffa71400780c */ /* 0x000fe20003f46070 */
[C---:B------:R-:W-:Y:S01]  /*1990*/  VIADD R20, R71.reuse, 0xffffffe2 ;  /* 0xffffffe247147836 */ /* 0x040fe20000000000 */
[----:B------:R-:W-:Y:S01]  /*19a0*/  SEL R65, RZ, 0x1fffe, P6 ;  /* 0x0001fffeff417807 */ /* 0x000fe20003000000 */
[C---:B0-----:R-:W-:Y:S01]  /*19b0*/  VIADD R46, R71.reuse, 0xffffffd5 ;  /* 0xffffffd5472e7836 */ /* 0x041fe20000000000 */
[----:B------:R-:W-:Y:S01]  /*19c0*/  ISETP.GE.U32.AND P6, PT, R0, 0x7fffffa2, PT ;  /* 0x7fffffa20000780c */ /* 0x000fe20003fc6070 */
[----:B------:R-:W-:Y:S01]  /*19d0*/  VIADD R0, R71, 0xffffffe3 ;  /* 0xffffffe347007836 */ /* 0x000fe20000000000 */
[----:B------:R-:W-:Y:S01]  /*19e0*/  SEL R60, RZ, 0x4, P2 ;  /* 0x00000004ff3c7807 */ /* 0x000fe20001000000 */
[----:B------:R-:W-:Y:S01]  /*19f0*/  IMAD.IADD R57, R36, 0x1, R57 ;  /* 0x0000000124397824 */ /* 0x000fe200078e0239 */
[----:B------:R-:W-:Y:S01]  /*1a00*/  ISETP.GE.U32.AND P2, PT, R17, 0x7fffffa1, PT ;  /* 0x7fffffa11100780c */ /* 0x000fe20003f46070 */
[----:B------:R-:W-:Y:S01]  /*1a10*/  VIADD R17, R71, 0xffffffcc ;  /* 0xffffffcc47117836 */ /* 0x000fe20000000000 */
[----:B------:R-:W-:Y:S01]  /*1a20*/  SEL R63, RZ, 0x7fff8, P1 ;  /* 0x0007fff8ff3f7807 */ /* 0x000fe20000800000 */
[----:B------:R-:W-:Y:S01]  /*1a30*/  IMAD.IADD R58, R58, 0x1, R61 ;  /* 0x000000013a3a7824 */ /* 0x000fe200078e023d */
[----:B------:R-:W-:Y:S01]  /*1a40*/  ISETP.GE.U32.AND P1, PT, R20, 0x7fffffa3, PT ;  /* 0x7fffffa31400780c */ /* 0x000fe20003f26070 */
[----:B------:R-:W-:Y:S01]  /*1a50*/  IMAD.IADD R62, R62, 0x1, R65 ;  /* 0x000000013e3e7824 */ /* 0x000fe200078e0241 */
[----:B------:R-:W-:-:S02]  /*1a60*/  SEL R69, RZ, 0x1fffe, P6 ;  /* 0x0001fffeff457807 */ /* 0x000fc40003000000 */
[----:B------:R-:W-:Y:S01]  /*1a70*/  ISETP.GE.U32.AND P6, PT, R0, 0x7fffffa4, PT ;  /* 0x7fffffa40000780c */ /* 0x000fe20003fc6070 */
[----:B------:R-:W-:Y:S01]  /*1a80*/  VIADD R0, R71, 0xffffffcd ;  /* 0xffffffcd47007836 */ /* 0x000fe20000000000 */
[----:B------:R-:W-:Y:S02]  /*1a90*/  SEL R64, RZ, 0x4, P1 ;  /* 0x00000004ff407807 */ /* 0x000fe40000800000 */
[----:B------:R-:W-:Y:S01]  /*1aa0*/  ISETP.GE.U32.AND P1, PT, R17, 0x7fffff8d, PT ;  /* 0x7fffff8d1100780c */ /* 0x000fe20003f26070 */
[C---:B------:R-:W-:Y:S01]  /*1ab0*/  VIADD R17, R71.reuse, 0xffffffce ;  /* 0xffffffce47117836 */ /* 0x040fe20000000000 */
[----:B------:R-:W-:Y:S02]  /*1ac0*/  SEL R67, RZ, 0x7fff8, P6 ;  /* 0x0007fff8ff437807 */ /* 0x000fe40003000000 */
[----:B------:R-:W-:Y:S01]  /*1ad0*/  ISETP.GE.U32.AND P6, PT, R0, 0x7fffff8e, PT ;  /* 0x7fffff8e0000780c */ /* 0x000fe20003fc6070 */
[----:B------:R-:W-:Y:S01]  /*1ae0*/  VIADD R0, R71, 0xffffffcf ;  /* 0xffffffcf47007836 */ /* 0x000fe20000000000 */
[----:B------:R-:W-:-:S02]  /*1af0*/  SEL R20, RZ, 0x1, P1 ;  /* 0x00000001ff147807 */ /* 0x000fc40000800000 */
[----:B------:R-:W-:Y:S01]  /*1b00*/  ISETP.GE.U32.AND P1, PT, R17, 0x7fffff8f, PT ;  /* 0x7fffff8f1100780c */ /* 0x000fe20003f26070 */
[----:B------:R-:W-:Y:S01]  /*1b10*/  VIADD R17, R71, 0xffffffc8 ;  /* 0xffffffc847117836 */ /* 0x000fe20000000000 */
[----:B------:R-:W-:Y:S02]  /*1b20*/  SEL R27, RZ, 0x1fffe, P6 ;  /* 0x0001fffeff1b7807 */ /* 0x000fe40003000000 */
[----:B------:R-:W-:Y:S02]  /*1b30*/  ISETP.GE.U32.AND P6, PT, R0, 0x7fffff90, PT ;  /* 0x7fffff900000780c */ /* 0x000fe40003fc6070 */
[----:B------:R-:W-:Y:S01]  /*1b40*/  SEL R0, RZ, 0x4, P1 ;  /* 0x00000004ff007807 */ /* 0x000fe20000800000 */
[----:B------:R-:W-:Y:S01]  /*1b50*/  IMAD.IADD R20, R20, 0x1, R27 ;  /* 0x0000000114147824 */ /* 0x000fe200078e021b */
[----:B------:R-:W-:Y:S02]  /*1b60*/  ISETP.GE.U32.AND P1, PT, R17, 0x7fffff89, PT ;  /* 0x7fffff891100780c */ /* 0x000fe40003f26070 */
[----:B------:R-:W-:-:S02]  /*1b70*/  SEL R17, RZ, 0x7fff8, P6 ;  /* 0x0007fff8ff117807 */ /* 0x000fc40003000000 */
[----:B------:R-:W-:Y:S01]  /*1b80*/  ISETP.GE.U32.AND P6, PT, R22, 0x7fffff8a, PT ;  /* 0x7fffff8a1600780c */ /* 0x000fe20003fc6070 */
[----:B------:R-:W-:Y:S01]  /*1b90*/  VIADD R22, R71, 0xffffffcb ;  /* 0xffffffcb47167836 */ /* 0x000fe20000000000 */
[----:B------:R-:W-:Y:S02]  /*1ba0*/  SEL R28, RZ, 0x1, P1 ;  /* 0x00000001ff1c7807 */ /* 0x000fe40000800000 */
[----:B------:R-:W-:Y:S01]  /*1bb0*/  ISETP.GE.U32.AND P1, PT, R29, 0x7fffff8b, PT ;  /* 0x7fffff8b1d00780c */ /* 0x000fe20003f26070 */
[----:B------:R-:W-:Y:S01]  /*1bc0*/  VIADD R29, R71, 0xffffffc4 ;  /* 0xffffffc4471d7836 */ /* 0x000fe20000000000 */
[----:B------:R-:W-:Y:S02]  /*1bd0*/  SEL R31, RZ, 0x1fffe, P6 ;  /* 0x0001fffeff1f7807 */ /* 0x000fe40003000000 */
[----:B------:R-:W-:Y:S02]  /*1be0*/  ISETP.GE.U32.AND P6, PT, R22, 0x7fffff8c, PT ;  /* 0x7fffff8c1600780c */ /* 0x000fe40003fc6070 */
[----:B------:R-:W-:Y:S01]  /*1bf0*/  SEL R22, RZ, 0x4, P1 ;  /* 0x00000004ff167807 */ /* 0x000fe20000800000 */
[----:B------:R-:W-:Y:S01]  /*1c00*/  IMAD.IADD R28, R28, 0x1, R31 ;  /* 0x000000011c1c7824 */ /* 0x000fe200078e021f */
[----:B------:R-:W-:-:S02]  /*1c10*/  ISETP.GE.U32.AND P1, PT, R29, 0x7fffff85, PT ;  /* 0x7fffff851d00780c */ /* 0x000fc40003f26070 */
[----:B------:R-:W-:Y:S02]  /*1c20*/  SEL R29, RZ, 0x7fff8, P6 ;  /* 0x0007fff8ff1d7807 */ /* 0x000fe40003000000 */
[----:B------:R-:W-:Y:S01]  /*1c30*/  ISETP.GE.U32.AND P6, PT, R30, 0x7fffff86, PT ;  /* 0x7fffff861e00780c */ /* 0x000fe20003fc6070 */
[----:B------:R-:W-:Y:S01]  /*1c40*/  VIADD R30, R71, 0xffffffc7 ;  /* 0xffffffc7471e7836 */ /* 0x000fe20000000000 */
[----:B------:R-:W-:Y:S01]  /*1c50*/  ISETP.GE.AND P0, PT, R37, RZ, PT ;  /* 0x000000ff2500720c */ /* 0x000fe20003f06270 */
[----:B------:R-:W-:Y:S01]  /*1c60*/  VIADD R37, R71, 0xffffffc2 ;  /* 0xffffffc247257836 */ /* 0x000fe20000000000 */
[----:B------:R-:W-:Y:S02]  /*1c70*/  SEL R32, RZ, 0x1, P1 ;  /* 0x00000001ff207807 */ /* 0x000fe40000800000 */
[----:B------:R-:W-:Y:S01]  /*1c80*/  ISETP.GE.U32.AND P1, PT, R33, 0x7fffff87, PT ;  /* 0x7fffff872100780c */ /* 0x000fe20003f26070 */
[----:B------:R-:W-:Y:S01]  /*1c90*/  VIADD R33, R71, 0xffffffc1 ;  /* 0xffffffc147217836 */ /* 0x000fe20000000000 */
[----:B------:R-:W-:-:S02]  /*1ca0*/  SEL R35, RZ, 0x1fffe, P6 ;  /* 0x0001fffeff237807 */ /* 0x000fc40003000000 */
[----:B------:R-:W-:Y:S02]  /*1cb0*/  ISETP.GE.U32.AND P6, PT, R30, 0x7fffff88, PT ;  /* 0x7fffff881e00780c */ /* 0x000fe40003fc6070 */
[----:B------:R-:W-:Y:S01]  /*1cc0*/  SEL R30, RZ, 0x4, P1 ;  /* 0x00000004ff1e7807 */ /* 0x000fe20000800000 */
[----:B------:R-:W-:Y:S01]  /*1cd0*/  IMAD.IADD R32, R32, 0x1, R35 ;  /* 0x0000000120207824 */ /* 0x000fe200078e0223 */
[----:B------:R-:W-:Y:S01]  /*1ce0*/  ISETP.GE.U32.AND P1, PT, R33, 0x7fffff82, PT ;  /* 0x7fffff822100780c */ /* 0x000fe20003f26070 */
[----:B------:R-:W-:Y:S01]  /*1cf0*/  @!P0 IMAD.MOV R14, RZ, RZ, -R14 ;  /* 0x000000ffff0e8224 */ /* 0x000fe200078e0a0e */
[----:B------:R-:W-:Y:S02]  /*1d00*/  SEL R33, RZ, 0x7fff8, P6 ;  /* 0x0007fff8ff217807 */ /* 0x000fe40003000000 */
[----:B------:R-:W-:Y:S01]  /*1d10*/  ISETP.GE.U32.AND P6, PT, R37, 0x7fffff83, PT ;  /* 0x7fffff832500780c */ /* 0x000fe20003fc6070 */
[----:B------:R-:W-:Y:S01]  /*1d20*/  VIADD R37, R71, 0xffffffdc ;  /* 0xffffffdc47257836 */ /* 0x000fe20000000000 */
[----:B------:R-:W-:-:S02]  /*1d30*/  SEL R39, RZ, 0x1fffe, P1 ;  /* 0x0001fffeff277807 */ /* 0x000fc40000800000 */
[----:B------:R-:W-:Y:S02]  /*1d40*/  ISETP.GE.U32.AND P1, PT, R34, 0x7fffff84, PT ;  /* 0x7fffff842200780c */ /* 0x000fe40003f26070 */
[----:B------:R-:W-:Y:S01]  /*1d50*/  ISETP.GE.AND P0, PT, R41, RZ, PT ;  /* 0x000000ff2900720c */ /* 0x000fe20003f06270 */
[----:B------:R-:W-:Y:S01]  /*1d60*/  VIADD R41, R71, 0xffffffde ;  /* 0xffffffde47297836 */ /* 0x000fe20000000000 */
[----:B------:R-:W-:Y:S02]  /*1d70*/  SEL R34, RZ, 0x4, P6 ;  /* 0x00000004ff227807 */ /* 0x000fe40003000000 */
[----:B------:R-:W-:Y:S02]  /*1d80*/  ISETP.GE.U32.AND P6, PT, R37, 0x7fffff9d, PT ;  /* 0x7fffff9d2500780c */ /* 0x000fe40003fc6070 */
        /* <DEDUP_REMOVED lines=25> */
[----:B------:R-:W-:Y:S02]  /*1f20*/  SEL R48, RZ, 0x1, P6 ;  /* 0x00000001ff307807 */ /* 0x000fe40003000000 */
[----:B------:R-:W-:Y:S01]  /*1f30*/  ISETP.GE.U32.AND P6, PT, R49, 0x7fffff97, PT ;  /* 0x7fffff973100780c */ /* 0x000fe20003fc6070 */
[----:B------:R-:W-:Y:S01]  /*1f40*/  VIADD R49, R71, 0xffffffd0 ;  /* 0xffffffd047317836 */ /* 0x000fe20000000000 */
[----:B------:R-:W-:Y:S02]  /*1f50*/  SEL R51, RZ, 0x1fffe, P1 ;  /* 0x0001fffeff337807 */ /* 0x000fe40000800000 */
[----:B------:R-:W-:-:S02]  /*1f60*/  ISETP.GE.U32.AND P1, PT, R46, 0x7fffff98, PT ;  /* 0x7fffff982e00780c */ /* 0x000fc40003f26070 */
[----:B------:R-:W-:Y:S01]  /*1f70*/  SEL R46, RZ, 0x4, P6 ;  /* 0x00000004ff2e7807 */ /* 0x000fe20003000000 */
[----:B------:R-:W-:Y:S01]  /*1f80*/  IMAD.IADD R48, R48, 0x1, R51 ;  /* 0x0000000130307824 */ /* 0x000fe200078e0233 */
[----:B------:R-:W-:Y:S02]  /*1f90*/  ISETP.GE.U32.AND P6, PT, R49, 0x7fffff91, PT ;  /* 0x7fffff913100780c */ /* 0x000fe40003fc6070 */
[----:B------:R-:W-:Y:S02]  /*1fa0*/  SEL R49, RZ, 0x7fff8, P1 ;  /* 0x0007fff8ff317807 */ /* 0x000fe40000800000 */
[----:B------:R-:W-:Y:S01]  /*1fb0*/  ISETP.GE.U32.AND P1, PT, R50, 0x7fffff92, PT ;  /* 0x7fffff923200780c */ /* 0x000fe20003f26070 */
[----:B------:R-:W-:Y:S01]  /*1fc0*/  VIADD R50, R71, 0xffffffc0 ;  /* 0xffffffc047327836 */ /* 0x000fe20000000000 */
[----:B------:R-:W-:Y:S02]  /*1fd0*/  LOP3.LUT R32, R32, 0x3, RZ, 0xc0, !PT ;  /* 0x0000000320207812 */ /* 0x000fe400078ec0ff */
[----:B------:R-:W-:-:S02]  /*1fe0*/  SEL R52, RZ, 0x1, P6 ;  /* 0x00000001ff347807 */ /* 0x000fc40003000000 */
[----:B------:R-:W-:Y:S02]  /*1ff0*/  ISETP.GE.U32.AND P6, PT, R53, 0x7fffff93, PT ;  /* 0x7fffff933500780c */ /* 0x000fe40003fc6070 */
[----:B------:R-:W-:Y:S02]  /*2000*/  SEL R53, RZ, 0x1fffe, P1 ;  /* 0x0001fffeff357807 */ /* 0x000fe40000800000 */
[----:B------:R-:W-:Y:S02]  /*2010*/  ISETP.GE.U32.AND P1, PT, R50, 0x7fffff81, PT ;  /* 0x7fffff813200780c */ /* 0x000fe40003f26070 */
[----:B------:R-:W-:Y:S01]  /*2020*/  IADD3 R30, PT, PT, R32, R33, R30 ;  /* 0x00000021201e7210 */ /* 0x000fe20007ffe01e */
[----:B------:R-:W-:Y:S01]  /*2030*/  IMAD.IADD R52, R52, 0x1, R53 ;  /* 0x0000000134347824 */ /* 0x000fe200078e0235 */
[----:B------:R-:W0:Y:S01]  /*2040*/  LDC.64 R32, c[0x0][0x3a8] ;  /* 0x0000ea00ff207b82 */ /* 0x000e220000000a00 */
[----:B------:R-:W-:Y:S02]  /*2050*/  SEL R36, RZ, 0x1, P1 ;  /* 0x00000001ff247807 */ /* 0x000fe40000800000 */
[----:B------:R-:W-:-:S02]  /*2060*/  SEL R50, RZ, 0x4, P6 ;  /* 0x00000004ff327807 */ /* 0x000fc40003000000 */
[----:B------:R-:W-:Y:S01]  /*2070*/  LOP3.LUT R20, R20, 0x3, RZ, 0xc0, !PT ;  /* 0x0000000314147812 */ /* 0x000fe200078ec0ff */
[----:B------:R-:W-:Y:S01]  /*2080*/  IMAD.IADD R36, R36, 0x1, R39 ;  /* 0x0000000124247824 */ /* 0x000fe200078e0227 */
[----:B------:R-:W-:Y:S02]  /*2090*/  ISETP.GE.U32.AND P6, PT, R66, 0x7fffff94, PT ;  /* 0x7fffff944200780c */ /* 0x000fe40003fc6070 */
[----:B------:R-:W-:Y:S01]  /*20a0*/  IADD3 R0, PT, PT, R20, R17, R0 ;  /* 0x0000001114007210 */ /* 0x000fe20007ffe000 */
[----:B------:R-:W-:Y:S01]  /*20b0*/  IMAD R20, R70, R72, RZ ;  /* 0x0000004846147224 */ /* 0x000fe200078e02ff */
[----:B------:R-:W-:Y:S02]  /*20c0*/  LOP3.LUT R36, R36, 0x3, RZ, 0xc0, !PT ;  /* 0x0000000324247812 */ /* 0x000fe400078ec0ff */
[----:B------:R-:W-:Y:S02]  /*20d0*/  SEL R66, RZ, 0x1, P2 ;  /* 0x00000001ff427807 */ /* 0x000fe40001000000 */
[----:B------:R-:W-:-:S02]  /*20e0*/  SEL R17, RZ, 0x7fff8, P6 ;  /* 0x0007fff8ff117807 */ /* 0x000fc40003000000 */
[----:B------:R-:W-:Y:S01]  /*20f0*/  LOP3.LUT R52, R52, 0x3, RZ, 0xc0, !PT ;  /* 0x0000000334347812 */ /* 0x000fe200078ec0ff */
[----:B------:R-:W-:Y:S01]  /*2100*/  IMAD.IADD R66, R66, 0x1, R69 ;  /* 0x0000000142427824 */ /* 0x000fe200078e0245 */
[----:B------:R-:W-:Y:S02]  /*2110*/  IADD3 R34, PT, PT, R36, R37, R34 ;  /* 0x0000002524227210 */ /* 0x000fe40007ffe022 */
[----:B------:R-:W-:Y:S02]  /*2120*/  LOP3.LUT R28, R28, 0x3, RZ, 0xc0, !PT ;  /* 0x000000031c1c7812 */ /* 0x000fe400078ec0ff */
[----:B------:R-:W-:Y:S01]  /*2130*/  IADD3 R50, PT, PT, R52, R17, R50 ;  /* 0x0000001134327210 */ /* 0x000fe20007ffe032 */
[----:B0-----:R0:W-:Y:S01]  /*2140*/  STL.64 [R1+0x18], R32 ;  /* 0x0000182001007387 */ /* 0x0011e20000100a00 */
[----:B------:R-:W-:Y:S02]  /*2150*/  LOP3.LUT R48, R48, 0x3, RZ, 0xc0, !PT ;  /* 0x0000000330307812 */ /* 0x000fe400078ec0ff */
[----:B------:R-:W-:-:S02]  /*2160*/  LOP3.LUT R17, R34, 0xf, RZ, 0xc0, !PT ;  /* 0x0000000f22117812 */ /* 0x000fc400078ec0ff */
[----:B------:R-:W-:Y:S02]  /*2170*/  IADD3 R22, PT, PT, R28, R29, R22 ;  /* 0x0000001d1c167210 */ /* 0x000fe40007ffe016 */
[----:B------:R-:W-:Y:S01]  /*2180*/  LOP3.LUT R44, R44, 0x3, RZ, 0xc0, !PT ;  /* 0x000000032c2c7812 */ /* 0x000fe200078ec0ff */
[----:B------:R-:W-:Y:S01]  /*2190*/  IMAD R30, R30, 0x10, R17 ;  /* 0x000000101e1e7824 */ /* 0x000fe200078e0211 */
[----:B------:R-:W-:Y:S01]  /*21a0*/  IADD3 R46, PT, PT, R48, R49, R46 ;  /* 0x00000031302e7210 */ /* 0x000fe20007ffe02e */
[----:B------:R-:W-:Y:S01]  /*21b0*/  IMAD.SHL.U32 R17, R22, 0x100, RZ ;  /* 0x0000010016117824 */ /* 0x000fe200078e00ff */
[----:B------:R-:W-:Y:S02]  /*21c0*/  LOP3.LUT R27, R50, 0xf, RZ, 0xc0, !PT ;  /* 0x0000000f321b7812 */ /* 0x000fe400078ec0ff */
[----:B------:R-:W-:Y:S02]  /*21d0*/  LOP3.LUT R58, R58, 0x3, RZ, 0xc0, !PT ;  /* 0x000000033a3a7812 */ /* 0x000fe400078ec0ff */
[----:B------:R-:W-:Y:S01]  /*21e0*/  LOP3.LUT R66, R66, 0x3, RZ, 0xc0, !PT ;  /* 0x0000000342427812 */ /* 0x000fe200078ec0ff */
[----:B------:R-:W-:Y:S01]  /*21f0*/  IMAD R46, R46, 0x10, R27 ;  /* 0x000000102e2e7824 */ /* 0x000fe200078e021b */
[----:B------:R-:W-:-:S02]  /*2200*/  IADD3 R42, PT, PT, R44, R45, R42 ;  /* 0x0000002d2c2a7210 */ /* 0x000fc40007ffe02a */
[----:B------:R-:W-:Y:S02]  /*2210*/  LOP3.LUT R62, R62, 0x3, RZ, 0xc0, !PT ;  /* 0x000000033e3e7812 */ /* 0x000fe400078ec0ff */
[----:B------:R-:W-:Y:S01]  /*2220*/  IADD3 R56, PT, PT, R58, R59, R56 ;  /* 0x0000003b3a387210 */ /* 0x000fe20007ffe038 */
[----:B------:R-:W-:Y:S01]  /*2230*/  IMAD.SHL.U32 R27, R42, 0x100, RZ ;  /* 0x000001002a1b7824 */ /* 0x000fe200078e00ff */
[----:B------:R-:W-:Y:S02]  /*2240*/  IADD3 R64, PT, PT, R66, R67, R64 ;  /* 0x0000004342407210 */ /* 0x000fe40007ffe040 */
[----:B------:R-:W-:Y:S01]  /*2250*/  LOP3.LUT R40, R40, 0x3, RZ, 0xc0, !PT ;  /* 0x0000000328287812 */ /* 0x000fe200078ec0ff */
[----:B------:R-:W-:Y:S01]  /*2260*/  IMAD.SHL.U32 R56, R56, 0x100, RZ ;  /* 0x0000010038387824 */ /* 0x000fe200078e00ff */
[----:B------:R-:W-:Y:S02]  /*2270*/  LOP3.LUT R17, R17, 0xf00, RZ, 0xe2, !PT ;  /* 0x00000f0011117812 */ /* 0x000fe400078ee2ff */
[----:B------:R-:W-:-:S02]  /*2280*/  IADD3 R60, PT, PT, R62, R63, R60 ;  /* 0x0000003f3e3c7210 */ /* 0x000fc40007ffe03c */
[----:B------:R-:W-:Y:S01]  /*2290*/  LOP3.LUT R29, R64, 0xf, RZ, 0xc0, !PT ;  /* 0x0000000f401d7812 */ /* 0x000fe200078ec0ff */
[----:B------:R-:W-:Y:S01]  /*22a0*/  IMAD R0, R0, 0x1000, R17 ;  /* 0x0000100000007824 */ /* 0x000fe200078e0211 */
[----:B------:R-:W-:Y:S01]  /*22b0*/  LOP3.LUT R57, R57, 0x3, RZ, 0xc0, !PT ;  /* 0x0000000339397812 */ /* 0x000fe200078ec0ff */
[----:B------:R-:W-:Y:S01]  /*22c0*/  IMAD.MOV.U32 R17, RZ, RZ, R23 ;  /* 0x000000ffff117224 */ /* 0x000fe200078e0017 */
[----:B------:R-:W-:Y:S01]  /*22d0*/  IADD3 R38, PT, PT, R40, R41, R38 ;  /* 0x0000002928267210 */ /* 0x000fe20007ffe026 */
[----:B------:R-:W-:Y:S01]  /*22e0*/  IMAD R60, R60, 0x10, R29 ;  /* 0x000000103c3c7824 */ /* 0x000fe200078e021d */
[----:B------:R-:W-:Y:S01]  /*22f0*/  LOP3.LUT R27, R27, 0xf00, RZ, 0xe2, !PT ;  /* 0x00000f001b1b7812 */ /* 0x000fe200078ee2ff */
[----:B------:R-:W-:Y:S01]  /*2300*/  @!P0 IMAD.MOV R17, RZ, RZ, -R17 ;  /* 0x000000ffff118224 */ /* 0x000fe200078e0a11 */
[----:B------:R-:W-:Y:S02]  /*2310*/  LOP3.LUT R23, R30, 0xff, RZ, 0xc0, !PT ;  /* 0x000000ff1e177812 */ /* 0x000fe400078ec0ff */
[----:B------:R-:W-:Y:S01]  /*2320*/  IADD3 R54, PT, PT, R57, R55, R54 ;  /* 0x0000003739367210 */ /* 0x000fe20007ffe036 */
[----:B------:R-:W-:Y:S01]  /*2330*/  IMAD R27, R38, 0x1000, R27 ;  /* 0x00001000261b7824 */ /* 0x000fe200078e021b */
[----:B------:R-:W-:Y:S01]  /*2340*/  LOP3.LUT R29, R56, 0xf00, RZ, 0xe2, !PT ;  /* 0x00000f00381d7812 */ /* 0x000fe200078ee2ff */
[----:B------:R-:W-:Y:S01]  /*2350*/  IMAD.IADD R23, R0, 0x1, R23 ;  /* 0x0000000100177824 */ /* 0x000fe200078e0217 */
[----:B------:R-:W-:Y:S01]  /*2360*/  LOP3.LUT R46, R46, 0xff, RZ, 0xc0, !PT ;  /* 0x000000ff2e2e7812 */ /* 0x000fe200078ec0ff */
[----:B------:R-:W-:Y:S01]  /*2370*/  IMAD R0, R68, R72, RZ ;  /* 0x0000004844007224 */ /* 0x000fe200078e02ff */
[----:B------:R-:W-:Y:S01]  /*2380*/  ISETP.NE.U32.AND P0, PT, R73, RZ, PT ;  /* 0x000000ff4900720c */ /* 0x000fe20003f05070 */
[----:B------:R-:W-:-:S02]  /*2390*/  IMAD R29, R54, 0x1000, R29 ;  /* 0x00001000361d7824 */ /* 0x000fc400078e021d */
[----:B------:R-:W-:Y:S01]  /*23a0*/  IMAD.IADD R46, R27, 0x1, R46 ;  /* 0x000000011b2e7824 */ /* 0x000fe200078e022e */
[----:B0---4-:R-:W-:Y:S09]  /*23b0*/  BRA.U UP0, `(.L_x_5) ;  /* 0x0000000100187547 */ /* 0x011ff2000b800000 */
[----:B------:R-:W-:Y:S01]  /*23c0*/  ELECT P6, URZ, PT ;  /* 0x0000000000ff782f */ /* 0x000fe200038c0000 */
[----:B------:R-:W-:Y:S01]  /*23d0*/  IMAD.MOV.U32 R22, RZ, RZ, 0x1 ;  /* 0x00000001ff167424 */ /* 0x000fe200078e00ff */
[----:B------:R-:W-:Y:S01]  /*23e0*/  UMOV UR9, 0x40 ;  /* 0x0000004000097882 */ /* 0x000fe20000000000 */
[----:B------:R-:W-:Y:S01]  /*23f0*/  UVIRTCOUNT.DEALLOC.SMPOOL 0x80 ;  /* 0x000000800000784c */ /* 0x000fe20000000000 */
[----:B------:R-:W-:-:S09]  /*2400*/  ULEA UR9, UR8, UR9, 0x18 ;  /* 0x0000000908097291 */ /* 0x000fd2000f8ec0ff */
[----:B------:R0:W-:Y:S03]  /*2410*/  @P6 STS.U8 [UR9], R22 ;  /* 0x00000016ff006988 */ /* 0x0001e60008000009 */
.L_x_5:
[----:B------:R-:W2:Y:S01]  /*2420*/  LDL R27, [R1+0x18] ;  /* 0x00001800011b7983 */ /* 0x000ea20000100800 */
[----:B------:R-:W-:Y:S01]  /*2430*/  ULOP3.LUT UR7, UR7, 0x80, URZ, 0xc0, !UPT ;  /* 0x0000008007077892 */ /* 0x000fe2000f8ec0ff */
[C---:B------:R-:W-:Y:S01]  /*2440*/  LEA R166, P6, R0.reuse, UR12, 0x1 ;  /* 0x0000000c00a67c11 */ /* 0x040fe2000f8c08ff */
[----:B------:R-:W-:Y:S01]  /*2450*/  VOTEU.ALL UP1, P0 ;  /* 0x0000000000ff7886 */ /* 0x000fe20000020000 */
[----:B------:R-:W-:Y:S01]  /*2460*/  VOTEU.ALL UP2, P0 ;  /* 0x0000000000ff7886 */ /* 0x000fe20000040000 */
[----:B------:R-:W-:Y:S01]  /*2470*/  UIADD3 UR7, UPT, UPT, UR7, UR4, UR5 ;  /* 0x0000000407077290 */ /* 0x000fe2000fffe005 */
[----:B------:R-:W-:Y:S01]  /*2480*/  LEA.HI.X.SX32 R167, R0, UR13, 0x1, P6 ;  /* 0x0000000d00a77c11 */ /* 0x000fe2000b0f0eff */
[----:B------:R-:W-:Y:S01]  /*2490*/  STL [R1+0x594], R248 ;  /* 0x000594f801007387 */ /* 0x000fe20000100800 */
[----:B------:R-:W-:-:S04]  /*24a0*/  @!UP1 UIADD3 UR8, UPT, UPT, -UR10, 0x100000, URZ ;  /* 0x001000000a089890 */ /* 0x000fc8000fffe1ff */
[----:B------:R-:W-:Y:S02]  /*24b0*/  @!UP1 USHF.L.U32 UR9, UR8, 0xb, URZ ;  /* 0x0000000b08099899 */ /* 0x000fe400080006ff */
[----:B------:R-:W-:Y:S01]  /*24c0*/  @!UP1 USHF.L.U32 UR8, UR8, 0x1, URZ ;  /* 0x0000000108089899 */ /* 0x000fe200080006ff */
[----:B0-----:R-:W-:Y:S01]  /*24d0*/  VIADD R22, R71, 0xfffffff7 ;  /* 0xfffffff747167836 */ /* 0x001fe20000000000 */
[----:B------:R-:W-:Y:S01]  /*24e0*/  LEA R164, P6, R20, UR12, 0x1 ;  /* 0x0000000c14a47c11 */ /* 0x000fe2000f8c08ff */
[----:B------:R-:W-:Y:S01]  /*24f0*/  STL [R1+0x590], R252 ;  /* 0x000590fc01007387 */ /* 0x000fe20000100800 */
[----:B------:R-:W-:Y:S02]  /*2500*/  PRMT R171, RZ, 0x7610, R171 ;  /* 0x00007610ffab7816 */ /* 0x000fe400000000ab */
[----:B------:R-:W-:Y:S01]  /*2510*/  LOP3.LUT R60, R60, 0xff, RZ, 0xc0, !PT ;  /* 0x000000ff3c3c7812 */ /* 0x000fe200078ec0ff */
[----:B------:R-:W-:Y:S01]  /*2520*/  STTM.x128 tmem[UR7], RZ ;  /* 0x000000ff000079ed */ /* 0x000fe200083c0007 */
[----:B------:R-:W0:Y:S02]  /*2530*/  FENCE.VIEW.ASYNC.T ;  /* 0x00000000000073c6 */ /* 0x000e240000000200 */
[----:B0-----:R-:W-:Y:S01]  /*2540*/  BAR.SYNC.DEFER_BLOCKING 0x0 ;  /* 0x0000000000007b1d */ /* 0x001fe20000010000 */
[----:B------:R-:W-:Y:S01]  /*2550*/  LEA.HI.X.SX32 R165, R20, UR13, 0x1, P6 ;  /* 0x0000000d14a57c11 */ /* 0x000fe2000b0f0eff */
[----:B------:R-:W-:Y:S01]  /*2560*/  IMAD.IADD R0, R29, 0x1, R60 ;  /* 0x000000011d007824 */ /* 0x000fe200078e023c */
[----:B------:R-:W-:-:S02]  /*2570*/  ISETP.GE.U32.AND P6, PT, R22, 0x7fffffb8, PT ;  /* 0x7fffffb81600780c */ /* 0x000fc40003fc6070 */
[----:B------:R-:W-:Y:S02]  /*2580*/  PRMT R169, RZ, 0x7610, R169 ;  /* 0x00007610ffa97816 */ /* 0x000fe400000000a9 */
[----:B------:R-:W-:Y:S02]  /*2590*/  PRMT R168, RZ, 0x7610, R168 ;  /* 0x00007610ffa87816 */ /* 0x000fe400000000a8 */
[----:B------:R-:W-:Y:S02]  /*25a0*/  PRMT R224, R23, 0x5410, R46 ;  /* 0x0000541017e07816 */ /* 0x000fe4000000002e */
[----:B------:R-:W-:Y:S02]  /*25b0*/  PRMT R236, RZ, 0x7610, R236 ;  /* 0x00007610ffec7816 */ /* 0x000fe400000000ec */
[----:B------:R-:W-:Y:S02]  /*25c0*/  PRMT R237, RZ, 0x7610, R237 ;  /* 0x00007610ffed7816 */ /* 0x000fe400000000ed */
[----:B------:R-:W-:-:S02]  /*25d0*/  PRMT R170, RZ, 0x7610, R170 ;  /* 0x00007610ffaa7816 */ /* 0x000fc400000000aa */
[----:B------:R-:W-:Y:S02]  /*25e0*/  PRMT R172, RZ, 0x7610, R172 ;  /* 0x00007610ffac7816 */ /* 0x000fe400000000ac */
[----:B------:R-:W-:Y:S02]  /*25f0*/  PRMT R173, RZ, 0x7610, R173 ;  /* 0x00007610ffad7816 */ /* 0x000fe400000000ad */
[----:B------:R-:W-:Y:S02]  /*2600*/  PRMT R238, RZ, 0x7610, R238 ;  /* 0x00007610ffee7816 */ /* 0x000fe400000000ee */
[----:B------:R-:W-:Y:S01]  /*2610*/  PRMT R239, RZ, 0x7610, R239 ;  /* 0x00007610ffef7816 */ /* 0x000fe200000000ef */
[----:B------:R-:W0:Y:S02]  /*2620*/  FENCE.VIEW.ASYNC.S ;  /* 0x00000000000073c6 */ /* 0x000e240000000000 */
[----:B0-----:R0:W1:Y:S02]  /*2630*/  @!UP2 SYNCS.EXCH.64 URZ, [UR77], UR8 ;  /* 0x000000084dffa5b2 */ /* 0x0010640008000100 */
[----:B-1----:R-:W-:Y:S01]  /*2640*/  BAR.SYNC.DEFER_BLOCKING 0x0 ;  /* 0x0000000000007b1d */ /* 0x002fe20000010000 */
[----:B------:R-:W-:-:S04]  /*2650*/  LOP3.LUT R0, R0, 0xffff, RZ, 0xc0, !PT ;  /* 0x0000ffff00007812 */ /* 0x000fc800078ec0ff */
[----:B------:R-:W-:Y:S02]  /*2660*/  SHF.R.U32.HI R20, RZ, 0xf, R0 ;  /* 0x0000000fff147819 */ /* 0x000fe40000011600 */
[----:B------:R-:W-:Y:S02]  /*2670*/  PRMT R234, RZ, 0x7610, R234 ;  /* 0x00007610ffea7816 */ /* 0x000fe400000000ea */
[----:B------:R-:W-:Y:S02]  /*2680*/  PRMT R235, RZ, 0x7610, R235 ;  /* 0x00007610ffeb7816 */ /* 0x000fe400000000eb */
[----:B------:R-:W-:Y:S02]  /*2690*/  PRMT R174, RZ, 0x7610, R174 ;  /* 0x00007610ffae7816 */ /* 0x000fe400000000ae */
[----:B------:R-:W-:Y:S02]  /*26a0*/  PRMT R175, RZ, 0x7610, R175 ;  /* 0x00007610ffaf7816 */ /* 0x000fe400000000af */
[----:B------:R-:W-:-:S02]  /*26b0*/  PRMT R177, RZ, 0x7610, R177 ;  /* 0x00007610ffb17816 */ /* 0x000fc400000000b1 */
[----:B------:R-:W-:Y:S02]  /*26c0*/  PRMT R178, RZ, 0x7610, R178 ;  /* 0x00007610ffb27816 */ /* 0x000fe400000000b2 */
[----:B------:R-:W-:Y:S02]  /*26d0*/  PRMT R180, RZ, 0x7610, R180 ;  /* 0x00007610ffb47816 */ /* 0x000fe400000000b4 */
[----:B------:R-:W-:Y:S02]  /*26e0*/  PRMT R233, RZ, 0x7610, R233 ;  /* 0x00007610ffe97816 */ /* 0x000fe400000000e9 */
[----:B------:R-:W-:Y:S01]  /*26f0*/  PRMT R176, RZ, 0x7610, R176 ;  /* 0x00007610ffb07816 */ /* 0x000fe200000000b0 */
[----:B------:R-:W3:Y:S01]  /*2700*/  @!P5 LDG.E.U16 R169, desc[UR18][R166.64] ;  /* 0x00000012a6a9d981 */ /* 0x000ee2000c1e1500 */
[----:B------:R-:W-:Y:S02]  /*2710*/  PRMT R179, RZ, 0x7610, R179 ;  /* 0x00007610ffb37816 */ /* 0x000fe400000000b3 */
[----:B------:R-:W-:Y:S01]  /*2720*/  PRMT R231, RZ, 0x7610, R231 ;  /* 0x00007610ffe77816 */ /* 0x000fe200000000e7 */
[----:B------:R-:W4:Y:S01]  /*2730*/  @!P5 LDG.E.U16 R168, desc[UR18][R164.64] ;  /* 0x00000012a4a8d981 */ /* 0x000f22000c1e1500 */
[----:B------:R-:W-:-:S02]  /*2740*/  LOP3.LUT P5, RZ, R20, 0x1, RZ, 0xc0, !PT ;  /* 0x0000000114ff7812 */ /* 0x000fc400078ac0ff */
[----:B------:R-:W-:Y:S02]  /*2750*/  PRMT R232, RZ, 0x7610, R232 ;  /* 0x00007610ffe87816 */ /* 0x000fe400000000e8 */
        /* <DEDUP_REMOVED lines=41> */
[----:B------:R-:W-:Y:S01]  /*29f0*/  PRMT R203, RZ, 0x7610, R203 ;  /* 0x00007610ffcb7816 */ /* 0x000fe200000000cb */
[----:B------:R-:W-:Y:S01]  /*2a00*/  @!P3 IMAD.MOV R15, RZ, RZ, -R15 ;  /* 0x000000ffff0fb224 */ /* 0x000fe200078e0a0f */
[----:B------:R-:W-:Y:S02]  /*2a10*/  SHF.R.U64 R22, R224, 0x1f, RZ ;  /* 0x0000001fe0167819 */ /* 0x000fe400000012ff */
[----:B------:R-:W-:Y:S02]  /*2a20*/  PRMT R204, RZ, 0x7610, R204 ;  /* 0x00007610ffcc7816 */ /* 0x000fe400000000cc */
[----:B------:R-:W-:Y:S01]  /*2a30*/  PRMT R205, RZ, 0x7610, R205 ;  /* 0x00007610ffcd7816 */ /* 0x000fe200000000cd */
[----:B------:R-:W-:Y:S01]  /*2a40*/  @!P4 IMAD.MOV R16, RZ, RZ, -R16 ;  /* 0x000000ffff10c224 */ /* 0x000fe200078e0a10 */
[----:B------:R-:W-:Y:S01]  /*2a50*/  SHF.R.U32.HI R20, RZ, 0x7, R0 ;  /* 0x00000007ff147819 */ /* 0x000fe20000011600 */
[----:B------:R-:W1:Y:S01]  /*2a60*/  LDCU UR4, c[0x0][0x3b0] ;  /* 0x00007600ff0477ac */ /* 0x000e620008000800 */
[----:B--2---:R-:W-:-:S02]  /*2a70*/  IMAD.SHL.U32 R161, R27, 0x8, RZ ;  /* 0x000000081ba17824 */ /* 0x004fc400078e00ff */
[----:B------:R-:W-:Y:S02]  /*2a80*/  IMAD.SHL.U32 R157, R27, 0x10, RZ ;  /* 0x000000101b9d7824 */ /* 0x000fe400078e00ff */
[----:B------:R-:W-:-:S04]  /*2a90*/  IMAD.WIDE R162, R161, 0x2, R166 ;  /* 0x00000002a1a27825 */ /* 0x000fc800078e02a6 */
[----:B------:R-:W-:Y:S01]  /*2aa0*/  IMAD.WIDE R160, R161, 0x2, R164 ;  /* 0x00000002a1a07825 */ /* 0x000fe200078e02a4 */
[----:B------:R-:W-:Y:S03]  /*2ab0*/  STL [R1+0x44c], R162 ;  /* 0x00044ca201007387 */ /* 0x000fe60000100800 */
[C---:B------:R-:W-:Y:S01]  /*2ac0*/  IMAD.WIDE R158, R157.reuse, 0x2, R166 ;  /* 0x000000029d9e7825 */ /* 0x040fe200078e02a6 */
[----:B------:R-:W-:Y:S03]  /*2ad0*/  STL [R1+0x4d0], R162 ;  /* 0x0004d0a201007387 */ /* 0x000fe60000100800 */
[----:B------:R-:W-:Y:S01]  /*2ae0*/  IMAD.WIDE R156, R157, 0x2, R164 ;  /* 0x000000029d9c7825 */ /* 0x000fe200078e02a4 */
[----:B------:R-:W-:Y:S04]  /*2af0*/  STL [R1+0x4e0], R162 ;  /* 0x0004e0a201007387 */ /* 0x000fe80000100800 */
        /* <DEDUP_REMOVED lines=15> */
[----:B------:R-:W2:Y:S04]  /*2bf0*/  @!P6 LDG.E.U16 R171, desc[UR18][R160.64] ;  /* 0x00000012a0abe981 */ /* 0x000ea8000c1e1500 */
[----:B------:R0:W-:Y:S04]  /*2c00*/  STL.64 [R1+0x450], R160 ;  /* 0x000450a001007387 */ /* 0x0001e80000100a00 */
[----:B------:R-:W2:Y:S04]  /*2c10*/  @P5 LDG.E.U16 R236, desc[UR18][R158.64] ;  /* 0x000000129eec5981 */ /* 0x000ea8000c1e1500 */
[----:B------:R-:W2:Y:S04]  /*2c20*/  @P5 LDG.E.U16 R237, desc[UR18][R156.64] ;  /* 0x000000129ced5981 */ /* 0x000ea8000c1e1500 */
[----:B0-----:R-:W2:Y:S01]  /*2c30*/  LDL.LU R161, [R1+0x18] ;  /* 0x0000180001a17983 */ /* 0x001ea20000300800 */
[----:B------:R-:W-:-:S03]  /*2c40*/  LOP3.LUT P5, RZ, R22, 0x1, RZ, 0xc0, !PT ;  /* 0x0000000116ff7812 */ /* 0x000fc600078ac0ff */
[----:B------:R-:W3:Y:S01]  /*2c50*/  @!P6 LDG.E.U16 R170, desc[UR18][R162.64] ;  /* 0x00000012a2aae981 */ /* 0x000ee2000c1e1500 */
[----:B------:R-:W-:Y:S02]  /*2c60*/  LOP3.LUT P6, RZ, R20, 0x1, RZ, 0xc0, !PT ;  /* 0x0000000114ff7812 */ /* 0x000fe400078cc0ff */
[C---:B------:R-:W-:Y:S02]  /*2c70*/  SHF.R.U64 R22, R224.reuse, 0xf, RZ ;  /* 0x0000000fe0167819 */ /* 0x040fe400000012ff */
[----:B------:R-:W-:Y:S01]  /*2c80*/  SHF.R.U64 R20, R224, 0x17, RZ ;  /* 0x00000017e0147819 */ /* 0x000fe200000012ff */
[----:B------:R-:W-:Y:S04]  /*2c90*/  STL.64 [R1+0x460], R158 ;  /* 0x0004609e01007387 */ /* 0x000fe80000100a00 */
[----:B------:R-:W-:Y:S04]  /*2ca0*/  STL [R1+0x58c], R159 ;  /* 0x00058c9f01007387 */ /* 0x000fe80000100800 */
[----:B------:R-:W-:Y:S04]  /*2cb0*/  STL [R1+0x584], R158 ;  /* 0x0005849e01007387 */ /* 0x000fe80000100800 */
[----:B------:R-:W-:Y:S04]  /*2cc0*/  STL.64 [R1+0x470], R156 ;  /* 0x0004709c01007387 */ /* 0x000fe80000100a00 */
[----:B------:R-:W-:Y:S04]  /*2cd0*/  STL [R1+0x588], R157 ;  /* 0x0005889d01007387 */ /* 0x000fe80000100800 */
[----:B------:R-:W-:Y:S01]  /*2ce0*/  STL [R1+0x550], R156 ;  /* 0x0005509c01007387 */ /* 0x000fe20000100800 */
[----:B--2---:R-:W-:-:S04]  /*2cf0*/  IMAD.SHL.U32 R149, R161, 0x20, RZ ;  /* 0x00000020a1957824 */ /* 0x004fc800078e00ff */
[----:B------:R-:W-:-:S04]  /*2d00*/  IMAD.WIDE R150, R149, 0x2, R166 ;  /* 0x0000000295967825 */ /* 0x000fc800078e02a6 */
[----:B------:R-:W-:Y:S01]  /*2d10*/  IMAD.WIDE R148, R149, 0x2, R164 ;  /* 0x0000000295947825 */ /* 0x000fe200078e02a4 */
[----:B------:R-:W2:Y:S03]  /*2d20*/  @P5 LDG.E.U16 R172, desc[UR18][R150.64] ;  /* 0x0000001296ac5981 */ /* 0x000ea6000c1e1500 */
[----:B------:R-:W-:Y:S01]  /*2d30*/  IMAD R153, R161, 0x18, RZ ;  /* 0x00000018a1997824 */ /* 0x000fe200078e02ff */
[----:B------:R-:W2:Y:S01]  /*2d40*/  @P5 LDG.E.U16 R173, desc[UR18][R148.64] ;  /* 0x0000001294ad5981 */ /* 0x000ea2000c1e1500 */
[----:B------:R-:W-:Y:S02]  /*2d50*/  LOP3.LUT P5, RZ, R22, 0x1, RZ, 0xc0, !PT ;  /* 0x0000000116ff7812 */ /* 0x000fe400078ac0ff */
        /* <DEDUP_REMOVED lines=9> */
[----:B------:R-:W-:Y:S01]  /*2df0*/  VIADD R20, R71, 0xfffffffe ;  /* 0xfffffffe47147836 */ /* 0x000fe20000000000 */
[----:B------:R-:W2:Y:S01]  /*2e00*/  @P5 LDG.E.U16 R235, desc[UR18][R140.64] ;  /* 0x000000128ceb5981 */ /* 0x000ea2000c1e1500 */
[----:B------:R-:W-:-:S03]  /*2e10*/  IMAD R145, R161, 0x28, RZ ;  /* 0x00000028a1917824 */ /* 0x000fc600078e02ff */
[----:B------:R-:W-:Y:S01]  /*2e20*/  ISETP.GE.U32.AND P5, PT, R20, 0x7fffffbf, PT ;  /* 0x7fffffbf1400780c */ /* 0x000fe20003fa6070 */
[----:B------:R-:W-:Y:S01]  /*2e30*/  STL.64 [R1+0x480], R154 ;  /* 0x0004809a01007387 */ /* 0x000fe20000100a00 */
[----:B------:R-:W-:-:S03]  /*2e40*/  IMAD.WIDE R146, R145, 0x2, R166 ;  /* 0x0000000291927825 */ /* 0x000fc600078e02a6 */
[----:B------:R-:W-:Y:S01]  /*2e50*/  STL [R1+0x558], R154 ;  /* 0x0005589a01007387 */ /* 0x000fe20000100800 */
[----:B------:R-:W-:Y:S01]  /*2e60*/  IMAD.WIDE R144, R145, 0x2, R164 ;  /* 0x0000000291907825 */ /* 0x000fe200078e02a4 */
[----:B------:R-:W-:Y:S02]  /*2e70*/  SHF.R.U64 R22, R224, 0x7, RZ ;  /* 0x00000007e0167819 */ /* 0x000fe400000012ff */
[----:B------:R-:W-:Y:S04]  /*2e80*/  STL [R1+0x554], R155 ;  /* 0x0005549b01007387 */ /* 0x000fe80000100800 */
[----:B------:R-:W-:Y:S01]  /*2e90*/  STL.64 [R1+0x490], R152 ;  /* 0x0004909801007387 */ /* 0x000fe20000100a00 */
[----:B------:R-:W-:-:S03]  /*2ea0*/  IMAD.WIDE R30, R161, 0x2, R166 ;  /* 0x00000002a11e7825 */ /* 0x000fc600078e02a6 */
[----:B------:R-:W-:Y:S01]  /*2eb0*/  STL [R1+0x560], R152 ;  /* 0x0005609801007387 */ /* 0x000fe20000100800 */
[----:B------:R-:W-:-:S03]  /*2ec0*/  IMAD.WIDE R28, R161, 0x2, R164 ;  /* 0x00000002a11c7825 */ /* 0x000fc600078e02a4 */
[----:B------:R-:W-:Y:S01]  /*2ed0*/  STL [R1+0x55c], R153 ;  /* 0x00055c9901007387 */ /* 0x000fe20000100800 */
[----:B------:R-:W-:-:S03]  /*2ee0*/  IMAD R137, R161, 0x38, RZ ;  /* 0x00000038a1897824 */ /* 0x000fc600078e02ff */
[----:B------:R-:W-:Y:S04]  /*2ef0*/  STL.64 [R1+0x4a0], R150 ;  /* 0x0004a09601007387 */ /* 0x000fe80000100a00 */
[----:B------:R-:W-:Y:S04]  /*2f00*/  STL [R1+0x568], R150 ;  /* 0x0005689601007387 */ /* 0x000fe80000100800 */
[----:B------:R-:W2:Y:S04]  /*2f10*/  @P6 LDG.E.U16 R174, desc[UR18][R146.64] ;  /* 0x0000001292ae6981 */ /* 0x000ea8000c1e1500 */
[----:B------:R-:W2:Y:S01]  /*2f20*/  @P6 LDG.E.U16 R175, desc[UR18][R144.64] ;  /* 0x0000001290af6981 */ /* 0x000ea2000c1e1500 */
[----:B------:R-:W-:-:S02]  /*2f30*/  LOP3.LUT P6, RZ, R22, 0x1, RZ, 0xc0, !PT ;  /* 0x0000000116ff7812 */ /* 0x000fc400078cc0ff */
[----:B------:R-:W-:Y:S01]  /*2f40*/  SHF.R.U32.HI R22, RZ, 0xe, R0 ;  /* 0x0000000eff167819 */ /* 0x000fe20000011600 */
[----:B------:R-:W-:Y:S01]  /*2f50*/  STL [R1+0x564], R151 ;  /* 0x0005649701007387 */ /* 0x000fe20000100800 */
[----:B------:R-:W-:-:S03]  /*2f60*/  IMAD.WIDE R138, R137, 0x2, R166 ;  /* 0x00000002898a7825 */ /* 0x000fc600078e02a6 */
[----:B------:R-:W-:Y:S01]  /*2f70*/  STL.64 [R1+0x4b0], R148 ;  /* 0x0004b09401007387 */ /* 0x000fe20000100a00 */
[----:B------:R-:W-:-:S03]  /*2f80*/  IMAD R133, R161, 0x9, RZ ;  /* 0x00000009a1857824 */ /* 0x000fc600078e02ff */
[----:B------:R-:W-:Y:S01]  /*2f90*/  STL [R1+0x570], R148 ;  /* 0x0005709401007387 */ /* 0x000fe20000100800 */
[----:B------:R-:W-:-:S03]  /*2fa0*/  IMAD R129, R161, 0x11, RZ ;  /* 0x00000011a1817824 */ /* 0x000fc600078e02ff */
[----:B------:R-:W-:Y:S01]  /*2fb0*/  STL [R1+0x56c], R149 ;  /* 0x00056c9501007387 */ /* 0x000fe20000100800 */
[----:B------:R-:W-:-:S03]  /*2fc0*/  IMAD.WIDE R136, R137, 0x2, R164 ;  /* 0x0000000289887825 */ /* 0x000fc600078e02a4 */
[----:B------:R-:W-:Y:S04]  /*2fd0*/  STL.64 [R1+0x4c0], R146 ;  /* 0x0004c09201007387 */ /* 0x000fe80000100a00 */
[----:B------:R-:W2:Y:S04]  /*2fe0*/  @!P5 LDG.E.U16 R177, desc[UR18][R30.64] ;  /* 0x000000121eb1d981 */ /* 0x000ea8000c1e1500 */
[----:B------:R0:W2:Y:S01]  /*2ff0*/  @!P5 LDG.E.U16 R178, desc[UR18][R28.64] ;  /* 0x000000121cb2d981 */ /* 0x0000a2000c1e1500 */
[----:B------:R-:W-:-:S03]  /*3000*/  LOP3.LUT P5, RZ, R22, 0x1, RZ, 0xc0, !PT ;  /* 0x0000000116ff7812 */ /* 0x000fc600078ac0ff */
[----:B------:R-:W-:Y:S01]  /*3010*/  STL [R1+0x574], R147 ;  /* 0x0005749301007387 */ /* 0x000fe20000100800 */
[----:B------:R-:W-:-:S03]  /*3020*/  IMAD.WIDE R134, R133, 0x2, R166 ;  /* 0x0000000285867825 */ /* 0x000fc600078e02a6 */
[----:B------:R-:W-:Y:S01]  /*3030*/  STL.64 [R1+0x4c8], R144 ;  /* 0x0004c89001007387 */ /* 0x000fe20000100a00 */
[----:B------:R-:W-:-:S03]  /*3040*/  IMAD.WIDE R132, R133, 0x2, R164 ;  /* 0x0000000285847825 */ /* 0x000fc600078e02a4 */
[----:B------:R-:W-:Y:S01]  /*3050*/  STL.64 [R1+0x4d8], R142 ;  /* 0x0004d88e01007387 */ /* 0x000fe20000100a00 */
[----:B------:R-:W-:-:S03]  /*3060*/  IMAD.WIDE R130, R129, 0x2, R166 ;  /* 0x0000000281827825 */ /* 0x000fc600078e02a6 */
[----:B------:R-:W-:Y:S01]  /*3070*/  STL.64 [R1+0x4e8], R140 ;  /* 0x0004e88c01007387 */ /* 0x000fe20000100a00 */
[----:B------:R-:W-:-:S03]  /*3080*/  IMAD.WIDE R128, R129, 0x2, R164 ;  /* 0x0000000281807825 */ /* 0x000fc600078e02a4 */
[----:B------:R-:W-:Y:S04]  /*3090*/  STL.64 [R1+0x4f8], R138 ;  /* 0x0004f88a01007387 */ /* 0x000fe80000100a00 */
[----:B------:R-:W-:Y:S04]  /*30a0*/  STL.64 [R1+0x10], R30 ;  /* 0x0000101e01007387 */ /* 0x000fe80000100a00 */
[----:B------:R-:W-:Y:S04]  /*30b0*/  STL.64 [R1+0x8], R28 ;  /* 0x0000081c01007387 */ /* 0x000fe80000100a00 */
[----:B------:R-:W-:Y:S04]  /*30c0*/  STL.64 [R1+0x508], R136 ;  /* 0x0005088801007387 */ /* 0x000fe80000100a00 */
[----:B------:R-:W-:Y:S04]  /*30d0*/  STL.64 [R1+0x518], R134 ;  /* 0x0005188601007387 */ /* 0x000fe80000100a00 */
[----:B------:R-:W-:Y:S04]  /*30e0*/  STL.64 [R1+0x528], R132 ;  /* 0x0005288401007387 */ /* 0x000fe80000100a00 */
[----:B------:R-:W-:Y:S04]  /*30f0*/  STL.64 [R1+0x538], R130 ;  /* 0x0005388201007387 */ /* 0x000fe80000100a00 */
[----:B------:R-:W-:Y:S04]  /*3100*/  STL [R1+0x54c], R128 ;  /* 0x00054c8001007387 */ /* 0x000fe80000100800 */
[----:B------:R-:W-:Y:S04]  /*3110*/  STL [R1+0x578], R128 ;  /* 0x0005788001007387 */ /* 0x000fe80000100800 */
[----:B------:R-:W2:Y:S04]  /*3120*/  @P5 LDG.E.U16 R180, desc[UR18][R128.64] ;  /* 0x0000001280b45981 */ /* 0x000ea8000c1e1500 */
[----:B------:R0:W-:Y:S01]  /*3130*/  STL [R1+0x548], R129 ;  /* 0x0005488101007387 */ /* 0x0001e20000100800 */
[----:B------:R-:W-:-:S03]  /*3140*/  VIADD R20, R71, 0xfffffff6 ;  /* 0xfffffff647147836 */ /* 0x000fc60000000000 */
[----:B------:R-:W2:Y:S04]  /*3150*/  @P6 LDG.E.U16 R233, desc[UR18][R138.64] ;  /* 0x000000128ae96981 */ /* 0x000ea8000c1e1500 */
[----:B------:R-:W2:Y:S04]  /*3160*/  @P6 LDG.E.U16 R176, desc[UR18][R136.64] ;  /* 0x0000001288b06981 */ /* 0x000ea8000c1e1500 */
[----:B0-----:R-:W2:Y:S01]  /*3170*/  LDL.LU R129, [R1+0x20] ;  /* 0x0000200001817983 */ /* 0x001ea20000300800 */
[----:B------:R-:W-:Y:S02]  /*3180*/  ISETP.GE.U32.AND P6, PT, R20, 0x7fffffb7, PT ;  /* 0x7fffffb71400780c */ /* 0x000fe40003fc6070 */
[----:B------:R-:W-:Y:S01]  /*3190*/  SHF.R.U32.HI R20, RZ, 0x6, R0 ;  /* 0x00000006ff147819 */ /* 0x000fe20000011600 */
[----:B------:R-:W3:Y:S01]  /*31a0*/  @P5 LDG.E.U16 R232, desc[UR18][R130.64] ;  /* 0x0000001282e85981 */ /* 0x000ee2000c1e1500 */
[----:B------:R-:W-:Y:S01]  /*31b0*/  SHF.R.U64 R22, R224, 0x1e, RZ ;  /* 0x0000001ee0167819 */ /* 0x000fe200000012ff */
[----:B------:R-:W-:-:S03]  /*31c0*/  IMAD R125, R161, 0x19, RZ ;  /* 0x00000019a17d7824 */ /* 0x000fc600078e02ff */
[----:B------:R-:W-:-:S05]  /*31d0*/  LOP3.LUT P5, RZ, R22, 0x1, RZ, 0xc0, !PT ;  /* 0x0000000116ff7812 */ /* 0x000fca00078ac0ff */
[----:B------:R-:W3:Y:S04]  /*31e0*/  @!P6 LDG.E.U16 R179, desc[UR18][R134.64] ;  /* 0x0000001286b3e981 */ /* 0x000ee8000c1e1500 */
[----:B------:R0:W3:Y:S01]  /*31f0*/  @!P6 LDG.E.U16 R231, desc[UR18][R132.64] ;  /* 0x0000001284e7e981 */ /* 0x0000e2000c1e1500 */
[----:B------:R-:W-:Y:S01]  /*3200*/  LOP3.LUT P6, RZ, R20, 0x1, RZ, 0xc0, !PT ;  /* 0x0000000114ff7812 */ /* 0x000fe200078cc0ff */
[----:B------:R-:W-:Y:S02]  /*3210*/  IMAD R121, R161, 0x21, RZ ;  /* 0x00000021a1797824 */ /* 0x000fe400078e02ff */
[----:B------:R-:W-:Y:S01]  /*3220*/  IMAD.WIDE R126, R125, 0x2, R166 ;  /* 0x000000027d7e7825 */ /* 0x000fe200078e02a6 */
[----:B------:R-:W-:-:S03]  /*3230*/  SHF.R.U64 R20, R224, 0x16, RZ ;  /* 0x00000016e0147819 */ /* 0x000fc600000012ff */
[----:B------:R-:W-:Y:S01]  /*3240*/  IMAD.WIDE R124, R125, 0x2, R164 ;  /* 0x000000027d7c7825 */ /* 0x000fe200078e02a4 */
[----:B------:R-:W-:-:S03]  /*3250*/  SHF.R.U64 R22, R224, 0xe, RZ ;  /* 0x0000000ee0167819 */ /* 0x000fc600000012ff */
[C---:B------:R-:W-:Y:S02]  /*3260*/  IMAD.WIDE R122, R121.reuse, 0x2, R166 ;  /* 0x00000002797a7825 */ /* 0x040fe400078e02a6 */
[----:B------:R-:W3:Y:S02]  /*3270*/  @P6 LDG.E.U16 R181, desc[UR18][R126.64] ;  /* 0x000000127eb56981 */ /* 0x000ee4000c1e1500 */
[----:B------:R-:W-:Y:S02]  /*3280*/  IMAD.WIDE R120, R121, 0x2, R164 ;  /* 0x0000000279787825 */ /* 0x000fe400078e02a4 */
[----:B------:R-:W3:Y:S01]  /*3290*/  @P6 LDG.E.U16 R182, desc[UR18][R124.64] ;  /* 0x000000127cb66981 */ /* 0x000ee2000c1e1500 */
[----:B------:R-:W-:-:S03]  /*32a0*/  LOP3.LUT P6, RZ, R20, 0x1, RZ, 0xc0, !PT ;  /* 0x0000000114ff7812 */ /* 0x000fc600078cc0ff */
[----:B------:R-:W3:Y:S01]  /*32b0*/  @P5 LDG.E.U16 R183, desc[UR18][R122.64] ;  /* 0x000000127ab75981 */ /* 0x000ee2000c1e1500 */
[----:B------:R-:W-:-:S03]  /*32c0*/  IMAD R117, R161, 0x29, RZ ;  /* 0x00000029a1757824 */ /* 0x000fc600078e02ff */
[----:B------:R-:W3:Y:S01]  /*32d0*/  @P5 LDG.E.U16 R229, desc[UR18][R120.64] ;  /* 0x0000001278e55981 */ /* 0x000ee2000c1e1500 */
[----:B------:R-:W-:Y:S01]  /*32e0*/  LOP3.LUT P5, RZ, R22, 0x1, RZ, 0xc0, !PT ;  /* 0x0000000116ff7812 */ /* 0x000fe200078ac0ff */
[----:B------:R-:W-:Y:S02]  /*32f0*/  IMAD R113, R161, 0x31, RZ ;  /* 0x00000031a1717824 */ /* 0x000fe400078e02ff */
[----:B------:R-:W-:-:S04]  /*3300*/  IMAD.WIDE R118, R117, 0x2, R166 ;  /* 0x0000000275767825 */ /* 0x000fc800078e02a6 */
[----:B------:R-:W-:Y:S01]  /*3310*/  IMAD.WIDE R116, R117, 0x2, R164 ;  /* 0x0000000275747825 */ /* 0x000fe200078e02a4 */
[----:B------:R-:W3:Y:S03]  /*3320*/  @P6 LDG.E.U16 R230, desc[UR18][R118.64] ;  /* 0x0000001276e66981 */ /* 0x000ee6000c1e1500 */
[C---:B------:R-:W-:Y:S01]  /*3330*/  IMAD.WIDE R114, R113.reuse, 0x2, R166 ;  /* 0x0000000271727825 */ /* 0x040fe200078e02a6 */
[----:B------:R-:W3:Y:S03]  /*3340*/  @P6 LDG.E.U16 R228, desc[UR18][R116.64] ;  /* 0x0000001274e46981 */ /* 0x000ee6000c1e1500 */
[----:B------:R-:W-:Y:S01]  /*3350*/  IMAD.WIDE R112, R113, 0x2, R164 ;  /* 0x0000000271707825 */ /* 0x000fe200078e02a4 */
[----:B------:R-:W3:Y:S04]  /*3360*/  @P5 LDG.E.U16 R184, desc[UR18][R114.64] ;  /* 0x0000001272b85981 */ /* 0x000ee8000c1e1500 */
[----:B------:R-:W3:Y:S01]  /*3370*/  @P5 LDG.E.U16 R185, desc[UR18][R112.64] ;  /* 0x0000001270b95981 */ /* 0x000ee2000c1e1500 */
[----:B------:R-:W-:Y:S01]  /*3380*/  SHF.R.U64 R22, R224, 0x6, RZ ;  /* 0x00000006e0167819 */ /* 0x000fe200000012ff */
[----:B------:R-:W-:-:S03]  /*3390*/  IMAD.SHL.U32 R107, R161, 0x2, RZ ;  /* 0x00000002a16b7824 */ /* 0x000fc600078e00ff */
[----:B------:R-:W-:Y:S01]  /*33a0*/  LOP3.LUT P5, RZ, R22, 0x1, RZ, 0xc0, !PT ;  /* 0x0000000116ff7812 */ /* 0x000fe200078ac0ff */
[----:B------:R-:W-:Y:S01]  /*33b0*/  IMAD.WIDE R28, R107, 0x2, R166 ;  /* 0x000000026b1c7825 */ /* 0x000fe200078e02a6 */
[----:B------:R-:W-:-:S03]  /*33c0*/  SHF.R.U32.HI R22, RZ, 0xd, R0 ;  /* 0x0000000dff167819 */ /* 0x000fc60000011600 */
[----:B------:R-:W-:-:S04]  /*33d0*/  IMAD.WIDE R106, R107, 0x2, R164 ;  /* 0x000000026b6a7825 */ /* 0x000fc800078e02a4 */
[----:B------:R-:W-:-:S04]  /*33e0*/  IMAD R109, R161, 0x39, RZ ;  /* 0x00000039a16d7824 */ /* 0x000fc800078e02ff */
[----:B------:R-:W-:-:S04]  /*33f0*/  IMAD.WIDE R110, R109, 0x2, R166 ;  /* 0x000000026d6e7825 */ /* 0x000fc800078e02a6 */
[----:B------:R-:W-:Y:S01]  /*3400*/  IMAD.WIDE R108, R109, 0x2, R164 ;  /* 0x000000026d6c7825 */ /* 0x000fe200078e02a4 */
[----:B------:R-:W3:Y:S03]  /*3410*/  @P5 LDG.E.U16 R186, desc[UR18][R110.64] ;  /* 0x000000126eba5981 */ /* 0x000ee6000c1e1500 */
[C---:B------:R-:W-:Y:S01]  /*3420*/  IMAD R99, R161.reuse, 0x12, RZ ;  /* 0x00000012a1637824 */ /* 0x040fe200078e02ff */
[----:B------:R-:W3:Y:S01]  /*3430*/  @P5 LDG.E.U16 R187, desc[UR18][R108.64] ;  /* 0x000000126cbb5981 */ /* 0x000ee2000c1e1500 */
[----:B------:R-:W-:Y:S02]  /*3440*/  IMAD R103, R161, 0xa, RZ ;  /* 0x0000000aa1677824 */ /* 0x000fe400078e02ff */
[----:B------:R-:W-:-:S04]  /*3450*/  IMAD.WIDE R100, R99, 0x2, R166 ;  /* 0x0000000263647825 */ /* 0x000fc800078e02a6 */
[----:B------:R-:W-:-:S04]  /*3460*/  IMAD.WIDE R98, R99, 0x2, R164 ;  /* 0x0000000263627825 */ /* 0x000fc800078e02a4 */
[----:B------:R-:W-:-:S04]  /*3470*/  IMAD.WIDE R104, R103, 0x2, R166 ;  /* 0x0000000267687825 */ /* 0x000fc800078e02a6 */
[----:B------:R-:W-:-:S04]  /*3480*/  IMAD.WIDE R102, R103, 0x2, R164 ;  /* 0x0000000267667825 */ /* 0x000fc800078e02a4 */
[C---:B------:R-:W-:Y:S02]  /*3490*/  IMAD R91, R161.reuse, 0x22, RZ ;  /* 0x00000022a15b7824 */ /* 0x040fe400078e02ff */
        /* <DEDUP_REMOVED lines=27> */
[----:B--2---:R-:W-:-:S05]  /*3650*/  VIADD R20, R129, 0xfffffffd ;  /* 0xfffffffd81147836 */ /* 0x004fca0000000000 */
[----:B------:R-:W-:Y:S01]  /*3660*/  ISETP.GE.U32.AND P6, PT, R20, 0x7fffffbe, PT ;  /* 0x7fffffbe1400780c */ /* 0x000fe20003fc6070 */
[----:B------:R-:W-:-:S05]  /*3670*/  VIADD R20, R129, 0xfffffff5 ;  /* 0xfffffff581147836 */ /* 0x000fca0000000000 */
[----:B------:R-:W-:-:S07]  /*3680*/  ISETP.GE.U32.AND P5, PT, R20, 0x7fffffb6, PT ;  /* 0x7fffffb61400780c */ /* 0x000fce0003fa6070 */
[----:B------:R2:W3:Y:S04]  /*3690*/  @!P6 LDG.E.U16 R226, desc[UR18][R28.64] ;  /* 0x000000121ce2e981 */ /* 0x0004e8000c1e1500 */
[----:B------:R-:W3:Y:S01]  /*36a0*/  @!P6 LDG.E.U16 R227, desc[UR18][R106.64] ;  /* 0x000000126ae3e981 */ /* 0x000ee2000c1e1500 */
[----:B------:R-:W-:Y:S02]  /*36b0*/  LOP3.LUT P6, RZ, R22, 0x1, RZ, 0xc0, !PT ;  /* 0x0000000116ff7812 */ /* 0x000fe400078cc0ff */
[----:B------:R-:W-:Y:S01]  /*36c0*/  SHF.R.U64 R22, R224, 0x1d, RZ ;  /* 0x0000001de0167819 */ /* 0x000fe200000012ff */
[----:B------:R-:W3:Y:S01]  /*36d0*/  @!P5 LDG.E.U16 R188, desc[UR18][R104.64] ;  /* 0x0000001268bcd981 */ /* 0x000ee2000c1e1500 */
[----:B------:R-:W-:-:S03]  /*36e0*/  SHF.R.U32.HI R20, RZ, 0x5, R0 ;  /* 0x00000005ff147819 */ /* 0x000fc60000011600 */
[----:B------:R-:W3:Y:S06]  /*36f0*/  @!P5 LDG.E.U16 R189, desc[UR18][R102.64] ;  /* 0x0000001266bdd981 */ /* 0x000eec000c1e1500 */
[----:B------:R-:W3:Y:S04]  /*3700*/  @P6 LDG.E.U16 R190, desc[UR18][R100.64] ;  /* 0x0000001264be6981 */ /* 0x000ee8000c1e1500 */
[----:B------:R-:W3:Y:S01]  /*3710*/  @P6 LDG.E.U16 R191, desc[UR18][R98.64] ;  /* 0x0000001262bf6981 */ /* 0x000ee2000c1e1500 */
[----:B------:R-:W-:-:S02]  /*3720*/  LOP3.LUT P6, RZ, R22, 0x1, RZ, 0xc0, !PT ;  /* 0x0000000116ff7812 */ /* 0x000fc400078cc0ff */
[----:B------:R-:W-:Y:S02]  /*3730*/  LOP3.LUT P5, RZ, R20, 0x1, RZ, 0xc0, !PT ;  /* 0x0000000114ff7812 */ /* 0x000fe400078ac0ff */
[C---:B------:R-:W-:Y:S02]  /*3740*/  SHF.R.U64 R22, R224.reuse, 0xd, RZ ;  /* 0x0000000de0167819 */ /* 0x040fe400000012ff */
[----:B------:R-:W-:-:S07]  /*3750*/  SHF.R.U64 R20, R224, 0x15, RZ ;  /* 0x00000015e0147819 */ /* 0x000fce00000012ff */
[----:B------:R-:W3:Y:S04]  /*3760*/  @P6 LDG.E.U16 R216, desc[UR18][R92.64] ;  /* 0x000000125cd86981 */ /* 0x000ee8000c1e1500 */
[----:B------:R-:W3:Y:S01]  /*3770*/  @P6 LDG.E.U16 R217, desc[UR18][R90.64] ;  /* 0x000000125ad96981 */ /* 0x000ee2000c1e1500 */
[----:B------:R-:W-:-:S03]  /*3780*/  LOP3.LUT P6, RZ, R22, 0x1, RZ, 0xc0, !PT ;  /* 0x0000000116ff7812 */ /* 0x000fc600078cc0ff */
[----:B------:R-:W3:Y:S04]  /*3790*/  @P5 LDG.E.U16 R220, desc[UR18][R96.64] ;  /* 0x0000001260dc5981 */ /* 0x000ee8000c1e1500 */
[----:B------:R-:W4:Y:S01]  /*37a0*/  @P5 LDG.E.U16 R221, desc[UR18][R94.64] ;  /* 0x000000125edd5981 */ /* 0x000f22000c1e1500 */
[----:B------:R-:W-:Y:S02]  /*37b0*/  LOP3.LUT P5, RZ, R20, 0x1, RZ, 0xc0, !PT ;  /* 0x0000000114ff7812 */ /* 0x000fe400078ac0ff */
[----:B------:R-:W-:Y:S01]  /*37c0*/  SHF.R.U64 R22, R224, 0x5, RZ ;  /* 0x00000005e0167819 */ /* 0x000fe200000012ff */
[----:B------:R-:W-:Y:S02]  /*37d0*/  VIADD R20, R129, 0xfffffffc ;  /* 0xfffffffc81147836 */ /* 0x000fe40000000000 */
[----:B------:R-:W4:Y:S04]  /*37e0*/  @P6 LDG.E.U16 R192, desc[UR18][R84.64] ;  /* 0x0000001254c06981 */ /* 0x000f28000c1e1500 */
[----:B------:R-:W4:Y:S01]  /*37f0*/  @P6 LDG.E.U16 R193, desc[UR18][R82.64] ;  /* 0x0000001252c16981 */ /* 0x000f22000c1e1500 */
[----:B------:R-:W-:-:S03]  /*3800*/  LOP3.LUT P6, RZ, R22, 0x1, RZ, 0xc0, !PT ;  /* 0x0000000116ff7812 */ /* 0x000fc600078cc0ff */
[----:B------:R-:W4:Y:S04]  /*3810*/  @P5 LDG.E.U16 R218, desc[UR18][R88.64] ;  /* 0x0000001258da5981 */ /* 0x000f28000c1e1500 */
[----:B------:R-:W4:Y:S01]  /*3820*/  @P5 LDG.E.U16 R219, desc[UR18][R86.64] ;  /* 0x0000001256db5981 */ /* 0x000f22000c1e1500 */
[----:B------:R-:W-:Y:S01]  /*3830*/  ISETP.GE.U32.AND P5, PT, R20, 0x7fffffbd, PT ;  /* 0x7fffffbd1400780c */ /* 0x000fe20003fa6070 */
[----:B------:R-:W-:Y:S01]  /*3840*/  VIADD R20, R129, 0xfffffff4 ;  /* 0xfffffff481147836 */ /* 0x000fe20000000000 */
[----:B------:R-:W-:-:S03]  /*3850*/  SHF.R.U32.HI R22, RZ, 0xc, R0 ;  /* 0x0000000cff167819 */ /* 0x000fc60000011600 */
[----:B------:R-:W4:Y:S04]  /*3860*/  @P6 LDG.E.U16 R194, desc[UR18][R80.64] ;  /* 0x0000001250c26981 */ /* 0x000f28000c1e1500 */
[----:B------:R-:W4:Y:S01]  /*3870*/  @P6 LDG.E.U16 R195, desc[UR18][R78.64] ;  /* 0x000000124ec36981 */ /* 0x000f22000c1e1500 */
[----:B------:R-:W-:-:S03]  /*3880*/  ISETP.GE.U32.AND P6, PT, R20, 0x7fffffb5, PT ;  /* 0x7fffffb51400780c */ /* 0x000fc60003fc6070 */
[----:B------:R-:W4:Y:S04]  /*3890*/  @!P5 LDG.E.U16 R196, desc[UR18][R76.64] ;  /* 0x000000124cc4d981 */ /* 0x000f28000c1e1500 */
[----:B------:R-:W4:Y:S01]  /*38a0*/  @!P5 LDG.E.U16 R197, desc[UR18][R74.64] ;  /* 0x000000124ac5d981 */ /* 0x000f22000c1e1500 */
[----:B------:R-:W-:Y:S02]  /*38b0*/  LOP3.LUT P5, RZ, R22, 0x1, RZ, 0xc0, !PT ;  /* 0x0000000116ff7812 */ /* 0x000fe400078ac0ff */
[----:B------:R-:W-:-:S03]  /*38c0*/  SHF.R.U32.HI R20, RZ, 0x4, R0 ;  /* 0x00000004ff147819 */ /* 0x000fc60000011600 */
[----:B------:R-:W4:Y:S01]  /*38d0*/  @!P6 LDG.E.U16 R198, desc[UR18][R72.64] ;  /* 0x0000001248c6e981 */ /* 0x000f22000c1e1500 */
[----:B------:R-:W-:-:S03]  /*38e0*/  SHF.R.U64 R22, R224, 0x1c, RZ ;  /* 0x0000001ce0167819 */ /* 0x000fc600000012ff */
[----:B------:R-:W4:Y:S01]  /*38f0*/  @!P6 LDG.E.U16 R199, desc[UR18][R70.64] ;  /* 0x0000001246c7e981 */ /* 0x000f22000c1e1500 */
[----:B------:R-:W-:-:S03]  /*3900*/  LOP3.LUT P6, RZ, R20, 0x1, RZ, 0xc0, !PT ;  /* 0x0000000114ff7812 */ /* 0x000fc600078cc0ff */
[----:B------:R-:W4:Y:S04]  /*3910*/  @P5 LDG.E.U16 R215, desc[UR18][R68.64] ;  /* 0x0000001244d75981 */ /* 0x000f28000c1e1500 */
[----:B------:R-:W4:Y:S01]  /*3920*/  @P5 LDG.E.U16 R206, desc[UR18][R66.64] ;  /* 0x0000001242ce5981 */ /* 0x000f22000c1e1500 */
[----:B------:R-:W-:Y:S02]  /*3930*/  LOP3.LUT P5, RZ, R22, 0x1, RZ, 0xc0, !PT ;  /* 0x0000000116ff7812 */ /* 0x000fe400078ac0ff */
[----:B------:R-:W-:Y:S01]  /*3940*/  SHF.R.U64 R20, R224, 0x14, RZ ;  /* 0x00000014e0147819 */ /* 0x000fe200000012ff */
[C---:B------:R-:W-:Y:S02]  /*3950*/  IMAD.WIDE R60, R59.reuse, 0x2, R166 ;  /* 0x000000023b3c7825 */ /* 0x040fe400078e02a6 */
[----:B------:R-:W4:Y:S02]  /*3960*/  @P6 LDG.E.U16 R207, desc[UR18][R64.64] ;  /* 0x0000001240cf6981 */ /* 0x000f24000c1e1500 */
[----:B------:R-:W-:-:S02]  /*3970*/  IMAD.WIDE R58, R59, 0x2, R164 ;  /* 0x000000023b3a7825 */ /* 0x000fc400078e02a4 */
[----:B------:R-:W4:Y:S01]  /*3980*/  @P6 LDG.E.U16 R210, desc[UR18][R62.64] ;  /* 0x000000123ed26981 */ /* 0x000f22000c1e1500 */
[----:B------:R-:W-:Y:S01]  /*3990*/  LOP3.LUT P6, RZ, R20, 0x1, RZ, 0xc0, !PT ;  /* 0x0000000114ff7812 */ /* 0x000fe200078cc0ff */
[----:B------:R-:W-:Y:S01]  /*39a0*/  IMAD R55, R161, 0x2b, RZ ;  /* 0x0000002ba1377824 */ /* 0x000fe200078e02ff */
[----:B------:R-:W-:Y:S01]  /*39b0*/  SHF.R.U64 R22, R224, 0xc, RZ ;  /* 0x0000000ce0167819 */ /* 0x000fe200000012ff */
[----:B------:R-:W4:Y:S02]  /*39c0*/  @P5 LDG.E.U16 R211, desc[UR18][R60.64] ;  /* 0x000000123cd35981 */ /* 0x000f24000c1e1500 */
[C---:B------:R-:W-:Y:S02]  /*39d0*/  IMAD.WIDE R56, R55.reuse, 0x2, R166 ;  /* 0x0000000237387825 */ /* 0x040fe400078e02a6 */
[----:B------:R-:W4:Y:S01]  /*39e0*/  @P5 LDG.E.U16 R212, desc[UR18][R58.64] ;  /* 0x000000123ad45981 */ /* 0x000f22000c1e1500 */
[----:B------:R-:W-:Y:S01]  /*39f0*/  LOP3.LUT P5, RZ, R22, 0x1, RZ, 0xc0, !PT ;  /* 0x0000000116ff7812 */ /* 0x000fe200078ac0ff */
[----:B------:R-:W-:Y:S01]  /*3a00*/  IMAD.WIDE R54, R55, 0x2, R164 ;  /* 0x0000000237367825 */ /* 0x000fe200078e02a4 */
[----:B------:R-:W-:-:S03]  /*3a10*/  SHF.R.U64 R22, R224, 0x4, RZ ;  /* 0x00000004e0167819 */ /* 0x000fc600000012ff */
[----:B------:R-:W-:Y:S01]  /*3a20*/  IMAD R51, R161, 0x33, RZ ;  /* 0x00000033a1337824 */ /* 0x000fe200078e02ff */
[----:B------:R-:W4:Y:S01]  /*3a30*/  @P6 LDG.E.U16 R213, desc[UR18][R56.64] ;  /* 0x0000001238d56981 */ /* 0x000f22000c1e1500 */
[----:B------:R-:W-:Y:S02]  /*3a40*/  VIADD R20, R129, 0xfffffffb ;  /* 0xfffffffb81147836 */ /* 0x000fe40000000000 */
[C---:B------:R-:W-:Y:S01]  /*3a50*/  IMAD.WIDE R52, R51.reuse, 0x2, R166 ;  /* 0x0000000233347825 */ /* 0x040fe200078e02a6 */
[----:B------:R-:W4:Y:S01]  /*3a60*/  @P6 LDG.E.U16 R214, desc[UR18][R54.64] ;  /* 0x0000001236d66981 */ /* 0x000f22000c1e1500 */
[----:B------:R-:W-:Y:S02]  /*3a70*/  LOP3.LUT P6, RZ, R22, 0x1, RZ, 0xc0, !PT ;  /* 0x0000000116ff7812 */ /* 0x000fe400078cc0ff */
[----:B------:R-:W-:Y:S01]  /*3a80*/  IMAD.WIDE R50, R51, 0x2, R164 ;  /* 0x0000000233327825 */ /* 0x000fe200078e02a4 */
[----:B------:R-:W4:Y:S03]  /*3a90*/  @P5 LDG.E.U16 R200, desc[UR18][R52.64] ;  /* 0x0000001234c85981 */ /* 0x000f26000c1e1500 */
[----:B------:R-:W-:Y:S01]  /*3aa0*/  IMAD R47, R161, 0x3b, RZ ;  /* 0x0000003ba12f7824 */ /* 0x000fe200078e02ff */
[----:B------:R-:W4:Y:S01]  /*3ab0*/  @P5 LDG.E.U16 R201, desc[UR18][R50.64] ;  /* 0x0000001232c95981 */ /* 0x000f22000c1e1500 */
[----:B------:R-:W-:-:S02]  /*3ac0*/  ISETP.GE.U32.AND P5, PT, R20, 0x7fffffbc, PT ;  /* 0x7fffffbc1400780c */ /* 0x000fc40003fa6070 */
[----:B------:R-:W-:-:S04]  /*3ad0*/  IMAD.WIDE R48, R47, 0x2, R166 ;  /* 0x000000022f307825 */ /* 0x000fc800078e02a6 */
[----:B------:R-:W-:Y:S01]  /*3ae0*/  IMAD.WIDE R46, R47, 0x2, R164 ;  /* 0x000000022f2e7825 */ /* 0x000fe200078e02a4 */
[----:B------:R-:W4:Y:S03]  /*3af0*/  @P6 LDG.E.U16 R202, desc[UR18][R48.64] ;  /* 0x0000001230ca6981 */ /* 0x000f26000c1e1500 */
[----:B------:R-:W-:Y:S01]  /*3b00*/  IMAD.SHL.U32 R43, R161, 0x4, RZ ;  /* 0x00000004a12b7824 */ /* 0x000fe200078e00ff */
[----:B------:R-:W4:Y:S01]  /*3b10*/  @P6 LDG.E.U16 R203, desc[UR18][R46.64] ;  /* 0x000000122ecb6981 */ /* 0x000f22000c1e1500 */
[----:B------:R-:W-:Y:S01]  /*3b20*/  ISETP.GE.AND P6, PT, R26, RZ, PT ;  /* 0x000000ff1a00720c */ /* 0x000fe20003fc6270 */
[----:B------:R-:W-:Y:S01]  /*3b30*/  VIADD R20, R129, 0xfffffff3 ;  /* 0xfffffff381147836 */ /* 0x000fe20000000000 */
[----:B------:R-:W-:Y:S01]  /*3b40*/  ISETP.GE.AND P3, PT, R25, RZ, PT ;  /* 0x000000ff1900720c */ /* 0x000fe20003f66270 */
[----:B------:R-:W-:-:S04]  /*3b50*/  IMAD.WIDE R44, R43, 0x2, R166 ;  /* 0x000000022b2c7825 */ /* 0x000fc800078e02a6 */
[----:B------:R-:W-:Y:S01]  /*3b60*/  IMAD.WIDE R42, R43, 0x2, R164 ;  /* 0x000000022b2a7825 */ /* 0x000fe200078e02a4 */
[----:B------:R-:W4:Y:S01]  /*3b70*/  @!P5 LDG.E.U16 R204, desc[UR18][R44.64] ;  /* 0x000000122cccd981 */ /* 0x000f22000c1e1500 */
[----:B------:R-:W-:-:S03]  /*3b80*/  ISETP.GE.U32.AND P4, PT, R20, 0x7fffffb4, PT ;  /* 0x7fffffb41400780c */ /* 0x000fc60003f86070 */
[----:B------:R-:W4:Y:S01]  /*3b90*/  @!P5 LDG.E.U16 R205, desc[UR18][R42.64] ;  /* 0x000000122acdd981 */ /* 0x000f22000c1e1500 */
[----:B------:R-:W-:Y:S01]  /*3ba0*/  ISETP.GE.AND P5, PT, R24, RZ, PT ;  /* 0x000000ff1800720c */ /* 0x000fe20003fa6270 */
[----:B------:R-:W-:Y:S01]  /*3bb0*/  IMAD R39, R161, 0xc, RZ ;  /* 0x0000000ca1277824 */ /* 0x000fe200078e02ff */
[----:B------:R-:W-:Y:S01]  /*3bc0*/  PRMT R208, RZ, 0x7610, R208 ;  /* 0x00007610ffd07816 */ /* 0x000fe200000000d0 */
[----:B------:R-:W-:Y:S01]  /*3bd0*/  @!P6 IMAD.MOV R10, RZ, RZ, -R10 ;  /* 0x000000ffff0ae224 */ /* 0x000fe200078e0a0a */
[----:B------:R-:W-:Y:S01]  /*3be0*/  PRMT R209, RZ, 0x7610, R209 ;  /* 0x00007610ffd17816 */ /* 0x000fe200000000d1 */
[----:B------:R-:W-:Y:S01]  /*3bf0*/  IMAD.WIDE R40, R39, 0x2, R166 ;  /* 0x0000000227287825 */ /* 0x000fe200078e02a6 */
[----:B------:R-:W-:-:S03]  /*3c00*/  ISETP.GE.AND P6, PT, R21, RZ, PT ;  /* 0x000000ff1500720c */ /* 0x000fc60003fc6270 */
[----:B------:R-:W-:Y:S01]  /*3c10*/  IMAD.WIDE R38, R39, 0x2, R164 ;  /* 0x0000000227267825 */ /* 0x000fe200078e02a4 */
[----:B------:R-:W4:Y:S03]  /*3c20*/  @!P4 LDG.E.U16 R208, desc[UR18][R40.64] ;  /* 0x0000001228d0c981 */ /* 0x000f26000c1e1500 */
[----:B------:R-:W-:Y:S01]  /*3c30*/  @!P3 IMAD.MOV R9, RZ, RZ, -R9 ;  /* 0x000000ffff09b224 */ /* 0x000fe200078e0a09 */
[----:B------:R-:W-:Y:S01]  /*3c40*/  ISETP.GE.AND P3, PT, R7, RZ, PT ;  /* 0x000000ff0700720c */ /* 0x000fe20003f66270 */
[----:B------:R-:W4:Y:S01]  /*3c50*/  @!P4 LDG.E.U16 R209, desc[UR18][R38.64] ;  /* 0x0000001226d1c981 */ /* 0x000f22000c1e1500 */
[----:B------:R-:W-:Y:S01]  /*3c60*/  @!P5 IMAD.MOV R5, RZ, RZ, -R5 ;  /* 0x000000ffff05d224 */ /* 0x000fe200078e0a05 */
[----:B------:R-:W-:Y:S02]  /*3c70*/  ISETP.NE.AND P4, PT, R3, RZ, PT ;  /* 0x000000ff0300720c */ /* 0x000fe40003f85270 */
[----:B------:R-:W-:Y:S01]  /*3c80*/  LOP3.LUT R3, RZ, R3, RZ, 0x33, !PT ;  /* 0x00000003ff037212 */ /* 0x000fe200078e33ff */
[----:B------:R-:W-:-:S03]  /*3c90*/  @!P6 IMAD.MOV R6, RZ, RZ, -R6 ;  /* 0x000000ffff06e224 */ /* 0x000fc600078e0a06 */
[----:B------:R-:W-:Y:S02]  /*3ca0*/  SEL R143, R3, R5, !P4 ;  /* 0x00000005038f7207 */ /* 0x000fe40006000000 */
[----:B------:R-:W-:Y:S02]  /*3cb0*/  SHF.R.U32.HI R5, RZ, 0xb, R0 ;  /* 0x0000000bff057819 */ /* 0x000fe40000011600 */
[----:B------:R-:W-:Y:S02]  /*3cc0*/  @!P3 IMAD.MOV R8, RZ, RZ, -R8 ;  /* 0x000000ffff08b224 */ /* 0x000fe400078e0a08 */
[----:B------:R-:W-:Y:S01]  /*3cd0*/  LOP3.LUT P3, RZ, R5, 0x1, RZ, 0xc0, !PT ;  /* 0x0000000105ff7812 */ /* 0x000fe2000786c0ff */
[----:B------:R-:W-:Y:S01]  /*3ce0*/  IMAD R35, R161, 0x14, RZ ;  /* 0x00000014a1237824 */ /* 0x000fe200078e02ff */
[C---:B0-----:R-:W-:Y:S02]  /*3cf0*/  SEL R132, R3.reuse, R4, !P4 ;  /* 0x0000000403847207 */ /* 0x041fe40006000000 */
[----:B------:R-:W-:-:S02]  /*3d00*/  SEL R131, R3, R11, !P4 ;  /* 0x0000000b03837207 */ /* 0x000fc40006000000 */
[C---:B------:R-:W-:Y:S02]  /*3d10*/  SEL R136, R3.reuse, R12, !P4 ;  /* 0x0000000c03887207 */ /* 0x040fe40006000000 */
[C---:B------:R-:W-:Y:S02]  /*3d20*/  SEL R133, R3.reuse, R13, !P4 ;  /* 0x0000000d03857207 */ /* 0x040fe40006000000 */
[C---:B------:R-:W-:Y:S02]  /*3d30*/  SEL R134, R3.reuse, R14, !P4 ;  /* 0x0000000e03867207 */ /* 0x040fe40006000000 */
[C---:B------:R-:W-:Y:S02]  /*3d40*/  SEL R135, R3.reuse, R2, !P4 ;  /* 0x0000000203877207 */ /* 0x040fe40006000000 */
[C---:B------:R-:W-:Y:S02]  /*3d50*/  SEL R138, R3.reuse, R19, !P4 ;  /* 0x00000013038a7207 */ /* 0x040fe40006000000 */
[----:B------:R-:W-:-:S02]  /*3d60*/  SEL R137, R3, R18, !P4 ;  /* 0x0000001203897207 */ /* 0x000fc40006000000 */
[C---:B------:R-:W-:Y:S02]  /*3d70*/  SEL R142, R3.reuse, R17, !P4 ;  /* 0x00000011038e7207 */ /* 0x040fe40006000000 */
[C---:B------:R-:W-:Y:S02]  /*3d80*/  SEL R139, R3.reuse, R15, !P4 ;  /* 0x0000000f038b7207 */ /* 0x040fe40006000000 */
[C---:B------:R-:W-:Y:S02]  /*3d90*/  SEL R140, R3.reuse, R16, !P4 ;  /* 0x00000010038c7207 */ /* 0x040fe40006000000 */
[C---:B------:R-:W-:Y:S02]  /*3da0*/  SEL R141, R3.reuse, R10, !P4 ;  /* 0x0000000a038d7207 */ /* 0x040fe40006000000 */
[C---:B------:R-:W-:Y:S02]  /*3db0*/  SEL R145, R3.reuse, R9, !P4 ;  /* 0x0000000903917207 */ /* 0x040fe40006000000 */
[----:B------:R-:W-:-:S02]  /*3dc0*/  SEL R130, R3, R6, !P4 ;  /* 0x0000000603827207 */ /* 0x000fc40006000000 */
[----:B------:R-:W-:Y:S01]  /*3dd0*/  SEL R144, R3, R8, !P4 ;  /* 0x0000000803907207 */ /* 0x000fe20006000000 */
[----:B------:R-:W-:Y:S01]  /*3de0*/  VIADD R3, R129, 0xfffffff2 ;  /* 0xfffffff281037836 */ /* 0x000fe20000000000 */
[----:B------:R-:W-:Y:S01]  /*3df0*/  SHF.R.U32.HI R4, RZ, 0x3, R0 ;  /* 0x00000003ff047819 */ /* 0x000fe20000011600 */
[----:B------:R-:W0:Y:S01]  /*3e00*/  S2R R162, SR_TID.X ;  /* 0x0000000000a27919 */ /* 0x000e220000002100 */
[----:B------:R-:W-:Y:S01]  /*3e10*/  PRMT R148, RZ, 0x7610, R148 ;  /* 0x00007610ff947816 */ /* 0x000fe20000000094 */
[C---:B------:R-:W-:Y:S01]  /*3e20*/  IMAD.WIDE R36, R35.reuse, 0x2, R166 ;  /* 0x0000000223247825 */ /* 0x040fe200078e02a6 */
[----:B------:R-:W-:Y:S02]  /*3e30*/  LOP3.LUT P5, RZ, R4, 0x1, RZ, 0xc0, !PT ;  /* 0x0000000104ff7812 */ /* 0x000fe400078ac0ff */
[----:B------:R-:W-:Y:S01]  /*3e40*/  PRMT R159, RZ, 0x7610, R159 ;  /* 0x00007610ff9f7816 */ /* 0x000fe2000000009f */
[----:B------:R-:W-:Y:S01]  /*3e50*/  IMAD.WIDE R34, R35, 0x2, R164 ;  /* 0x0000000223227825 */ /* 0x000fe200078e02a4 */
[----:B------:R-:W-:Y:S01]  /*3e60*/  ISETP.GE.U32.AND P4, PT, R3, 0x7fffffb3, PT ;  /* 0x7fffffb30300780c */ /* 0x000fe20003f86070 */
[----:B------:R-:W4:Y:S01]  /*3e70*/  @P3 LDG.E.U16 R148, desc[UR18][R36.64] ;  /* 0x0000001224943981 */ /* 0x000f22000c1e1500 */
[----:B------:R-:W-:Y:S01]  /*3e80*/  SHF.R.U64 R3, R224, 0x1b, RZ ;  /* 0x0000001be0037819 */ /* 0x000fe200000012ff */
[----:B------:R-:W-:-:S02]  /*3e90*/  IMAD R31, R161, 0x1c, RZ ;  /* 0x0000001ca11f7824 */ /* 0x000fc400078e02ff */
[----:B------:R-:W-:Y:S01]  /*3ea0*/  VIADD R2, R129, 0xfffffffa ;  /* 0xfffffffa81027836 */ /* 0x000fe20000000000 */
[----:B------:R-:W4:Y:S01]  /*3eb0*/  @P3 LDG.E.U16 R159, desc[UR18][R34.64] ;  /* 0x00000012229f3981 */ /* 0x000f22000c1e1500 */
[----:B------:R-:W-:Y:S01]  /*3ec0*/  PRMT R157, RZ, 0x7610, R157 ;  /* 0x00007610ff9d7816 */ /* 0x000fe2000000009d */
[----:B------:R-:W-:Y:S01]  /*3ed0*/  IMAD.WIDE R32, R31, 0x2, R166 ;  /* 0x000000021f207825 */ /* 0x000fe200078e02a6 */
[----:B------:R-:W-:Y:S02]  /*3ee0*/  PRMT R158, RZ, 0x7610, R158 ;  /* 0x00007610ff9e7816 */ /* 0x000fe4000000009e */
[----:B------:R-:W-:Y:S01]  /*3ef0*/  LOP3.LUT P3, RZ, R3, 0x1, RZ, 0xc0, !PT ;  /* 0x0000000103ff7812 */ /* 0x000fe2000786c0ff */
[----:B------:R-:W-:Y:S01]  /*3f00*/  IMAD.WIDE R30, R31, 0x2, R164 ;  /* 0x000000021f1e7825 */ /* 0x000fe200078e02a4 */
[----:B------:R-:W-:Y:S01]  /*3f10*/  ISETP.GE.U32.AND P6, PT, R2, 0x7fffffbb, PT ;  /* 0x7fffffbb0200780c */ /* 0x000fe20003fc6070 */
[----:B------:R-:W-:Y:S01]  /*3f20*/  STL [R1+0x580], R126 ;  /* 0x0005807e01007387 */ /* 0x000fe20000100800 */
[----:B------:R-:W-:Y:S01]  /*3f30*/  SHF.R.U64 R2, R224, 0x13, RZ ;  /* 0x00000013e0027819 */ /* 0x000fe200000012ff */
[----:B------:R-:W-:-:S02]  /*3f40*/  IMAD R27, R161, 0x24, RZ ;  /* 0x00000024a11b7824 */ /* 0x000fc400078e02ff */
[----:B------:R-:W-:Y:S01]  /*3f50*/  STL [R1+0x57c], R127 ;  /* 0x00057c7f01007387 */ /* 0x000fe20000100800 */
[----:B------:R-:W-:Y:S02]  /*3f60*/  PRMT R223, RZ, 0x7610, R223 ;  /* 0x00007610ffdf7816 */ /* 0x000fe400000000df */
[----:B------:R-:W-:Y:S01]  /*3f70*/  PRMT R222, RZ, 0x7610, R222 ;  /* 0x00007610ffde7816 */ /* 0x000fe200000000de */
[----:B------:R2:W-:Y:S04]  /*3f80*/  STL.64 [R1], R28 ;  /* 0x0000001c01007387 */ /* 0x0005e80000100a00 */
[----:B------:R-:W4:Y:S04]  /*3f90*/  @P5 LDG.E.U16 R157, desc[UR18][R32.64] ;  /* 0x00000012209d5981 */ /* 0x000f28000c1e1500 */
[----:B------:R-:W4:Y:S01]  /*3fa0*/  @P5 LDG.E.U16 R158, desc[UR18][R30.64] ;  /* 0x000000121e9e5981 */ /* 0x000f22000c1e1500 */
[----:B------:R-:W-:Y:S01]  /*3fb0*/  LOP3.LUT P5, RZ, R2, 0x1, RZ, 0xc0, !PT ;  /* 0x0000000102ff7812 */ /* 0x000fe200078ac0ff */
[----:B--2---:R-:W-:Y:S01]  /*3fc0*/  IMAD.WIDE R28, R27, 0x2, R166 ;  /* 0x000000021b1c7825 */ /* 0x004fe200078e02a6 */
[----:B------:R-:W-:-:S03]  /*3fd0*/  SHF.R.U64 R2, R224, 0xb, RZ ;  /* 0x0000000be0027819 */ /* 0x000fc600000012ff */
[----:B------:R-:W-:Y:S01]  /*3fe0*/  IMAD.WIDE R26, R27, 0x2, R164 ;  /* 0x000000021b1a7825 */ /* 0x000fe200078e02a4 */
[----:B------:R-:W2:Y:S03]  /*3ff0*/  @P3 LDG.E.U16 R223, desc[UR18][R28.64] ;  /* 0x000000121cdf3981 */ /* 0x000ea6000c1e1500 */
[----:B------:R-:W-:Y:S01]  /*4000*/  IMAD R22, R161, 0x2c, RZ ;  /* 0x0000002ca1167824 */ /* 0x000fe200078e02ff */
[----:B------:R-:W2:Y:S01]  /*4010*/  @P3 LDG.E.U16 R222, desc[UR18][R26.64] ;  /* 0x000000121ade3981 */ /* 0x000ea2000c1e1500 */
[----:B------:R-:W-:Y:S02]  /*4020*/  PRMT R225, RZ, 0x7610, R225 ;  /* 0x00007610ffe17816 */ /* 0x000fe400000000e1 */
[----:B------:R-:W-:Y:S01]  /*4030*/  PRMT R126, RZ, 0x7610, R126 ;  /* 0x00007610ff7e7816 */ /* 0x000fe2000000007e */
[----:B------:R-:W-:Y:S01]  /*4040*/  IMAD.WIDE R24, R22, 0x2, R166 ;  /* 0x0000000216187825 */ /* 0x000fe200078e02a6 */
[----:B------:R-:W-:-:S03]  /*4050*/  LOP3.LUT P3, RZ, R2, 0x1, RZ, 0xc0, !PT ;  /* 0x0000000102ff7812 */ /* 0x000fc6000786c0ff */
[----:B------:R-:W-:Y:S01]  /*4060*/  IMAD.WIDE R22, R22, 0x2, R164 ;  /* 0x0000000216167825 */ /* 0x000fe200078e02a4 */
[----:B------:R-:W-:Y:S01]  /*4070*/  SHF.R.U64 R3, R224, 0x3, RZ ;  /* 0x00000003e0037819 */ /* 0x000fe200000012ff */
[----:B------:R-:W2:Y:S02]  /*4080*/  @P5 LDG.E.U16 R225, desc[UR18][R24.64] ;  /* 0x0000001218e15981 */ /* 0x000ea4000c1e1500 */
[----:B------:R-:W-:Y:S01]  /*4090*/  IMAD R18, R161, 0x34, RZ ;  /* 0x00000034a1127824 */ /* 0x000fe200078e02ff */
[----:B------:R-:W-:Y:S01]  /*40a0*/  PRMT R127, RZ, 0x7610, R127 ;  /* 0x00007610ff7f7816 */ /* 0x000fe2000000007f */
[----:B------:R-:W2:Y:S01]  /*40b0*/  @P5 LDG.E.U16 R126, desc[UR18][R22.64] ;  /* 0x00000012167e5981 */ /* 0x000ea2000c1e1500 */
[----:B------:R-:W-:Y:S01]  /*40c0*/  LOP3.LUT P5, RZ, R3, 0x1, RZ, 0xc0, !PT ;  /* 0x0000000103ff7812 */ /* 0x000fe200078ac0ff */
[----:B------:R-:W-:Y:S01]  /*40d0*/  IMAD.WIDE R20, R18, 0x2, R166 ;  /* 0x0000000212147825 */ /* 0x000fe200078e02a6 */
[----:B------:R-:W-:-:S03]  /*40e0*/  PRMT R128, RZ, 0x7610, R128 ;  /* 0x00007610ff807816 */ /* 0x000fc60000000080 */
[----:B------:R-:W-:Y:S01]  /*40f0*/  IMAD.WIDE R18, R18, 0x2, R164 ;  /* 0x0000000212127825 */ /* 0x000fe200078e02a4 */
[----:B------:R-:W-:Y:S01]  /*4100*/  SHF.R.U32.HI R2, RZ, 0x1, R0 ;  /* 0x00000001ff027819 */ /* 0x000fe20000011600 */
[----:B------:R-:W2:Y:S02]  /*4110*/  @P3 LDG.E.U16 R127, desc[UR18][R20.64] ;  /* 0x00000012147f3981 */ /* 0x000ea4000c1e1500 */
[C---:B------:R-:W-:Y:S01]  /*4120*/  IMAD R6, R161.reuse, 0xd, RZ ;  /* 0x0000000da1067824 */ /* 0x040fe200078e02ff */
[C---:B0-----:R-:W-:Y:S01]  /*4130*/  LOP3.LUT R240, R162.reuse, 0xc0, RZ, 0xc0, !PT ;  /* 0x000000c0a2f07812 */ /* 0x041fe200078ec0ff */
[----:B------:R-:W-:Y:S01]  /*4140*/  IMAD R14, R161, 0x3c, RZ ;  /* 0x0000003ca10e7824 */ /* 0x000fe200078e02ff */
[----:B------:R-:W-:Y:S01]  /*4150*/  LOP3.LUT R163, R162, 0x3f, RZ, 0xc0, !PT ;  /* 0x0000003fa2a37812 */ /* 0x000fe200078ec0ff */
[----:B------:R-:W-:Y:S01]  /*4160*/  IMAD.WIDE R8, R6, 0x2, R166 ;  /* 0x0000000206087825 */ /* 0x000fe200078e02a6 */
[----:B------:R-:W-:-:S04]  /*4170*/  @!UP1 UIADD3 UR8, UPT, UPT, -UR10, 0x100000, URZ ;  /* 0x001000000a089890 */ /* 0x000fc8000fffe1ff */
[----:B------:R-:W-:Y:S02]  /*4180*/  @!UP1 USHF.L.U32 UR9, UR8, 0xb, URZ ;  /* 0x0000000b08099899 */ /* 0x000fe400080006ff */
[----:B------:R-:W-:Y:S01]  /*4190*/  @!UP1 USHF.L.U32 UR8, UR8, 0x1, URZ ;  /* 0x0000000108089899 */ /* 0x000fe200080006ff */
[----:B------:R-:W2:Y:S01]  /*41a0*/  @P3 LDG.E.U16 R128, desc[UR18][R18.64] ;  /* 0x0000001212803981 */ /* 0x000ea2000c1e1500 */
[----:B------:R-:W-:Y:S01]  /*41b0*/  PRMT R151, RZ, 0x7610, R151 ;  /* 0x00007610ff977816 */ /* 0x000fe20000000097 */
[----:B------:R-:W-:Y:S01]  /*41c0*/  IMAD.WIDE R6, R6, 0x2, R164 ;  /* 0x0000000206067825 */ /* 0x000fe200078e02a4 */
[----:B------:R-:W-:Y:S01]  /*41d0*/  PRMT R152, RZ, 0x7610, R152 ;  /* 0x00007610ff987816 */ /* 0x000fe20000000098 */
[----:B------:R-:W0:Y:S01]  /*41e0*/  LDCU.64 UR10, c[0x0][0x3a8] ;  /* 0x00007500ff0a77ac */ /* 0x000e220008000a00 */
[----:B------:R-:W-:Y:S01]  /*41f0*/  PRMT R147, RZ, 0x7610, R147 ;  /* 0x00007610ff937816 */ /* 0x000fe20000000093 */
[----:B------:R-:W-:Y:S01]  /*4200*/  IMAD.WIDE R16, R14, 0x2, R166 ;  /* 0x000000020e107825 */ /* 0x000fe200078e02a6 */
[----:B------:R-:W-:Y:S01]  /*4210*/  PRMT R146, RZ, 0x7610, R146 ;  /* 0x00007610ff927816 */ /* 0x000fe20000000092 */
[----:B------:R-:W2:Y:S01]  /*4220*/  @!P4 LDG.E.U16 R151, desc[UR18][R8.64] ;  /* 0x000000120897c981 */ /* 0x000ea2000c1e1500 */
[----:B------:R-:W-:Y:S01]  /*4230*/  LOP3.LUT P3, RZ, R2, 0x1, RZ, 0xc0, !PT ;  /* 0x0000000102ff7812 */ /* 0x000fe2000786c0ff */
[----:B------:R-:W-:Y:S01]  /*4240*/  IMAD.WIDE R14, R14, 0x2, R164 ;  /* 0x000000020e0e7825 */ /* 0x000fe200078e02a4 */
[--C-:B------:R-:W-:Y:S01]  /*4250*/  SHF.R.U32.HI R2, RZ, 0xa, R0.reuse ;  /* 0x0000000aff027819 */ /* 0x100fe20000011600 */
[----:B------:R-:W2:Y:S02]  /*4260*/  @!P4 LDG.E.U16 R152, desc[UR18][R6.64] ;  /* 0x000000120698c981 */ /* 0x000ea4000c1e1500 */
[----:B------:R-:W-:Y:S01]  /*4270*/  IMAD R241, R240, 0x40, R163 ;  /* 0x00000040f0f17824 */ /* 0x000fe200078e02a3 */
[--C-:B------:R-:W-:Y:S01]  /*4280*/  SHF.R.U32.HI R3, RZ, 0x2, R0.reuse ;  /* 0x00000002ff037819 */ /* 0x100fe20000011600 */
[----:B------:R-:W-:Y:S01]  /*4290*/  VOTEU.ALL UP1, P0 ;  /* 0x0000000000ff7886 */ /* 0x000fe20000020000 */
[--C-:B------:R-:W-:Y:S01]  /*42a0*/  SHF.R.U32.HI R160, RZ, 0x8, R0.reuse ;  /* 0x00000008ffa07819 */ /* 0x100fe20000011600 */
[----:B------:R-:W-:Y:S01]  /*42b0*/  IMAD R10, R161, 0x5, RZ ;  /* 0x00000005a10a7824 */ /* 0x000fe200078e02ff */
[----:B------:R-:W-:Y:S01]  /*42c0*/  SHF.R.U32.HI R240, RZ, 0x9, R0 ;  /* 0x00000009fff07819 */ /* 0x000fe20000011600 */
[----:B------:R-:W-:Y:S01]  /*42d0*/  IMAD.SHL.U32 R0, R241, 0x2, RZ ;  /* 0x00000002f1007824 */ /* 0x000fe200078e00ff */
[----:B------:R-:W-:Y:S01]  /*42e0*/  LOP3.LUT P4, RZ, R2, 0x1, RZ, 0xc0, !PT ;  /* 0x0000000102ff7812 */ /* 0x000fe2000788c0ff */
[----:B------:R-:W2:Y:S01]  /*42f0*/  @P5 LDG.E.U16 R147, desc[UR18][R16.64] ;  /* 0x0000001210935981 */ /* 0x000ea2000c1e1500 */
[----:B------:R-:W-:-:S03]  /*4300*/  PRMT R149, RZ, 0x7610, R149 ;  /* 0x00007610ff957816 */ /* 0x000fc60000000095 */
[----:B------:R-:W2:Y:S01]  /*4310*/  @P5 LDG.E.U16 R146, desc[UR18][R14.64] ;  /* 0x000000120e925981 */ /* 0x000ea2000c1e1500 */
[----:B------:R-:W-:Y:S01]  /*4320*/  LOP3.LUT P5, RZ, R3, 0x1, RZ, 0xc0, !PT ;  /* 0x0000000103ff7812 */ /* 0x000fe200078ac0ff */
[----:B------:R-:W-:Y:S01]  /*4330*/  IMAD.WIDE R12, R10, 0x2, R166 ;  /* 0x000000020a0c7825 */ /* 0x000fe200078e02a6 */
[----:B------:R-:W-:Y:S01]  /*4340*/  PRMT R150, RZ, 0x7610, R150 ;  /* 0x00007610ff967816 */ /* 0x000fe20000000096 */
[----:B------:R0:W0:Y:S01]  /*4350*/  @!UP1 SYNCS.EXCH.64 URZ, [UR6+0x24008], UR8 ;  /* 0x0240080806ff95b2 */ /* 0x0000220008000100 */
[----:B---3--:R3:W-:Y:S01]  /*4360*/  STS.U16 [R0+UR6+0x400], R170 ;  /* 0x000400aa00007988 */ /* 0x0087e20008000406 */
[C---:B------:R-:W-:Y:S01]  /*4370*/  IMAD R2, R161.reuse, 0x15, RZ ;  /* 0x00000015a1027824 */ /* 0x040fe200078e02ff */
[----:B------:R-:W-:Y:S01]  /*4380*/  LOP3.LUT R252, R0, 0x10, RZ, 0x3c, !PT ;  /* 0x0000001000fc7812 */ /* 0x000fe200078e3cff */
[----:B------:R-:W-:Y:S01]  /*4390*/  IMAD.WIDE R10, R10, 0x2, R164 ;  /* 0x000000020a0a7825 */ /* 0x000fe200078e02a4 */
[----:B------:R-:W-:Y:S01]  /*43a0*/  PRMT R153, RZ, 0x7610, R153 ;  /* 0x00007610ff997816 */ /* 0x000fe20000000099 */
[----:B------:R-:W2:Y:S01]  /*43b0*/  @!P6 LDG.E.U16 R149, desc[UR18][R12.64] ;  /* 0x000000120c95e981 */ /* 0x000ea2000c1e1500 */
[----:B------:R-:W-:Y:S01]  /*43c0*/  PRMT R154, RZ, 0x7610, R154 ;  /* 0x00007610ff9a7816 */ /* 0x000fe2000000009a */
[----:B------:R-:W-:Y:S01]  /*43d0*/  IMAD.WIDE R4, R2, 0x2, R166 ;  /* 0x0000000202047825 */ /* 0x000fe200078e02a6 */
[----:B------:R-:W-:Y:S01]  /*43e0*/  PRMT R155, RZ, 0x7610, R155 ;  /* 0x00007610ff9b7816 */ /* 0x000fe2000000009b */
[----:B------:R-:W-:Y:S02]  /*43f0*/  STS.U16 [R0+UR6], R169 ;  /* 0x000000a900007988 */ /* 0x000fe40008000406 */
[----:B---3--:R-:W-:Y:S01]  /*4400*/  IMAD R170, R161, 0x1d, RZ ;  /* 0x0000001da1aa7824 */ /* 0x008fe200078e02ff */
[----:B------:R-:W-:Y:S01]  /*4410*/  LOP3.LUT R248, R0, 0x20, RZ, 0x3c, !PT ;  /* 0x0000002000f87812 */ /* 0x000fe200078e3cff */
[----:B------:R-:W-:Y:S01]  /*4420*/  IMAD.WIDE R2, R2, 0x2, R164 ;  /* 0x0000000202027825 */ /* 0x000fe200078e02a4 */
[----:B----4-:R3:W-:Y:S01]  /*4430*/  STS.U16 [R0+UR6+0x8000], R168 ;  /* 0x008000a800007988 */ /* 0x0107e20008000406 */
[----:B------:R-:W-:-:S03]  /*4440*/  PRMT R156, RZ, 0x7610, R156 ;  /* 0x00007610ff9c7816 */ /* 0x000fc6000000009c */
[----:B------:R4:W-:Y:S04]  /*4450*/  STS.U16 [R0+UR6+0x8400], R171 ;  /* 0x008400ab00007988 */ /* 0x0009e80008000406 */
[----:B------:R-:W-:Y:S01]  /*4460*/  STS.U16 [R0+UR6+0x800], R236 ;  /* 0x000800ec00007988 */ /* 0x000fe20008000406 */
[----:B---3--:R-:W-:-:S03]  /*4470*/  IMAD.WIDE R168, R170, 0x2, R166 ;  /* 0x00000002aaa87825 */ /* 0x008fc600078e02a6 */
[----:B------:R-:W-:Y:S01]  /*4480*/  STS.U16 [R0+UR6+0x8800], R237 ;  /* 0x008800ed00007988 */ /* 0x000fe20008000406 */
[----:B----4-:R-:W-:-:S03]  /*4490*/  IMAD.WIDE R170, R170, 0x2, R164 ;  /* 0x00000002aaaa7825 */ /* 0x010fc600078e02a4 */
[----:B------:R-:W-:Y:S04]  /*44a0*/  STS.U16 [R0+UR6+0xc00], R238 ;  /* 0x000c00ee00007988 */ /* 0x000fe80008000406 */
        /* <DEDUP_REMOVED lines=9> */
[----:B------:R-:W3:Y:S04]  /*4540*/  @!P6 LDG.E.U16 R150, desc[UR18][R10.64] ;  /* 0x000000120a96e981 */ /* 0x000ee8000c1e1500 */
[----:B------:R-:W-:Y:S04]  /*4550*/  STS.U16 [R252+UR6+0x80], R177 ;  /* 0x000080b1fc007988 */ /* 0x000fe80008000406 */
[----:B------:R-:W-:Y:S04]  /*4560*/  STS.U16 [R252+UR6+0x8080], R178 ;  /* 0x008080b2fc007988 */ /* 0x000fe80008000406 */
[----:B------:R-:W-:Y:S04]  /*4570*/  STS.U16 [R252+UR6+0x480], R179 ;  /* 0x000480b3fc007988 */ /* 0x000fe80008000406 */
[----:B------:R-:W4:Y:S04]  /*4580*/  @P4 LDG.E.U16 R153, desc[UR18][R4.64] ;  /* 0x0000001204994981 */ /* 0x000f28000c1e1500 */
[----:B------:R-:W-:Y:S04]  /*4590*/  STS.U16 [R252+UR6+0x8480], R231 ;  /* 0x008480e7fc007988 */ /* 0x000fe80008000406 */
[----:B------:R-:W2:Y:S04]  /*45a0*/  @P4 LDG.E.U16 R154, desc[UR18][R2.64] ;  /* 0x00000012029a4981 */ /* 0x000ea8000c1e1500 */
[----:B------:R-:W-:Y:S04]  /*45b0*/  STS.U16 [R252+UR6+0x880], R232 ;  /* 0x000880e8fc007988 */ /* 0x000fe80008000406 */
[----:B------:R-:W2:Y:S04]  /*45c0*/  @P5 LDG.E.U16 R155, desc[UR18][R168.64] ;  /* 0x00000012a89b5981 */ /* 0x000ea8000c1e1500 */
[----:B------:R-:W-:Y:S04]  /*45d0*/  STS.U16 [R252+UR6+0x8880], R180 ;  /* 0x008880b4fc007988 */ /* 0x000fe80008000406 */
[----:B------:R-:W2:Y:S04]  /*45e0*/  LDL.LU R248, [R1+0x594] ;  /* 0x0005940001f87983 */ /* 0x000ea80000300800 */
[----:B------:R-:W2:Y:S04]  /*45f0*/  @P5 LDG.E.U16 R156, desc[UR18][R170.64] ;  /* 0x00000012aa9c5981 */ /* 0x000ea8000c1e1500 */
[----:B------:R-:W-:Y:S04]  /*4600*/  STS.U16 [R252+UR6+0xc80], R181 ;  /* 0x000c80b5fc007988 */ /* 0x000fe80008000406 */
[----:B------:R-:W-:Y:S04]  /*4610*/  STS.U16 [R252+UR6+0x8c80], R182 ;  /* 0x008c80b6fc007988 */ /* 0x000fe80008000406 */
[----:B------:R-:W-:Y:S04]  /*4620*/  STS.U16 [R252+UR6+0x1080], R183 ;  /* 0x001080b7fc007988 */ /* 0x000fe80008000406 */
[----:B------:R-:W-:Y:S04]  /*4630*/  STS.U16 [R252+UR6+0x9080], R229 ;  /* 0x009080e5fc007988 */ /* 0x000fe80008000406 */
[----:B------:R-:W-:Y:S04]  /*4640*/  STS.U16 [R252+UR6+0x1480], R230 ;  /* 0x001480e6fc007988 */ /* 0x000fe80008000406 */
[----:B------:R-:W-:Y:S04]  /*4650*/  STS.U16 [R252+UR6+0x9480], R228 ;  /* 0x009480e4fc007988 */ /* 0x000fe80008000406 */
[----:B------:R-:W-:Y:S04]  /*4660*/  STS.U16 [R252+UR6+0x1880], R184 ;  /* 0x001880b8fc007988 */ /* 0x000fe80008000406 */
[----:B------:R0:W-:Y:S04]  /*4670*/  STS.U16 [R252+UR6+0x9880], R185 ;  /* 0x009880b9fc007988 */ /* 0x0001e80008000406 */
[----:B0-----:R-:W2:Y:S01]  /*4680*/  LDL.LU R252, [R1+0x590] ;  /* 0x0005900001fc7983 */ /* 0x001ea20000300800 */
[----:B------:R-:W-:Y:S01]  /*4690*/  SHF.R.U64 R236, R224, 0x1a, RZ ;  /* 0x0000001ae0ec7819 */ /* 0x000fe200000012ff */
[----:B------:R-:W-:-:S03]  /*46a0*/  IMAD R174, R161, 0x25, RZ ;  /* 0x00000025a1ae7824 */ /* 0x000fc600078e02ff */
[----:B------:R-:W-:Y:S01]  /*46b0*/  LOP3.LUT P5, RZ, R236, 0x1, RZ, 0xc0, !PT ;  /* 0x00000001ecff7812 */ /* 0x000fe200078ac0ff */
[C---:B------:R-:W-:Y:S01]  /*46c0*/  IMAD.WIDE R172, R174.reuse, 0x2, R166 ;  /* 0x00000002aeac7825 */ /* 0x040fe200078e02a6 */
[----:B------:R-:W-:Y:S02]  /*46d0*/  PRMT R235, RZ, 0x7610, R235 ;  /* 0x00007610ffeb7816 */ /* 0x000fe400000000eb */
[----:B------:R-:W-:Y:S01]  /*46e0*/  PRMT R234, RZ, 0x7610, R234 ;  /* 0x00007610ffea7816 */ /* 0x000fe200000000ea */
[----:B------:R-:W-:Y:S01]  /*46f0*/  IMAD.WIDE R174, R174, 0x2, R164 ;  /* 0x00000002aeae7825 */ /* 0x000fe200078e02a4 */
[----:B------:R-:W-:-:S03]  /*4700*/  SHF.R.U64 R233, R224, 0x12, RZ ;  /* 0x00000012e0e97819 */ /* 0x000fc600000012ff */
[----:B------:R-:W-:-:S04]  /*4710*/  IMAD R178, R161, 0x2d, RZ ;  /* 0x0000002da1b27824 */ /* 0x000fc800078e02ff */
[----:B------:R-:W3:Y:S04]  /*4720*/  @P5 LDG.E.U16 R235, desc[UR18][R172.64] ;  /* 0x00000012aceb5981 */ /* 0x000ee8000c1e1500 */
[----:B------:R-:W3:Y:S01]  /*4730*/  @P5 LDG.E.U16 R234, desc[UR18][R174.64] ;  /* 0x00000012aeea5981 */ /* 0x000ee2000c1e1500 */
        /* <DEDUP_REMOVED lines=14> */
[----:B------:R-:W-:-:S02]  /*4820*/  SHF.R.U64 R229, R224, 0x2, RZ ;  /* 0x00000002e0e57819 */ /* 0x000fc400000012ff */
[C---:B------:R-:W-:Y:S02]  /*4830*/  LOP3.LUT R185, R0.reuse, 0x10, RZ, 0x3c, !PT ;  /* 0x0000001000b97812 */ /* 0x040fe400078e3cff */
[----:B------:R-:W-:-:S03]  /*4840*/  LOP3.LUT R184, R0, 0x20, RZ, 0x3c, !PT ;  /* 0x0000002000b87812 */ /* 0x000fc600078e3cff */
[----:B------:R-:W3:Y:S04]  /*4850*/  @P5 LDG.E.U16 R231, desc[UR18][R180.64] ;  /* 0x00000012b4e75981 */ /* 0x000ee8000c1e1500 */
[----:B------:R-:W3:Y:S01]  /*4860*/  @P5 LDG.E.U16 R230, desc[UR18][R182.64] ;  /* 0x00000012b6e65981 */ /* 0x000ee2000c1e1500 */
[----:B------:R-:W-:-:S03]  /*4870*/  LOP3.LUT P5, RZ, R229, 0x1, RZ, 0xc0, !PT ;  /* 0x00000001e5ff7812 */ /* 0x000fc600078ac0ff */
[----:B------:R0:W-:Y:S01]  /*4880*/  STS.U16 [R185+UR6+0x1c80], R186 ;  /* 0x001c80bab9007988 */ /* 0x0001e20008000406 */
[----:B------:R-:W-:-:S03]  /*4890*/  PRMT R229, RZ, 0x7610, R229 ;  /* 0x00007610ffe57816 */ /* 0x000fc600000000e5 */
[----:B------:R-:W-:Y:S01]  /*48a0*/  STS.U16 [R185+UR6+0x9c80], R187 ;  /* 0x009c80bbb9007988 */ /* 0x000fe20008000406 */
[----:B------:R-:W-:-:S03]  /*48b0*/  PRMT R228, RZ, 0x7610, R228 ;  /* 0x00007610ffe47816 */ /* 0x000fc600000000e4 */
[----:B------:R1:W-:Y:S01]  /*48c0*/  STS.U16 [R184+UR6+0x100], R226 ;  /* 0x000100e2b8007988 */ /* 0x0003e20008000406 */
[----:B0-----:R-:W-:-:S03]  /*48d0*/  IMAD R186, R161, 0x3d, RZ ;  /* 0x0000003da1ba7824 */ /* 0x001fc600078e02ff */
[----:B------:R0:W-:Y:S01]  /*48e0*/  STS.U16 [R184+UR6+0x8100], R227 ;  /* 0x008100e3b8007988 */ /* 0x0001e20008000406 */
[----:B-1----:R-:W-:Y:S02]  /*48f0*/  VIADD R226, R129, 0xfffffff9 ;  /* 0xfffffff981e27836 */ /* 0x002fe40000000000 */
[----:B0-----:R-:W-:Y:S01]  /*4900*/  IMAD.WIDE R184, R186, 0x2, R166 ;  /* 0x00000002bab87825 */ /* 0x001fe200078e02a6 */
[----:B------:R-:W-:-:S03]  /*4910*/  LOP3.LUT R227, R0, 0x20, RZ, 0x3c, !PT ;  /* 0x0000002000e37812 */ /* 0x000fc600078e3cff */
[----:B------:R-:W-:Y:S01]  /*4920*/  IMAD.WIDE R186, R186, 0x2, R164 ;  /* 0x00000002baba7825 */ /* 0x000fe200078e02a4 */
[----:B------:R-:W4:Y:S04]  /*4930*/  @P5 LDG.E.U16 R229, desc[UR18][R184.64] ;  /* 0x00000012b8e55981 */ /* 0x000f28000c1e1500 */
[----:B------:R-:W4:Y:S01]  /*4940*/  @P5 LDG.E.U16 R228, desc[UR18][R186.64] ;  /* 0x00000012bae45981 */ /* 0x000f22000c1e1500 */
[----:B------:R-:W-:-:S03]  /*4950*/  ISETP.GE.U32.AND P5, PT, R226, 0x7fffffba, PT ;  /* 0x7fffffbae200780c */ /* 0x000fc60003fa6070 */
[----:B------:R-:W-:Y:S04]  /*4960*/  STS.U16 [R227+UR6+0x500], R188 ;  /* 0x000500bce3007988 */ /* 0x000fe80008000406 */
[----:B------:R-:W-:Y:S04]  /*4970*/  STS.U16 [R227+UR6+0x8500], R189 ;  /* 0x008500bde3007988 */ /* 0x000fe80008000406 */
[----:B------:R0:W-:Y:S01]  /*4980*/  STS.U16 [R227+UR6+0x900], R190 ;  /* 0x000900bee3007988 */ /* 0x0001e20008000406 */
[----:B------:R-:W-:-:S03]  /*4990*/  PRMT R247, RZ, 0x7610, R247 ;  /* 0x00007610fff77816 */ /* 0x000fc600000000f7 */
[----:B------:R1:W-:Y:S01]  /*49a0*/  STS.U16 [R227+UR6+0x8900], R191 ;  /* 0x008900bfe3007988 */ /* 0x0003e20008000406 */
[----:B------:R-:W-:Y:S01]  /*49b0*/  PRMT R246, RZ, 0x7610, R246 ;  /* 0x00007610fff67816 */ /* 0x000fe200000000f6 */
[----:B0-----:R-:W-:Y:S02]  /*49c0*/  IMAD R190, R161, 0x6, RZ ;  /* 0x00000006a1be7824 */ /* 0x001fe400078e02ff */
[----:B------:R0:W-:Y:S02]  /*49d0*/  STS.U16 [R227+UR6+0xd00], R220 ;  /* 0x000d00dce3007988 */ /* 0x0001e40008000406 */
[C---:B------:R-:W-:Y:S02]  /*49e0*/  IMAD.WIDE R188, R190.reuse, 0x2, R166 ;  /* 0x00000002bebc7825 */ /* 0x040fe400078e02a6 */
[----:B------:R-:W-:Y:S02]  /*49f0*/  STS.U16 [R227+UR6+0x8d00], R221 ;  /* 0x008d00dde3007988 */ /* 0x000fe40008000406 */
[----:B-1----:R-:W-:-:S02]  /*4a00*/  IMAD.WIDE R190, R190, 0x2, R164 ;  /* 0x00000002bebe7825 */ /* 0x002fc400078e02a4 */
[----:B------:R-:W-:Y:S01]  /*4a10*/  STS.U16 [R227+UR6+0x1100], R216 ;  /* 0x001100d8e3007988 */ /* 0x000fe20008000406 */
[----:B------:R-:W-:Y:S01]  /*4a20*/  LOP3.LUT R226, R0, 0x30, RZ, 0x3c, !PT ;  /* 0x0000003000e27812 */ /* 0x000fe200078e3cff */
[----:B0-----:R-:W-:Y:S02]  /*4a30*/  VIADD R220, R129, 0xfffffff1 ;  /* 0xfffffff181dc7836 */ /* 0x001fe40000000000 */
[----:B------:R-:W-:Y:S04]  /*4a40*/  STS.U16 [R227+UR6+0x9100], R217 ;  /* 0x009100d9e3007988 */ /* 0x000fe80008000406 */
[----:B------:R-:W-:Y:S04]  /*4a50*/  STS.U16 [R227+UR6+0x1500], R218 ;  /* 0x001500dae3007988 */ /* 0x000fe80008000406 */
[----:B------:R-:W-:Y:S04]  /*4a60*/  STS.U16 [R227+UR6+0x9500], R219 ;  /* 0x009500dbe3007988 */ /* 0x000fe80008000406 */
[----:B------:R-:W-:Y:S04]  /*4a70*/  STS.U16 [R227+UR6+0x1900], R192 ;  /* 0x001900c0e3007988 */ /* 0x000fe80008000406 */
[----:B------:R-:W4:Y:S04]  /*4a80*/  @!P5 LDG.E.U16 R247, desc[UR18][R188.64] ;  /* 0x00000012bcf7d981 */ /* 0x000f28000c1e1500 */
[----:B------:R-:W4:Y:S01]  /*4a90*/  @!P5 LDG.E.U16 R246, desc[UR18][R190.64] ;  /* 0x00000012bef6d981 */ /* 0x000f22000c1e1500 */
[----:B------:R-:W-:-:S03]  /*4aa0*/  ISETP.GE.U32.AND P5, PT, R220, 0x7fffffb2, PT ;  /* 0x7fffffb2dc00780c */ /* 0x000fc60003fa6070 */
[----:B------:R-:W-:Y:S04]  /*4ab0*/  STS.U16 [R227+UR6+0x9900], R193 ;  /* 0x009900c1e3007988 */ /* 0x000fe80008000406 */
[----:B------:R0:W-:Y:S04]  /*4ac0*/  STS.U16 [R227+UR6+0x1d00], R194 ;  /* 0x001d00c2e3007988 */ /* 0x0001e80008000406 */
[----:B------:R1:W-:Y:S01]  /*4ad0*/  STS.U16 [R227+UR6+0x9d00], R195 ;  /* 0x009d00c3e3007988 */ /* 0x0003e20008000406 */
[----:B------:R-:W-:-:S03]  /*4ae0*/  LOP3.LUT P4, RZ, R240, 0x1, RZ, 0xc0, !PT ;  /* 0x00000001f0ff7812 */ /* 0x000fc6000788c0ff */
[----:B------:R-:W-:Y:S01]  /*4af0*/  STS.U16 [R226+UR6+0x180], R196 ;  /* 0x000180c4e2007988 */ /* 0x000fe20008000406 */
[----:B0-----:R-:W-:-:S03]  /*4b00*/  IMAD R194, R161, 0xe, RZ ;  /* 0x0000000ea1c27824 */ /* 0x001fc600078e02ff */
[----:B------:R-:W-:Y:S01]  /*4b10*/  STS.U16 [R226+UR6+0x8180], R197 ;  /* 0x008180c5e2007988 */ /* 0x000fe20008000406 */
[----:B------:R-:W-:-:S03]  /*4b20*/  PRMT R245, RZ, 0x7610, R245 ;  /* 0x00007610fff57816 */ /* 0x000fc600000000f5 */
[----:B------:R0:W-:Y:S01]  /*4b30*/  STS.U16 [R226+UR6+0x580], R198 ;  /* 0x000580c6e2007988 */ /* 0x0001e20008000406 */
[----:B------:R-:W-:Y:S01]  /*4b40*/  PRMT R244, RZ, 0x7610, R244 ;  /* 0x00007610fff47816 */ /* 0x000fe200000000f4 */
[C---:B------:R-:W-:Y:S02]  /*4b50*/  IMAD.WIDE R192, R194.reuse, 0x2, R166 ;  /* 0x00000002c2c07825 */ /* 0x040fe400078e02a6 */
[----:B------:R-:W-:Y:S02]  /*4b60*/  STS.U16 [R226+UR6+0x8580], R199 ;  /* 0x008580c7e2007988 */ /* 0x000fe40008000406 */
[----:B-1----:R-:W-:Y:S02]  /*4b70*/  IMAD.WIDE R194, R194, 0x2, R164 ;  /* 0x00000002c2c27825 */ /* 0x002fe400078e02a4 */
[----:B------:R1:W-:Y:S02]  /*4b80*/  STS.U16 [R226+UR6+0x980], R215 ;  /* 0x000980d7e2007988 */ /* 0x0003e40008000406 */
[----:B0-----:R-:W-:-:S02]  /*4b90*/  IMAD R198, R161, 0x16, RZ ;  /* 0x00000016a1c67824 */ /* 0x001fc400078e02ff */
[----:B------:R-:W-:Y:S04]  /*4ba0*/  STS.U16 [R226+UR6+0x8980], R206 ;  /* 0x008980cee2007988 */ /* 0x000fe80008000406 */
[----:B------:R-:W-:Y:S01]  /*4bb0*/  STS.U16 [R226+UR6+0xd80], R207 ;  /* 0x000d80cfe2007988 */ /* 0x000fe20008000406 */
[----:B-1----:R-:W-:-:S03]  /*4bc0*/  VIADD R215, R129, 0xfffffff8 ;  /* 0xfffffff881d77836 */ /* 0x002fc60000000000 */
[----:B------:R-:W-:Y:S01]  /*4bd0*/  STS.U16 [R226+UR6+0x8d80], R210 ;  /* 0x008d80d2e2007988 */ /* 0x000fe20008000406 */
[----:B------:R-:W-:Y:S01]  /*4be0*/  PRMT R243, RZ, 0x7610, R243 ;  /* 0x00007610fff37816 */ /* 0x000fe200000000f3 */
[C---:B------:R-:W-:Y:S02]  /*4bf0*/  IMAD.WIDE R196, R198.reuse, 0x2, R166 ;  /* 0x00000002c6c47825 */ /* 0x040fe400078e02a6 */
[----:B------:R-:W-:Y:S01]  /*4c00*/  STS.U16 [R226+UR6+0x1180], R211 ;  /* 0x001180d3e2007988 */ /* 0x000fe20008000406 */
[----:B------:R-:W-:Y:S01]  /*4c10*/  PRMT R242, RZ, 0x7610, R242 ;  /* 0x00007610fff27816 */ /* 0x000fe200000000f2 */
[----:B------:R-:W-:Y:S02]  /*4c20*/  IMAD.WIDE R198, R198, 0x2, R164 ;  /* 0x00000002c6c67825 */ /* 0x000fe400078e02a4 */
[----:B------:R-:W-:Y:S04]  /*4c30*/  STS.U16 [R226+UR6+0x9180], R212 ;  /* 0x009180d4e2007988 */ /* 0x000fe80008000406 */
[----:B------:R-:W-:Y:S04]  /*4c40*/  STS.U16 [R226+UR6+0x1580], R213 ;  /* 0x001580d5e2007988 */ /* 0x000fe80008000406 */
[----:B------:R-:W4:Y:S04]  /*4c50*/  @!P5 LDG.E.U16 R245, desc[UR18][R192.64] ;  /* 0x00000012c0f5d981 */ /* 0x000f28000c1e1500 */
[----:B------:R-:W4:Y:S01]  /*4c60*/  @!P5 LDG.E.U16 R244, desc[UR18][R194.64] ;  /* 0x00000012c2f4d981 */ /* 0x000f22000c1e1500 */
[----:B------:R-:W-:-:S03]  /*4c70*/  ISETP.GE.U32.AND P5, PT, R215, 0x7fffffb9, PT ;  /* 0x7fffffb9d700780c */ /* 0x000fc60003fa6070 */
[----:B------:R-:W-:Y:S01]  /*4c80*/  STS.U16 [R226+UR6+0x9580], R214 ;  /* 0x009580d6e2007988 */ /* 0x000fe20008000406 */
[----:B------:R-:W-:-:S03]  /*4c90*/  SHF.R.U64 R215, R224, 0x19, RZ ;  /* 0x00000019e0d77819 */ /* 0x000fc600000012ff */
[----:B------:R-:W-:Y:S01]  /*4ca0*/  STS.U16 [R226+UR6+0x1980], R200 ;  /* 0x001980c8e2007988 */ /* 0x000fe20008000406 */
[----:B------:R-:W-:-:S03]  /*4cb0*/  IMAD.MOV.U32 R227, RZ, RZ, R148 ;  /* 0x000000ffffe37224 */ /* 0x000fc600078e0094 */
[----:B------:R-:W-:Y:S01]  /*4cc0*/  STS.U16 [R226+UR6+0x9980], R201 ;  /* 0x009980c9e2007988 */ /* 0x000fe20008000406 */
[----:B------:R-:W-:-:S03]  /*4cd0*/  LOP3.LUT R148, R0, 0x40, RZ, 0x3c, !PT ;  /* 0x0000004000947812 */ /* 0x000fc600078e3cff */
[----:B------:R0:W-:Y:S01]  /*4ce0*/  STS.U16 [R226+UR6+0x1d80], R202 ;  /* 0x001d80cae2007988 */ /* 0x0001e20008000406 */
[----:B------:R-:W-:-:S03]  /*4cf0*/  PRMT R241, RZ, 0x7610, R241 ;  /* 0x00007610fff17816 */ /* 0x000fc600000000f1 */
[----:B------:R-:W4:Y:S01]  /*4d00*/  @P4 LDG.E.U16 R243, desc[UR18][R196.64] ;  /* 0x00000012c4f34981 */ /* 0x000f22000c1e1500 */
[----:B------:R-:W-:-:S03]  /*4d10*/  PRMT R240, RZ, 0x7610, R240 ;  /* 0x00007610fff07816 */ /* 0x000fc600000000f0 */
[----:B------:R-:W4:Y:S01]  /*4d20*/  @P4 LDG.E.U16 R242, desc[UR18][R198.64] ;  /* 0x00000012c6f24981 */ /* 0x000f22000c1e1500 */
[----:B0-----:R-:W-:Y:S01]  /*4d30*/  IMAD R202, R161, 0x1e, RZ ;  /* 0x0000001ea1ca7824 */ /* 0x001fe200078e02ff */
[----:B------:R-:W-:Y:S02]  /*4d40*/  LOP3.LUT P4, RZ, R215, 0x1, RZ, 0xc0, !PT ;  /* 0x00000001d7ff7812 */ /* 0x000fe4000788c0ff */
[----:B------:R0:W-:Y:S01]  /*4d50*/  STS.U16 [R226+UR6+0x9d80], R203 ;  /* 0x009d80cbe2007988 */ /* 0x0001e20008000406 */
[----:B------:R-:W-:Y:S02]  /*4d60*/  IMAD R206, R161, 0x26, RZ ;  /* 0x00000026a1ce7824 */ /* 0x000fe400078e02ff */
[----:B------:R-:W-:Y:S01]  /*4d70*/  IMAD.WIDE R200, R202, 0x2, R166 ;  /* 0x00000002cac87825 */ /* 0x000fe200078e02a6 */
[----:B------:R-:W-:Y:S01]  /*4d80*/  STS.U16 [R148+UR6+0x200], R204 ;  /* 0x000200cc94007988 */ /* 0x000fe20008000406 */
[----:B------:R-:W-:Y:S02]  /*4d90*/  SHF.R.U64 R210, R224, 0x11, RZ ;  /* 0x00000011e0d27819 */ /* 0x000fe400000012ff */
[----:B0-----:R-:W-:Y:S01]  /*4da0*/  IMAD.WIDE R202, R202, 0x2, R164 ;  /* 0x00000002caca7825 */ /* 0x001fe200078e02a4 */
[----:B------:R0:W-:Y:S01]  /*4db0*/  STS.U16 [R148+UR6+0x8200], R205 ;  /* 0x008200cd94007988 */ /* 0x0001e20008000406 */
[----:B------:R-:W-:-:S02]  /*4dc0*/  PRMT R239, RZ, 0x7610, R239 ;  /* 0x00007610ffef7816 */ /* 0x000fc400000000ef */
[----:B------:R-:W-:Y:S01]  /*4dd0*/  PRMT R238, RZ, 0x7610, R238 ;  /* 0x00007610ffee7816 */ /* 0x000fe200000000ee */
[----:B------:R-:W4:Y:S04]  /*4de0*/  @P3 LDG.E.U16 R241, desc[UR18][R200.64] ;  /* 0x00000012c8f13981 */ /* 0x000f28000c1e1500 */
[----:B------:R-:W4:Y:S01]  /*4df0*/  @P3 LDG.E.U16 R240, desc[UR18][R202.64] ;  /* 0x00000012caf03981 */ /* 0x000f22000c1e1500 */
[----:B0-----:R-:W-:Y:S01]  /*4e00*/  IMAD.WIDE R204, R206, 0x2, R166 ;  /* 0x00000002cecc7825 */ /* 0x001fe200078e02a6 */
[----:B------:R-:W-:Y:S02]  /*4e10*/  LOP3.LUT P3, RZ, R210, 0x1, RZ, 0xc0, !PT ;  /* 0x00000001d2ff7812 */ /* 0x000fe4000786c0ff */
[----:B------:R-:W-:Y:S01]  /*4e20*/  STS.U16 [R148+UR6+0x600], R208 ;  /* 0x000600d094007988 */ /* 0x000fe20008000406 */
[----:B------:R-:W-:Y:S01]  /*4e30*/  IMAD.WIDE R206, R206, 0x2, R164 ;  /* 0x00000002cece7825 */ /* 0x000fe200078e02a4 */
[----:B------:R-:W-:-:S02]  /*4e40*/  SHF.R.U64 R210, R224, 0x9, RZ ;  /* 0x00000009e0d27819 */ /* 0x000fc400000012ff */
[----:B------:R-:W-:Y:S04]  /*4e50*/  STS.U16 [R148+UR6+0x8600], R209 ;  /* 0x008600d194007988 */ /* 0x000fe80008000406 */
[----:B------:R-:W-:Y:S04]  /*4e60*/  STS.U16 [R148+UR6+0xa00], R227 ;  /* 0x000a00e394007988 */ /* 0x000fe80008000406 */
[----:B------:R0:W-:Y:S04]  /*4e70*/  STS.U16 [R148+UR6+0x8a00], R159 ;  /* 0x008a009f94007988 */ /* 0x0001e80008000406 */
[----:B------:R-:W4:Y:S04]  /*4e80*/  @P4 LDG.E.U16 R239, desc[UR18][R204.64] ;  /* 0x00000012ccef4981 */ /* 0x000f28000c1e1500 */
[----:B------:R-:W4:Y:S01]  /*4e90*/  @P4 LDG.E.U16 R238, desc[UR18][R206.64] ;  /* 0x00000012ceee4981 */ /* 0x000f22000c1e1500 */
[----:B------:R-:W-:Y:S01]  /*4ea0*/  LOP3.LUT P4, RZ, R210, 0x1, RZ, 0xc0, !PT ;  /* 0x00000001d2ff7812 */ /* 0x000fe2000788c0ff */
[----:B------:R-:W-:-:S02]  /*4eb0*/  IMAD R210, R161, 0x2e, RZ ;  /* 0x0000002ea1d27824 */ /* 0x000fc400078e02ff */
[----:B------:R1:W-:Y:S04]  /*4ec0*/  STS.U16 [R148+UR6+0xe00], R157 ;  /* 0x000e009d94007988 */ /* 0x0003e80008000406 */
[----:B0-----:R-:W4:Y:S04]  /*4ed0*/  LDL.LU R159, [R1+0x58c] ;  /* 0x00058c00019f7983 */ /* 0x001f280000300800 */
[----:B------:R0:W-:Y:S04]  /*4ee0*/  STS.U16 [R148+UR6+0x8e00], R158 ;  /* 0x008e009e94007988 */ /* 0x0001e80008000406 */
[----:B--2---:R-:W-:Y:S01]  /*4ef0*/  STS.U16 [R148+UR6+0x1200], R223 ;  /* 0x001200df94007988 */ /* 0x004fe20008000406 */
[----:B------:R-:W-:-:S03]  /*4f00*/  PRMT R237, RZ, 0x7610, R237 ;  /* 0x00007610ffed7816 */ /* 0x000fc600000000ed */
[----:B------:R-:W-:Y:S01]  /*4f10*/  STS.U16 [R148+UR6+0x9200], R222 ;  /* 0x009200de94007988 */ /* 0x000fe20008000406 */
[----:B------:R-:W-:Y:S01]  /*4f20*/  PRMT R236, RZ, 0x7610, R236 ;  /* 0x00007610ffec7816 */ /* 0x000fe200000000ec */
[C---:B------:R-:W-:Y:S02]  /*4f30*/  IMAD.WIDE R208, R210.reuse, 0x2, R166 ;  /* 0x00000002d2d07825 */ /* 0x040fe400078e02a6 */
[----:B------:R-:W-:Y:S02]  /*4f40*/  STS.U16 [R148+UR6+0x1600], R225 ;  /* 0x001600e194007988 */ /* 0x000fe40008000406 */
[----:B------:R-:W-:Y:S02]  /*4f50*/  IMAD.WIDE R210, R210, 0x2, R164 ;  /* 0x00000002d2d27825 */ /* 0x000fe400078e02a4 */
[----:B------:R2:W-:Y:S01]  /*4f60*/  STS.U16 [R148+UR6+0x9600], R126 ;  /* 0x0096007e94007988 */ /* 0x0005e20008000406 */
[----:B------:R-:W-:-:S03]  /*4f70*/  SHF.R.U64 R212, R224, 0x1, RZ ;  /* 0x00000001e0d47819 */ /* 0x000fc600000012ff */
[----:B------:R-:W-:Y:S04]  /*4f80*/  STS.U16 [R148+UR6+0x1a00], R127 ;  /* 0x001a007f94007988 */ /* 0x000fe80008000406 */
[----:B------:R-:W-:Y:S04]  /*4f90*/  STS.U16 [R148+UR6+0x9a00], R128 ;  /* 0x009a008094007988 */ /* 0x000fe80008000406 */
[----:B-1----:R-:W4:Y:S04]  /*4fa0*/  LDL.LU R157, [R1+0x588] ;  /* 0x00058800019d7983 */ /* 0x002f280000300800 */
[----:B------:R-:W-:Y:S04]  /*4fb0*/  STS.U16 [R148+UR6+0x1e00], R147 ;  /* 0x001e009394007988 */ /* 0x000fe80008000406 */
[----:B0-----:R-:W4:Y:S04]  /*4fc0*/  LDL.LU R158, [R1+0x584] ;  /* 0x00058400019e7983 */ /* 0x001f280000300800 */
[----:B------:R0:W-:Y:S04]  /*4fd0*/  STS.U16 [R148+UR6+0x9e00], R146 ;  /* 0x009e009294007988 */ /* 0x0001e80008000406 */
[----:B--2---:R1:W5:Y:S01]  /*4fe0*/  LDL.LU R126, [R1+0x580] ;  /* 0x00058000017e7983 */ /* 0x0043620000300800 */
[----:B------:R-:W-:-:S03]  /*4ff0*/  IMAD R214, R161, 0x36, RZ ;  /* 0x00000036a1d67824 */ /* 0x000fc600078e02ff */
[----:B------:R-:W2:Y:S01]  /*5000*/  @P3 LDG.E.U16 R237, desc[UR18][R208.64] ;  /* 0x00000012d0ed3981 */ /* 0x000ea2000c1e1500 */
[----:B0-----:R-:W-:-:S03]  /*5010*/  LOP3.LUT R146, R0, 0x50, RZ, 0x3c, !PT ;  /* 0x0000005000927812 */ /* 0x001fc600078e3cff */
[----:B------:R-:W2:Y:S01]  /*5020*/  @P3 LDG.E.U16 R236, desc[UR18][R210.64] ;  /* 0x00000012d2ec3981 */ /* 0x000ea2000c1e1500 */
[----:B------:R-:W-:-:S03]  /*5030*/  LOP3.LUT P3, RZ, R212, 0x1, RZ, 0xc0, !PT ;  /* 0x00000001d4ff7812 */ /* 0x000fc6000786c0ff */
[----:B------:R1:W5:Y:S04]  /*5040*/  LDL.LU R127, [R1+0x57c] ;  /* 0x00057c00017f7983 */ /* 0x0003680000300800 */
[----:B------:R-:W2:Y:S01]  /*5050*/  LDL.LU R128, [R1+0x578] ;  /* 0x0005780001807983 */ /* 0x000ea20000300800 */
[----:B------:R-:W-:-:S03]  /*5060*/  IMAD R218, R161, 0x3e, RZ ;  /* 0x0000003ea1da7824 */ /* 0x000fc600078e02ff */
[----:B------:R-:W2:Y:S01]  /*5070*/  LDL.LU R147, [R1+0x574] ;  /* 0x0005740001937983 */ /* 0x000ea20000300800 */
[----:B------:R-:W-:-:S03]  /*5080*/  PRMT R251, RZ, 0x7610, R251 ;  /* 0x00007610fffb7816 */ /* 0x000fc600000000fb */
[----:B------:R-:W2:Y:S04]  /*5090*/  LDL.LU R148, [R1+0x570] ;  /* 0x0005700001947983 */ /* 0x000ea80000300800 */
[----:B------:R0:W-:Y:S01]  /*50a0*/  STS.U16 [R146+UR6+0x280], R149 ;  /* 0x0002809592007988 */ /* 0x0001e20008000406 */
[----:B------:R-:W-:-:S03]  /*50b0*/  PRMT R250, RZ, 0x7610, R250 ;  /* 0x00007610fffa7816 */ /* 0x000fc600000000fa */
[----:B---3--:R3:W-:Y:S01]  /*50c0*/  STS.U16 [R146+UR6+0x8280], R150 ;  /* 0x0082809692007988 */ /* 0x0087e20008000406 */
[----:B------:R-:W-:-:S03]  /*50d0*/  IMAD.WIDE R212, R214, 0x2, R166 ;  /* 0x00000002d6d47825 */ /* 0x000fc600078e02a6 */
[----:B------:R1:W-:Y:S04]  /*50e0*/  STS.U16 [R146+UR6+0x680], R151 ;  /* 0x0006809792007988 */ /* 0x0003e80008000406 */
[----:B0-----:R-:W2:Y:S01]  /*50f0*/  LDL.LU R149, [R1+0x56c] ;  /* 0x00056c0001957983 */ /* 0x001ea20000300800 */
[----:B------:R-:W-:-:S03]  /*5100*/  PRMT R249, RZ, 0x7610, R249 ;  /* 0x00007610fff97816 */ /* 0x000fc600000000f9 */
[----:B---3--:R-:W3:Y:S01]  /*5110*/  LDL.LU R150, [R1+0x568] ;  /* 0x0005680001967983 */ /* 0x008ee20000300800 */
[----:B------:R-:W-:-:S03]  /*5120*/  IMAD.WIDE R214, R214, 0x2, R164 ;  /* 0x00000002d6d67825 */ /* 0x000fc600078e02a4 */
[----:B-1----:R-:W3:Y:S01]  /*5130*/  LDL.LU R151, [R1+0x564] ;  /* 0x0005640001977983 */ /* 0x002ee20000300800 */
[----:B------:R-:W-:-:S03]  /*5140*/  IMAD.WIDE R216, R218, 0x2, R166 ;  /* 0x00000002dad87825 */ /* 0x000fc600078e02a6 */
[----:B------:R0:W-:Y:S01]  /*5150*/  STS.U16 [R146+UR6+0x8680], R152 ;  /* 0x0086809892007988 */ /* 0x0001e20008000406 */
[----:B------:R-:W-:-:S03]  /*5160*/  PRMT R248, RZ, 0x7610, R248 ;  /* 0x00007610fff87816 */ /* 0x000fc600000000f8 */
[----:B----4-:R1:W-:Y:S01]  /*5170*/  STS.U16 [R146+UR6+0xa80], R153 ;  /* 0x000a809992007988 */ /* 0x0103e20008000406 */
[----:B------:R-:W-:-:S03]  /*5180*/  IMAD.WIDE R218, R218, 0x2, R164 ;  /* 0x00000002dada7825 */ /* 0x000fc600078e02a4 */
[----:B------:R4:W-:Y:S04]  /*5190*/  STS.U16 [R146+UR6+0x8a80], R154 ;  /* 0x008a809a92007988 */ /* 0x0009e80008000406 */
[----:B0-----:R-:W3:Y:S04]  /*51a0*/  LDL.LU R152, [R1+0x560] ;  /* 0x0005600001987983 */ /* 0x001ee80000300800 */
[----:B-1----:R-:W3:Y:S04]  /*51b0*/  LDL.LU R153, [R1+0x55c] ;  /* 0x00055c0001997983 */ /* 0x002ee80000300800 */
[----:B----4-:R-:W4:Y:S04]  /*51c0*/  LDL.LU R154, [R1+0x558] ;  /* 0x00055800019a7983 */ /* 0x010f280000300800 */
[----:B------:R0:W-:Y:S04]  /*51d0*/  STS.U16 [R146+UR6+0xe80], R155 ;  /* 0x000e809b92007988 */ /* 0x0001e80008000406 */
[----:B------:R1:W-:Y:S01]  /*51e0*/  STS.U16 [R146+UR6+0x8e80], R156 ;  /* 0x008e809c92007988 */ /* 0x0003e20008000406 */
[----:B------:R-:W-:-:S03]  /*51f0*/  IMAD R226, R161, 0x7, RZ ;  /* 0x00000007a1e27824 */ /* 0x000fc600078e02ff */
[----:B------:R-:W4:Y:S04]  /*5200*/  @P4 LDG.E.U16 R251, desc[UR18][R212.64] ;  /* 0x00000012d4fb4981 */ /* 0x000f28000c1e1500 */
[----:B0-----:R-:W4:Y:S04]  /*5210*/  LDL.LU R155, [R1+0x554] ;  /* 0x00055400019b7983 */ /* 0x001f280000300800 */
[----:B-1----:R-:W4:Y:S04]  /*5220*/  LDL.LU R156, [R1+0x550] ;  /* 0x00055000019c7983 */ /* 0x002f280000300800 */
[----:B------:R-:W4:Y:S04]  /*5230*/  @P4 LDG.E.U16 R250, desc[UR18][R214.64] ;  /* 0x00000012d6fa4981 */ /* 0x000f28000c1e1500 */
[----:B------:R-:W4:Y:S01]  /*5240*/  @P3 LDG.E.U16 R249, desc[UR18][R216.64] ;  /* 0x00000012d8f93981 */ /* 0x000f22000c1e1500 */
[----:B------:R-:W-:-:S03]  /*5250*/  PRMT R252, RZ, 0x7610, R252 ;  /* 0x00007610fffc7816 */ /* 0x000fc600000000fc */
[----:B------:R-:W4:Y:S01]  /*5260*/  @P3 LDG.E.U16 R248, desc[UR18][R218.64] ;  /* 0x00000012daf83981 */ /* 0x000f22000c1e1500 */
[----:B------:R-:W-:-:S05]  /*5270*/  IMAD.WIDE R220, R226, 0x2, R166 ;  /* 0x00000002e2dc7825 */ /* 0x000fca00078e02a6 */
[----:B------:R-:W4:Y:S01]  /*5280*/  @!P5 LDG.E.U16 R252, desc[UR18][R220.64] ;  /* 0x00000012dcfcd981 */ /* 0x000f22000c1e1500 */
[----:B------:R-:W-:-:S05]  /*5290*/  VIADD R222, R129, 0xfffffff0 ;  /* 0xfffffff081de7836 */ /* 0x000fca0000000000 */
[----:B------:R-:W-:Y:S02]  /*52a0*/  ISETP.GE.U32.AND P3, PT, R222, 0x7fffffb1, PT ;  /* 0x7fffffb1de00780c */ /* 0x000fe40003f66070 */
[----:B------:R-:W-:Y:S01]  /*52b0*/  SHF.R.U64 R222, R224, 0x18, RZ ;  /* 0x00000018e0de7819 */ /* 0x000fe200000012ff */
[----:B------:R0:W-:Y:S03]  /*52c0*/  STS.U16 [R146+UR6+0x1280], R235 ;  /* 0x001280eb92007988 */ /* 0x0001e60008000406 */
[----:B------:R-:W-:Y:S01]  /*52d0*/  LOP3.LUT P4, RZ, R222, 0x1, RZ, 0xc0, !PT ;  /* 0x00000001deff7812 */ /* 0x000fe2000788c0ff */
[----:B------:R-:W-:Y:S01]  /*52e0*/  IMAD.WIDE R222, R226, 0x2, R164 ;  /* 0x00000002e2de7825 */ /* 0x000fe200078e02a4 */
[C---:B------:R-:W-:Y:S01]  /*52f0*/  SHF.R.U64 R225, R224.reuse, 0x10, RZ ;  /* 0x00000010e0e17819 */ /* 0x040fe200000012ff */
[----:B------:R-:W-:Y:S01]  /*5300*/  STS.U16 [R146+UR6+0x9280], R234 ;  /* 0x009280ea92007988 */ /* 0x000fe20008000406 */
[----:B------:R-:W-:Y:S01]  /*5310*/  SHF.R.U64 R226, R224, 0x8, RZ ;  /* 0x00000008e0e27819 */ /* 0x000fe200000012ff */
[----:B------:R-:W-:-:S02]  /*5320*/  IMAD R227, R161, 0xf, RZ ;  /* 0x0000000fa1e37824 */ /* 0x000fc400078e02ff */
[----:B------:R-:W-:Y:S01]  /*5330*/  STS.U16 [R146+UR6+0x1680], R233 ;  /* 0x001680e992007988 */ /* 0x000fe20008000406 */
[----:B0-----:R-:W-:-:S03]  /*5340*/  LOP3.LUT R235, R0, 0x60, RZ, 0x3c, !PT ;  /* 0x0000006000eb7812 */ /* 0x001fc600078e3cff */
[----:B------:R0:W-:Y:S01]  /*5350*/  STS.U16 [R146+UR6+0x9680], R232 ;  /* 0x009680e892007988 */ /* 0x0001e20008000406 */
[----:B------:R-:W-:-:S03]  /*5360*/  LOP3.LUT P6, RZ, R226, 0x1, RZ, 0xc0, !PT ;  /* 0x00000001e2ff7812 */ /* 0x000fc600078cc0ff */
[----:B------:R-:W-:Y:S04]  /*5370*/  STS.U16 [R146+UR6+0x1a80], R231 ;  /* 0x001a80e792007988 */ /* 0x000fe80008000406 */
[----:B------:R-:W-:Y:S04]  /*5380*/  STS.U16 [R146+UR6+0x9a80], R230 ;  /* 0x009a80e692007988 */ /* 0x000fe80008000406 */
[----:B------:R-:W-:Y:S04]  /*5390*/  STS.U16 [R146+UR6+0x1e80], R229 ;  /* 0x001e80e592007988 */ /* 0x000fe80008000406 */
[----:B------:R1:W-:Y:S04]  /*53a0*/  STS.U16 [R146+UR6+0x9e80], R228 ;  /* 0x009e80e492007988 */ /* 0x0003e80008000406 */
[----:B------:R-:W-:Y:S04]  /*53b0*/  STS.U16 [R235+UR6+0x300], R247 ;  /* 0x000300f7eb007988 */ /* 0x000fe80008000406 */
[----:B------:R-:W-:Y:S01]  /*53c0*/  STS.U16 [R235+UR6+0x8300], R246 ;  /* 0x008300f6eb007988 */ /* 0x000fe20008000406 */
[----:B0-----:R-:W-:-:S03]  /*53d0*/  IMAD R232, R161, 0x17, RZ ;  /* 0x00000017a1e87824 */ /* 0x001fc600078e02ff */
[----:B------:R-:W-:Y:S04]  /*53e0*/  STS.U16 [R235+UR6+0x700], R245 ;  /* 0x000700f5eb007988 */ /* 0x000fe80008000406 */
[----:B------:R0:W-:Y:S01]  /*53f0*/  STS.U16 [R235+UR6+0x8700], R244 ;  /* 0x008700f4eb007988 */ /* 0x0001e20008000406 */
[----:B-1----:R-:W-:-:S04]  /*5400*/  IMAD.WIDE R228, R232, 0x2, R166 ;  /* 0x00000002e8e47825 */ /* 0x002fc800078e02a6 */
[----:B------:R-:W-:-:S04]  /*5410*/  IMAD.WIDE R232, R232, 0x2, R164 ;  /* 0x00000002e8e87825 */ /* 0x000fc800078e02a4 */
[C---:B0-----:R-:W-:Y:S01]  /*5420*/  IMAD R244, R161.reuse, 0x2f, RZ ;  /* 0x0000002fa1f47824 */ /* 0x041fe200078e02ff */
[----:B------:R-:W-:Y:S04]  /*5430*/  STS.U16 [R235+UR6+0xb00], R243 ;  /* 0x000b00f3eb007988 */ /* 0x000fe80008000406 */
[----:B------:R0:W-:Y:S01]  /*5440*/  STS.U16 [R235+UR6+0x8b00], R242 ;  /* 0x008b00f2eb007988 */ /* 0x0001e20008000406 */
[----:B------:R-:W-:Y:S01]  /*5450*/  IMAD R246, R161, 0x37, RZ ;  /* 0x00000037a1f67824 */ /* 0x000fe200078e02ff */
[----:B------:R-:W-:Y:S02]  /*5460*/  LOP3.LUT R146, R0, 0x70, RZ, 0x3c, !PT ;  /* 0x0000007000927812 */ /* 0x000fe400078e3cff */
[----:B------:R-:W-:Y:S04]  /*5470*/  STS.U16 [R235+UR6+0xf00], R241 ;  /* 0x000f00f1eb007988 */ /* 0x000fe80008000406 */
[----:B------:R-:W-:Y:S01]  /*5480*/  STS.U16 [R235+UR6+0x8f00], R240 ;  /* 0x008f00f0eb007988 */ /* 0x000fe20008000406 */
[----:B0-----:R-:W-:Y:S01]  /*5490*/  IMAD.WIDE R242, R246, 0x2, R166 ;  /* 0x00000002f6f27825 */ /* 0x001fe200078e02a6 */
[----:B------:R-:W-:-:S06]  /*54a0*/  PRMT R159, RZ, 0x7610, R159 ;  /* 0x00007610ff9f7816 */ /* 0x000fcc000000009f */
[----:B------:R-:W4:Y:S01]  /*54b0*/  @!P5 LDG.E.U16 R159, desc[UR18][R222.64] ;  /* 0x00000012de9fd981 */ /* 0x000f22000c1e1500 */
[----:B------:R-:W-:Y:S01]  /*54c0*/  LOP3.LUT P5, RZ, R225, 0x1, RZ, 0xc0, !PT ;  /* 0x00000001e1ff7812 */ /* 0x000fe200078ac0ff */
[----:B------:R-:W-:-:S04]  /*54d0*/  IMAD.WIDE R224, R227, 0x2, R166 ;  /* 0x00000002e3e07825 */ /* 0x000fc800078e02a6 */
[----:B------:R-:W-:Y:S01]  /*54e0*/  IMAD.WIDE R226, R227, 0x2, R164 ;  /* 0x00000002e3e27825 */ /* 0x000fe200078e02a4 */
[----:B------:R-:W-:Y:S04]  /*54f0*/  STS.U16 [R235+UR6+0x1300], R239 ;  /* 0x001300efeb007988 */ /* 0x000fe80008000406 */
[----:B------:R0:W-:Y:S01]  /*5500*/  STS.U16 [R235+UR6+0x9300], R238 ;  /* 0x009300eeeb007988 */ /* 0x0001e20008000406 */
[----:B------:R-:W-:-:S06]  /*5510*/  PRMT R157, RZ, 0x7610, R157 ;  /* 0x00007610ff9d7816 */ /* 0x000fcc000000009d */
[----:B------:R-:W4:Y:S01]  /*5520*/  @!P3 LDG.E.U16 R157, desc[UR18][R226.64] ;  /* 0x00000012e29db981 */ /* 0x000f22000c1e1500 */
[----:B------:R-:W-:-:S06]  /*5530*/  PRMT R158, RZ, 0x7610, R158 ;  /* 0x00007610ff9e7816 */ /* 0x000fcc000000009e */
[----:B------:R-:W4:Y:S01]  /*5540*/  @!P3 LDG.E.U16 R158, desc[UR18][R224.64] ;  /* 0x00000012e09eb981 */ /* 0x000f22000c1e1500 */
[----:B------:R-:W-:Y:S01]  /*5550*/  LOP3.LUT P3, RZ, R160, 0x1, RZ, 0xc0, !PT ;  /* 0x00000001a0ff7812 */ /* 0x000fe2000786c0ff */
[C---:B0-----:R-:W-:Y:S02]  /*5560*/  IMAD R238, R161.reuse, 0x1f, RZ ;  /* 0x0000001fa1ee7824 */ /* 0x041fe400078e02ff */
[----:B------:R-:W-:Y:S01]  /*5570*/  IMAD R240, R161, 0x27, RZ ;  /* 0x00000027a1f07824 */ /* 0x000fe200078e02ff */
[----:B--2---:R-:W-:Y:S01]  /*5580*/  STS.U16 [R235+UR6+0x1700], R237 ;  /* 0x001700edeb007988 */ /* 0x004fe20008000406 */
[----:B------:R-:W-:-:S03]  /*5590*/  IMAD.WIDE R230, R238, 0x2, R166 ;  /* 0x00000002eee67825 */ /* 0x000fc600078e02a6 */
[----:B------:R0:W-:Y:S01]  /*55a0*/  STS.U16 [R235+UR6+0x9700], R236 ;  /* 0x009700eceb007988 */ /* 0x0001e20008000406 */
[----:B------:R-:W-:-:S04]  /*55b0*/  IMAD.WIDE R238, R238, 0x2, R164 ;  /* 0x00000002eeee7825 */ /* 0x000fc800078e02a4 */
[----:B------:R-:W-:Y:S01]  /*55c0*/  IMAD.WIDE R246, R246, 0x2, R164 ;  /* 0x00000002f6f67825 */ /* 0x000fe200078e02a4 */
[----:B------:R-:W-:-:S03]  /*55d0*/  PRMT R128, RZ, 0x7610, R128 ;  /* 0x00007610ff807816 */ /* 0x000fc60000000080 */
[----:B0-----:R-:W-:-:S04]  /*55e0*/  IMAD.WIDE R236, R244, 0x2, R166 ;  /* 0x00000002f4ec7825 */ /* 0x001fc800078e02a6 */
[----:B------:R-:W-:Y:S01]  /*55f0*/  IMAD.WIDE R244, R244, 0x2, R164 ;  /* 0x00000002f4f47825 */ /* 0x000fe200078e02a4 */
[----:B------:R-:W-:Y:S01]  /*5600*/  PRMT R147, RZ, 0x7610, R147 ;  /* 0x00007610ff937816 */ /* 0x000fe20000000093 */
[----:B------:R-:W2:Y:S01]  /*5610*/  @P6 LDG.E.U16 R128, desc[UR18][R246.64] ;  /* 0x00000012f6806981 */ /* 0x000ea2000c1e1500 */
[----:B------:R-:W-:-:S06]  /*5620*/  PRMT R148, RZ, 0x7610, R148 ;  /* 0x00007610ff947816 */ /* 0x000fcc0000000094 */
[----:B------:R-:W2:Y:S01]  /*5630*/  @P6 LDG.E.U16 R148, desc[UR18][R242.64] ;  /* 0x00000012f2946981 */ /* 0x000ea2000c1e1500 */
[----:B------:R-:W-:Y:S02]  /*5640*/  PRMT R149, RZ, 0x7610, R149 ;  /* 0x00007610ff957816 */ /* 0x000fe40000000095 */
[----:B---3--:R-:W-:-:S04]  /*5650*/  PRMT R150, RZ, 0x7610, R150 ;  /* 0x00007610ff967816 */ /* 0x008fc80000000096 */
[----:B------:R-:W3:Y:S01]  /*5660*/  @P5 LDG.E.U16 R149, desc[UR18][R244.64] ;  /* 0x00000012f4955981 */ /* 0x000ee2000c1e1500 */
[----:B------:R-:W-:-:S03]  /*5670*/  PRMT R151, RZ, 0x7610, R151 ;  /* 0x00007610ff977816 */ /* 0x000fc60000000097 */
[----:B------:R-:W2:Y:S01]  /*5680*/  @P5 LDG.E.U16 R150, desc[UR18][R236.64] ;  /* 0x00000012ec965981 */ /* 0x000ea2000c1e1500 */
[----:B------:R-:W-:Y:S02]  /*5690*/  PRMT R152, RZ, 0x7610, R152 ;  /* 0x00007610ff987816 */ /* 0x000fe40000000098 */
[----:B------:R-:W-:Y:S02]  /*56a0*/  PRMT R153, RZ, 0x7610, R153 ;  /* 0x00007610ff997816 */ /* 0x000fe40000000099 */
[----:B----4-:R-:W-:-:S04]  /*56b0*/  PRMT R154, RZ, 0x7610, R154 ;  /* 0x00007610ff9a7816 */ /* 0x010fc8000000009a */
[----:B------:R-:W4:Y:S04]  /*56c0*/  @!P2 LDG.E.U16 R153, desc[UR18][R238.64] ;  /* 0x00000012ee99a981 */ /* 0x000f28000c1e1500 */
[----:B------:R-:W2:Y:S04]  /*56d0*/  @!P2 LDG.E.U16 R154, desc[UR18][R230.64] ;  /* 0x00000012e69aa981 */ /* 0x000ea8000c1e1500 */
[----:B------:R-:W-:Y:S01]  /*56e0*/  STS.U16 [R235+UR6+0x1b00], R251 ;  /* 0x001b00fbeb007988 */ /* 0x000fe20008000406 */
[----:B------:R-:W-:Y:S02]  /*56f0*/  PRMT R155, RZ, 0x7610, R155 ;  /* 0x00007610ff9b7816 */ /* 0x000fe4000000009b */
[----:B------:R-:W-:-:S04]  /*5700*/  PRMT R156, RZ, 0x7610, R156 ;  /* 0x00007610ff9c7816 */ /* 0x000fc8000000009c */
[----:B------:R-:W2:Y:S04]  /*5710*/  @P3 LDG.E.U16 R155, desc[UR18][R232.64] ;  /* 0x00000012e89b3981 */ /* 0x000ea8000c1e1500 */
[----:B------:R0:W-:Y:S04]  /*5720*/  STS.U16 [R235+UR6+0x9b00], R250 ;  /* 0x009b00faeb007988 */ /* 0x0001e80008000406 */
[----:B------:R-:W-:Y:S04]  /*5730*/  STS.U16 [R235+UR6+0x1f00], R249 ;  /* 0x001f00f9eb007988 */ /* 0x000fe80008000406 */
[----:B------:R1:W-:Y:S04]  /*5740*/  STS.U16 [R235+UR6+0x9f00], R248 ;  /* 0x009f00f8eb007988 */ /* 0x0003e80008000406 */
[----:B------:R-:W2:Y:S01]  /*5750*/  @P3 LDG.E.U16 R156, desc[UR18][R228.64] ;  /* 0x00000012e49c3981 */ /* 0x000ea2000c1e1500 */
[----:B0-----:R-:W-:-:S02]  /*5760*/  IMAD R250, R161, 0x3f, RZ ;  /* 0x0000003fa1fa7824 */ /* 0x001fc400078e02ff */
[C---:B-1----:R-:W-:Y:S01]  /*5770*/  IMAD.WIDE R234, R240.reuse, 0x2, R166 ;  /* 0x00000002f0ea7825 */ /* 0x042fe200078e02a6 */
[----:B------:R0:W-:Y:S03]  /*5780*/  STS.U16 [R146+UR6+0x380], R252 ;  /* 0x000380fc92007988 */ /* 0x0001e60008000406 */
[----:B------:R-:W-:Y:S01]  /*5790*/  IMAD.WIDE R240, R240, 0x2, R164 ;  /* 0x00000002f0f07825 */ /* 0x000fe200078e02a4 */
[----:B------:R-:W3:Y:S04]  /*57a0*/  @P4 LDG.E.U16 R152, desc[UR18][R234.64] ;  /* 0x00000012ea984981 */ /* 0x000ee8000c1e1500 */
[----:B------:R-:W3:Y:S01]  /*57b0*/  @P4 LDG.E.U16 R151, desc[UR18][R240.64] ;  /* 0x00000012f0974981 */ /* 0x000ee2000c1e1500 */
[----:B------:R-:W-:Y:S01]  /*57c0*/  IMAD.WIDE R248, R250, 0x2, R166 ;  /* 0x00000002faf87825 */ /* 0x000fe200078e02a6 */
[----:B0-----:R-:W-:-:S02]  /*57d0*/  PRMT R252, RZ, 0x7610, R252 ;  /* 0x00007610fffc7816 */ /* 0x001fc400000000fc */
[----:B------:R-:W3:Y:S01]  /*57e0*/  LDL.LU R161, [R1+0x1c] ;  /* 0x00001c0001a17983 */ /* 0x000ee20000300800 */
[----:B------:R-:W-:-:S03]  /*57f0*/  IMAD.WIDE R250, R250, 0x2, R164 ;  /* 0x00000002fafa7825 */ /* 0x000fc600078e02a4 */
[----:B------:R-:W3:Y:S04]  /*5800*/  @!P1 LDG.E.U16 R147, desc[UR18][R248.64] ;  /* 0x00000012f8939981 */ /* 0x000ee8000c1e1500 */
[----:B------:R-:W3:Y:S01]  /*5810*/  @!P1 LDG.E.U16 R252, desc[UR18][R250.64] ;  /* 0x00000012fafc9981 */ /* 0x000ee2000c1e1500 */
[----:B------:R-:W-:Y:S02]  /*5820*/  IMAD R131, R131, UR4, RZ ;  /* 0x0000000483837c24 */ /* 0x000fe4000f8e02ff */
[----:B------:R-:W-:Y:S02]  /*5830*/  IMAD R136, R136, UR4, RZ ;  /* 0x0000000488887c24 */ /* 0x000fe4000f8e02ff */
[----:B------:R-:W-:Y:S02]  /*5840*/  IMAD R133, R133, UR4, RZ ;  /* 0x0000000485857c24 */ /* 0x000fe4000f8e02ff */
[----:B------:R-:W-:-:S02]  /*5850*/  IMAD R134, R134, UR4, RZ ;  /* 0x0000000486867c24 */ /* 0x000fc4000f8e02ff */
[----:B------:R-:W-:Y:S02]  /*5860*/  IMAD R135, R135, UR4, RZ ;  /* 0x0000000487877c24 */ /* 0x000fe4000f8e02ff */
[----:B------:R-:W-:Y:S02]  /*5870*/  IMAD R138, R138, UR4, RZ ;  /* 0x000000048a8a7c24 */ /* 0x000fe4000f8e02ff */
[----:B------:R-:W-:Y:S02]  /*5880*/  IMAD R137, R137, UR4, RZ ;  /* 0x0000000489897c24 */ /* 0x000fe4000f8e02ff */
[----:B------:R-:W-:Y:S02]  /*5890*/  IMAD R142, R142, UR4, RZ ;  /* 0x000000048e8e7c24 */ /* 0x000fe4000f8e02ff */
[----:B------:R-:W-:Y:S02]  /*58a0*/  IMAD R139, R139, UR4, RZ ;  /* 0x000000048b8b7c24 */ /* 0x000fe4000f8e02ff */
[----:B------:R-:W-:-:S02]  /*58b0*/  IMAD R140, R140, UR4, RZ ;  /* 0x000000048c8c7c24 */ /* 0x000fc4000f8e02ff */
[----:B------:R-:W-:Y:S02]  /*58c0*/  IMAD R141, R141, UR4, RZ ;  /* 0x000000048d8d7c24 */ /* 0x000fe4000f8e02ff */
[----:B------:R-:W-:Y:S01]  /*58d0*/  IMAD R143, R143, UR4, RZ ;  /* 0x000000048f8f7c24 */ /* 0x000fe2000f8e02ff */
[----:B------:R0:W-:Y:S02]  /*58e0*/  STS.U16 [R146+UR6+0x8380], R159 ;  /* 0x0083809f92007988 */ /* 0x0001e40008000406 */
[----:B0-----:R-:W-:Y:S02]  /*58f0*/  IMAD R159, R130, UR4, RZ ;  /* 0x00000004829f7c24 */ /* 0x001fe4000f8e02ff */
[----:B------:R-:W-:Y:S04]  /*5900*/  STS.U16 [R146+UR6+0x780], R158 ;  /* 0x0007809e92007988 */ /* 0x000fe80008000406 */
[----:B------:R0:W-:Y:S02]  /*5910*/  STS.U16 [R146+UR6+0x8780], R157 ;  /* 0x0087809d92007988 */ /* 0x0001e40008000406 */
[----:B0-----:R-:W-:-:S02]  /*5920*/  IMAD R157, R145, UR4, RZ ;  /* 0x00000004919d7c24 */ /* 0x001fc4000f8e02ff */
[----:B------:R-:W-:Y:S01]  /*5930*/  IMAD R145, R144, UR4, RZ ;  /* 0x0000000490917c24 */ /* 0x000fe2000f8e02ff */
[----:B--2---:R-:W-:Y:S04]  /*5940*/  STS.U16 [R146+UR6+0xb80], R156 ;  /* 0x000b809c92007988 */ /* 0x004fe80008000406 */
[----:B------:R-:W-:Y:S04]  /*5950*/  STS.U16 [R146+UR6+0x8b80], R155 ;  /* 0x008b809b92007988 */ /* 0x000fe80008000406 */
[----:B------:R-:W-:Y:S04]  /*5960*/  STS.U16 [R146+UR6+0xf80], R154 ;  /* 0x000f809a92007988 */ /* 0x000fe80008000406 */
[----:B----4-:R-:W-:Y:S04]  /*5970*/  STS.U16 [R146+UR6+0x8f80], R153 ;  /* 0x008f809992007988 */ /* 0x010fe80008000406 */
[----:B---3--:R-:W-:Y:S04]  /*5980*/  STS.U16 [R146+UR6+0x1380], R152 ;  /* 0x0013809892007988 */ /* 0x008fe80008000406 */
[----:B------:R-:W-:Y:S04]  /*5990*/  STS.U16 [R146+UR6+0x9380], R151 ;  /* 0x0093809792007988 */ /* 0x000fe80008000406 */
[----:B------:R-:W-:Y:S04]  /*59a0*/  STS.U16 [R146+UR6+0x1780], R150 ;  /* 0x0017809692007988 */ /* 0x000fe80008000406 */
[----:B------:R-:W-:Y:S04]  /*59b0*/  STS.U16 [R146+UR6+0x9780], R149 ;  /* 0x0097809592007988 */ /* 0x000fe80008000406 */
[----:B------:R-:W-:Y:S04]  /*59c0*/  STS.U16 [R146+UR6+0x1b80], R148 ;  /* 0x001b809492007988 */ /* 0x000fe80008000406 */
[----:B------:R0:W-:Y:S04]  /*59d0*/  STS.U16 [R146+UR6+0x9b80], R128 ;  /* 0x009b808092007988 */ /* 0x0001e80008000406 */
[----:B------:R-:W-:Y:S01]  /*59e0*/  STS.U16 [R146+UR6+0x1f80], R147 ;  /* 0x001f809392007988 */ /* 0x000fe20008000406 */
[----:B0-----:R-:W-:-:S03]  /*59f0*/  IMAD R128, R163, R161, RZ ;  /* 0x000000a1a3807224 */ /* 0x001fc600078e02ff */
[----:B------:R0:W-:Y:S02]  /*5a00*/  STS.U16 [R146+UR6+0x9f80], R252 ;  /* 0x009f80fc92007988 */ /* 0x0001e40008000406 */
[----:B0-----:R-:W-:-:S04]  /*5a10*/  LEA R252, P1, R128, UR14, 0x1 ;  /* 0x0000000e80fc7c11 */ /* 0x001fc8000f8208ff */
[----:B------:R-:W-:Y:S02]  /*5a20*/  LEA.HI.X.SX32 R128, R128, UR15, 0x1, P1 ;  /* 0x0000000f80807c11 */ /* 0x000fe400088f0eff */
[----:B------:R-:W-:Y:S01]  /*5a30*/  LEA R130, P1, R131, R252, 0x1 ;  /* 0x000000fc83827211 */ /* 0x000fe200078208ff */
[----:B------:R-:W-:-:S03]  /*5a40*/  IMAD R161, R132, UR4, RZ ;  /* 0x0000000484a17c24 */ /* 0x000fc6000f8e02ff */
[----:B------:R-:W-:Y:S02]  /*5a50*/  LEA.HI.X.SX32 R131, R131, R128, 0x1, P1 ;  /* 0x0000008083837211 */ /* 0x000fe400008f0eff */
[-C--:B------:R-:W-:Y:S01]  /*5a60*/  LEA R148, P3, R134, R252.reuse, 0x1 ;  /* 0x000000fc86947211 */ /* 0x080fe200078608ff */
[----:B------:R-:W-:Y:S01]  /*5a70*/  STL [R1+0x48], R130 ;  /* 0x0000488201007387 */ /* 0x000fe20000100800 */
[CC--:B------:R-:W-:Y:S01]  /*5a80*/  LEA R146, P1, R136.reuse, R252.reuse, 0x1 ;  /* 0x000000fc88927211 */ /* 0x0c0fe200078208ff */
[----:B------:R-:W0:Y:S01]  /*5a90*/  LDCU UR4, c[0x0][0x3a0] ;  /* 0x00007400ff0477ac */ /* 0x000e220008000800 */
[C---:B------:R-:W-:Y:S02]  /*5aa0*/  LEA R132, P2, R133.reuse, R252, 0x1 ;  /* 0x000000fc85847211 */ /* 0x040fe400078408ff */
[-C--:B------:R-:W-:Y:S01]  /*5ab0*/  LEA.HI.X.SX32 R147, R136, R128.reuse, 0x1, P1 ;  /* 0x0000008088937211 */ /* 0x080fe200008f0eff */
[----:B------:R1:W-:Y:S01]  /*5ac0*/  STL [R1+0x44], R131 ;  /* 0x0000448301007387 */ /* 0x0003e20000100800 */
[----:B------:R-:W-:-:S02]  /*5ad0*/  LEA.HI.X.SX32 R133, R133, R128, 0x1, P2 ;  /* 0x0000008085857211 */ /* 0x000fc400010f0eff */
[----:B------:R-:W-:Y:S01]  /*5ae0*/  LEA.HI.X.SX32 R149, R134, R128, 0x1, P3 ;  /* 0x0000008086957211 */ /* 0x000fe200018f0eff */
[----:B------:R-:W-:Y:S01]  /*5af0*/  STL [R1+0x50], R146 ;  /* 0x0000509201007387 */ /* 0x000fe20000100800 */
[-C--:B------:R-:W-:Y:S02]  /*5b00*/  LEA R134, P1, R135, R252.reuse, 0x1 ;  /* 0x000000fc87867211 */ /* 0x080fe400078208ff */
[-C--:B------:R-:W-:Y:S01]  /*5b10*/  LEA R150, P2, R138, R252.reuse, 0x1 ;  /* 0x000000fc8a967211 */ /* 0x080fe200078408ff */
[----:B------:R-:W-:Y:S01]  /*5b20*/  STL [R1+0x58], R132 ;  /* 0x0000588401007387 */ /* 0x000fe20000100800 */
[----:B------:R-:W-:-:S03]  /*5b30*/  LEA R136, P3, R137, R252, 0x1 ;  /* 0x000000fc89887211 */ /* 0x000fc600078608ff */
[----:B------:R-:W-:Y:S01]  /*5b40*/  STL [R1+0x4c], R147 ;  /* 0x00004c9301007387 */ /* 0x000fe20000100800 */
[----:B------:R-:W-:-:S03]  /*5b50*/  LEA.HI.X.SX32 R135, R135, R128, 0x1, P1 ;  /* 0x0000008087877211 */ /* 0x000fc600008f0eff */
[----:B------:R-:W-:Y:S01]  /*5b60*/  STL [R1+0x60], R148 ;  /* 0x0000609401007387 */ /* 0x000fe20000100800 */
[----:B------:R-:W-:Y:S02]  /*5b70*/  LEA.HI.X.SX32 R151, R138, R128, 0x1, P2 ;  /* 0x000000808a977211 */ /* 0x000fe400010f0eff */
[----:B------:R-:W-:Y:S01]  /*5b80*/  LEA R152, P1, R142, R252, 0x1 ;  /* 0x000000fc8e987211 */ /* 0x000fe200078208ff */
[----:B------:R-:W-:Y:S01]  /*5b90*/  STL [R1+0x54], R133 ;  /* 0x0000548501007387 */ /* 0x000fe20000100800 */
[----:B------:R-:W-:-:S03]  /*5ba0*/  LEA.HI.X.SX32 R137, R137, R128, 0x1, P3 ;  /* 0x0000008089897211 */ /* 0x000fc600018f0eff */
[----:B------:R-:W-:Y:S01]  /*5bb0*/  STL [R1+0x5c], R149 ;  /* 0x00005c9501007387 */ /* 0x000fe20000100800 */
[----:B------:R-:W-:-:S03]  /*5bc0*/  LEA R138, P2, R139, R252, 0x1 ;  /* 0x000000fc8b8a7211 */ /* 0x000fc600078408ff */
[----:B------:R-:W-:Y:S01]  /*5bd0*/  STL [R1+0x68], R134 ;  /* 0x0000688601007387 */ /* 0x000fe20000100800 */
[----:B------:R-:W-:-:S03]  /*5be0*/  LEA R154, P3, R140, R252, 0x1 ;  /* 0x000000fc8c9a7211 */ /* 0x000fc600078608ff */
[----:B------:R-:W-:Y:S01]  /*5bf0*/  STL [R1+0x74], R150 ;  /* 0x0000749601007387 */ /* 0x000fe20000100800 */
[----:B------:R-:W-:-:S03]  /*5c00*/  LEA.HI.X.SX32 R153, R142, R128, 0x1, P1 ;  /* 0x000000808e997211 */ /* 0x000fc600008f0eff */
[----:B------:R-:W-:Y:S01]  /*5c10*/  STL [R1+0x7c], R136 ;  /* 0x00007c8801007387 */ /* 0x000fe20000100800 */
[----:B------:R-:W-:-:S03]  /*5c20*/  LEA.HI.X.SX32 R139, R139, R128, 0x1, P2 ;  /* 0x000000808b8b7211 */ /* 0x000fc600010f0eff */
[----:B------:R-:W-:Y:S01]  /*5c30*/  STL [R1+0x64], R135 ;  /* 0x0000648701007387 */ /* 0x000fe20000100800 */
[----:B------:R-:W-:-:S03]  /*5c40*/  LEA.HI.X.SX32 R155, R140, R128, 0x1, P3 ;  /* 0x000000808c9b7211 */ /* 0x000fc600018f0eff */
[----:B------:R-:W-:Y:S01]  /*5c50*/  STL [R1+0x6c], R151 ;  /* 0x00006c9701007387 */ /* 0x000fe20000100800 */
[----:B------:R-:W-:-:S03]  /*5c60*/  LEA R140, P1, R141, R252, 0x1 ;  /* 0x000000fc8d8c7211 */ /* 0x000fc600078208ff */
[----:B------:R-:W-:Y:S01]  /*5c70*/  STL [R1+0x78], R137 ;  /* 0x0000788901007387 */ /* 0x000fe20000100800 */
[----:B------:R-:W-:-:S03]  /*5c80*/  LEA R156, P2, R157, R252, 0x1 ;  /* 0x000000fc9d9c7211 */ /* 0x000fc600078408ff */
[----:B------:R-:W-:Y:S01]  /*5c90*/  STL [R1+0x84], R152 ;  /* 0x0000849801007387 */ /* 0x000fe20000100800 */
[-C--:B------:R-:W-:Y:S02]  /*5ca0*/  LEA R142, P3, R143, R252.reuse, 0x1 ;  /* 0x000000fc8f8e7211 */ /* 0x080fe400078608ff */
[-C--:B------:R-:W-:Y:S01]  /*5cb0*/  LEA R158, P4, R159, R252.reuse, 0x1 ;  /* 0x000000fc9f9e7211 */ /* 0x080fe200078808ff */
[----:B------:R-:W-:Y:S01]  /*5cc0*/  STL [R1+0x8c], R138 ;  /* 0x00008c8a01007387 */ /* 0x000fe20000100800 */
[-C--:B------:R-:W-:Y:S02]  /*5cd0*/  LEA R144, P5, R145, R252.reuse, 0x1 ;  /* 0x000000fc91907211 */ /* 0x080fe400078a08ff */
[----:B------:R-:W-:Y:S01]  /*5ce0*/  LEA R160, P6, R161, R252, 0x1 ;  /* 0x000000fca1a07211 */ /* 0x000fe200078c08ff */
[----:B------:R-:W-:Y:S01]  /*5cf0*/  STL [R1+0x80], R153 ;  /* 0x0000809901007387 */ /* 0x000fe20000100800 */
[----:B------:R-:W-:-:S03]  /*5d00*/  VIADD R252, R129, 0x3f ;  /* 0x0000003f81fc7836 */ /* 0x000fc60000000000 */
[----:B------:R-:W-:Y:S01]  /*5d10*/  STL [R1+0x94], R154 ;  /* 0x0000949a01007387 */ /* 0x000fe20000100800 */
[----:B------:R-:W-:-:S03]  /*5d20*/  LEA.HI.X.SX32 R141, R141, R128, 0x1, P1 ;  /* 0x000000808d8d7211 */ /* 0x000fc600008f0eff */
[----:B------:R-:W-:Y:S01]  /*5d30*/  STL [R1+0x88], R139 ;  /* 0x0000888b01007387 */ /* 0x000fe20000100800 */
[----:B------:R-:W-:-:S03]  /*5d40*/  LEA.HI.X.SX32 R157, R157, R128, 0x1, P2 ;  /* 0x000000809d9d7211 */ /* 0x000fc600010f0eff */
[----:B------:R-:W-:Y:S01]  /*5d50*/  STL [R1+0x90], R155 ;  /* 0x0000909b01007387 */ /* 0x000fe20000100800 */
[----:B------:R-:W-:-:S03]  /*5d60*/  ISETP.GT.AND P1, PT, R252, 0x3f, PT ;  /* 0x0000003ffc00780c */ /* 0x000fc60003f24270 */
[----:B------:R-:W-:Y:S01]  /*5d70*/  STL [R1+0x9c], R140 ;  /* 0x00009c8c01007387 */ /* 0x000fe20000100800 */
[----:B------:R-:W-:-:S03]  /*5d80*/  LEA.HI.X.SX32 R143, R143, R128, 0x1, P3 ;  /* 0x000000808f8f7211 */ /* 0x000fc600018f0eff */
[----:B------:R-:W-:Y:S01]  /*5d90*/  STL [R1+0xa4], R156 ;  /* 0x0000a49c01007387 */ /* 0x000fe20000100800 */
[----:B------:R-:W-:-:S03]  /*5da0*/  LOP3.LUT R252, R162, 0xc0, RZ, 0xc0, !PT ;  /* 0x000000c0a2fc7812 */ /* 0x000fc600078ec0ff */
[----:B------:R-:W-:Y:S01]  /*5db0*/  STL [R1+0xac], R142 ;  /* 0x0000ac8e01007387 */ /* 0x000fe20000100800 */
[----:B------:R-:W-:-:S03]  /*5dc0*/  LOP3.LUT R162, R162, 0xff, RZ, 0xc0, !PT ;  /* 0x000000ffa2a27812 */ /* 0x000fc600078ec0ff */
[----:B------:R-:W-:Y:S01]  /*5dd0*/  STL [R1+0xbc], R144 ;  /* 0x0000bc9001007387 */ /* 0x000fe20000100800 */
[----:B------:R-:W-:-:S03]  /*5de0*/  LEA.HI.X.SX32 R159, R159, R128, 0x1, P4 ;  /* 0x000000809f9f7211 */ /* 0x000fc600020f0eff */
[----:B------:R-:W-:Y:S01]  /*5df0*/  STL [R1+0xb4], R158 ;  /* 0x0000b49e01007387 */ /* 0x000fe20000100800 */
[----:B------:R-:W-:-:S03]  /*5e00*/  LEA.HI.X.SX32 R145, R145, R128, 0x1, P5 ;  /* 0x0000008091917211 */ /* 0x000fc600028f0eff */
[----:B------:R-:W-:Y:S01]  /*5e10*/  STL [R1+0x98], R141 ;  /* 0x0000988d01007387 */ /* 0x000fe20000100800 */
[----:B------:R-:W-:-:S03]  /*5e20*/  LEA.HI.X.SX32 R161, R161, R128, 0x1, P6 ;  /* 0x00000080a1a17211 */ /* 0x000fc600030f0eff */
[----:B------:R-:W-:Y:S01]  /*5e30*/  STL [R1+0xc4], R160 ;  /* 0x0000c4a001007387 */ /* 0x000fe20000100800 */
[----:B------:R-:W-:-:S03]  /*5e40*/  IMAD.SHL.U32 R162, R162, 0x2, RZ ;  /* 0x00000002a2a27824 */ /* 0x000fc600078e00ff */
[----:B------:R-:W-:Y:S01]  /*5e50*/  STL [R1+0xa0], R157 ;  /* 0x0000a09d01007387 */ /* 0x000fe20000100800 */
[----:B------:R-:W-:-:S03]  /*5e60*/  SHF.R.U32.HI R252, RZ, 0x2, R252 ;  /* 0x00000002fffc7819 */ /* 0x000fc600000116fc */
[----:B------:R-:W-:Y:S01]  /*5e70*/  STL [R1+0xa8], R143 ;  /* 0x0000a88f01007387 */ /* 0x000fe20000100800 */
[----:B------:R-:W-:-:S03]  /*5e80*/  ISETP.LT.AND P1, PT, R163, R129, P1 ;  /* 0x00000081a300720c */ /* 0x000fc60000f21270 */
[----:B------:R2:W5:Y:S04]  /*5e90*/  LDL.LU R128, [R1+0x54c] ;  /* 0x00054c0001807983 */ /* 0x0005680000300800 */
[----:B------:R-:W-:Y:S01]  /*5ea0*/  STL [R1+0xb0], R159 ;  /* 0x0000b09f01007387 */ /* 0x000fe20000100800 */
[----:B------:R-:W-:-:S03]  /*5eb0*/  LOP3.LUT R252, R162, R252, RZ, 0x3c, !PT ;  /* 0x000000fca2fc7212 */ /* 0x000fc600078e3cff */
[----:B------:R-:W-:Y:S04]  /*5ec0*/  STL [R1+0xb8], R145 ;  /* 0x0000b89101007387 */ /* 0x000fe80000100800 */
[----:B------:R2:W5:Y:S04]  /*5ed0*/  LDL.LU R129, [R1+0x548] ;  /* 0x0005480001817983 */ /* 0x0005680000300800 */
[----:B------:R-:W3:Y:S04]  /*5ee0*/  LDL.LU R163, [R1+0x544] ;  /* 0x0005440001a37983 */ /* 0x000ee80000300800 */
[----:B------:R-:W-:Y:S04]  /*5ef0*/  STL [R1+0xc0], R161 ;  /* 0x0000c0a101007387 */ /* 0x000fe80000100800 */
[----:B------:R-:W4:Y:S02]  /*5f00*/  LDL.LU R162, [R1+0x540] ;  /* 0x0005400001a27983 */ /* 0x000f240000300800 */
[----:B----4-:R-:W-:-:S06]  /*5f10*/  PRMT R162, RZ, 0x7610, R162 ;  /* 0x00007610ffa27816 */ /* 0x010fcc00000000a2 */
[----:B------:R-:W4:Y:S04]  /*5f20*/  @P1 LDG.E.U16 R162, desc[UR18][R130.64] ;  /* 0x0000001282a21981 */ /* 0x000f28000c1e1500 */
[----:B-1----:R2:W5:Y:S04]  /*5f30*/  LDL.LU.64 R130, [R1+0x538] ;  /* 0x0005380001827983 */ /* 0x0025680000300a00 */
[----:B----4-:R1:W-:Y:S04]  /*5f40*/  STS.U16 [R252+UR6+0x20000], R162 ;  /* 0x020000a2fc007988 */ /* 0x0103e80008000406 */
[----:B-1----:R-:W4:Y:S02]  /*5f50*/  LDL.LU R162, [R1+0x530] ;  /* 0x0005300001a27983 */ /* 0x002f240000300800 */
[----:B----4-:R-:W-:-:S06]  /*5f60*/  PRMT R162, RZ, 0x7610, R162 ;  /* 0x00007610ffa27816 */ /* 0x010fcc00000000a2 */
[----:B------:R-:W4:Y:S04]  /*5f70*/  @P1 LDG.E.U16 R162, desc[UR18][R132.64] ;  /* 0x0000001284a21981 */ /* 0x000f28000c1e1500 */
[----:B------:R2:W5:Y:S04]  /*5f80*/  LDL.LU.64 R132, [R1+0x528] ;  /* 0x0005280001847983 */ /* 0x0005680000300a00 */
        /* <DEDUP_REMOVED lines=26> */
[----:B-1----:R-:W4:Y:S01]  /*6130*/  LDL.LU R162, [R1+0x4d0] ;  /* 0x0004d00001a27983 */ /* 0x002f220000300800 */
[----:B---3--:R-:W-:-:S06]  /*6140*/  PRMT R163, RZ, 0x7610, R163 ;  /* 0x00007610ffa37816 */ /* 0x008fcc00000000a3 */
[----:B------:R-:W3:Y:S01]  /*6150*/  @P1 LDG.E.U16 R163, desc[UR18][R146.64] ;  /* 0x0000001292a31981 */ /* 0x000ee2000c1e1500 */
[----:B----4-:R-:W-:-:S06]  /*6160*/  PRMT R162, RZ, 0x7610, R162 ;  /* 0x00007610ffa27816 */ /* 0x010fcc00000000a2 */
[----:B------:R-:W4:Y:S04]  /*6170*/  @P1 LDG.E.U16 R162, desc[UR18][R144.64] ;  /* 0x0000001290a21981 */ /* 0x000f28000c1e1500 */
[----:B------:R2:W5:Y:S04]  /*6180*/  LDL.LU.64 R144, [R1+0x4c8] ;  /* 0x0004c80001907983 */ /* 0x0005680000300a00 */
[----:B------:R2:W5:Y:S04]  /*6190*/  LDL.LU.64 R146, [R1+0x4c0] ;  /* 0x0004c00001927983 */ /* 0x0005680000300a00 */
[----:B----4-:R1:W-:Y:S02]  /*61a0*/  STS.U16 [R252+UR6+0x21c00], R162 ;  /* 0x021c00a2fc007988 */ /* 0x0103e40008000406 */
[----:B-1----:R-:W-:-:S05]  /*61b0*/  LOP3.LUT R162, R252, 0x40, RZ, 0x3c, !PT ;  /* 0x00000040fca27812 */ /* 0x002fca00078e3cff */
[----:B---3--:R1:W-:Y:S04]  /*61c0*/  STS.U16 [R162+UR6+0x20200], R163 ;  /* 0x020200a3a2007988 */ /* 0x0083e80008000406 */
[----:B-1----:R-:W3:Y:S02]  /*61d0*/  LDL.LU R163, [R1+0x4b8] ;  /* 0x0004b80001a37983 */ /* 0x002ee40000300800 */
[----:B---3--:R-:W-:-:S06]  /*61e0*/  PRMT R163, RZ, 0x7610, R163 ;  /* 0x00007610ffa37816 */ /* 0x008fcc00000000a3 */
[----:B------:R-:W3:Y:S04]  /*61f0*/  @P1 LDG.E.U16 R163, desc[UR18][R148.64] ;  /* 0x0000001294a31981 */ /* 0x000ee8000c1e1500 */
[----:B------:R2:W5:Y:S04]  /*6200*/  LDL.LU.64 R148, [R1+0x4b0] ;  /* 0x0004b00001947983 */ /* 0x0005680000300a00 */
        /* <DEDUP_REMOVED lines=29> */
[----:B------:R2:W5:Y:S01]  /*63e0*/  LDL.LU.64 R160, [R1+0x450] ;  /* 0x0004500001a07983 */ /* 0x0005620000300a00 */
[----:B0-----:R-:W-:-:S04]  /*63f0*/  UIADD3 UR17, UPT, UPT, UR4, 0x3f, URZ ;  /* 0x0000003f04117890 */ /* 0x001fc8000fffe0ff */
[----:B------:R-:W-:Y:S02]  /*6400*/  USHF.R.S32.HI UR4, URZ, 0x1f, UR17 ;  /* 0x0000001fff047899 */ /* 0x000fe40008011411 */
[----:B------:R-:W-:Y:S02]  /*6410*/  USHF.L.U32 UR8, UR11, 0x6, URZ ;  /* 0x000000060b087899 */ /* 0x000fe400080006ff */
[----:B------:R-:W-:Y:S02]  /*6420*/  USHF.L.U32 UR9, UR10, 0x6, URZ ;  /* 0x000000060a097899 */ /* 0x000fe400080006ff */
[----:B------:R-:W-:Y:S02]  /*6430*/  ULEA.HI UR11, UR4, UR17, URZ, 0x6 ;  /* 0x00000011040b7291 */ /* 0x000fe4000f8f30ff */
[----:B------:R-:W-:Y:S02]  /*6440*/  UIADD3 UR10, UPT, UPT, UR6, 0x22000, URZ ;  /* 0x00022000060a7890 */ /* 0x000fe4000fffe0ff */
[----:B------:R-:W-:Y:S01]  /*6450*/  USHF.R.S32.HI UR14, URZ, 0x6, UR11 ;  /* 0x00000006ff0e7899 */ /* 0x000fe2000801140b */
[----:B---3--:R0:W-:Y:S01]  /*6460*/  STS.U16 [R162+UR6+0x21e00], R163 ;  /* 0x021e00a3a2007988 */ /* 0x0081e20008000406 */
[----:B------:R1:W-:Y:S06]  /*6470*/  MEMBAR.ALL.CTA ;  /* 0x0000000000007992 */ /* 0x0003ec0000008000 */
[----:B-1----:R-:W1:Y:S04]  /*6480*/  FENCE.VIEW.ASYNC.S ;  /* 0x00000000000073c6 */ /* 0x002e680000000000 */
[----:B0-----:R2:W5:Y:S04]  /*6490*/  LDL.LU R162, [R1+0x44c] ;  /* 0x00044c0001a27983 */ /* 0x0015680000300800 */
[----:B------:R2:W5:Y:S01]  /*64a0*/  LDL.LU R163, [R1+0x448] ;  /* 0x0004480001a37983 */ /* 0x0005620000300800 */
[----:B------:R-:W-:-:S04]  /*64b0*/  USHF.R.U32.HI UR11, URZ, 0x4, UR10 ;  /* 0x00000004ff0b7899 */ /* 0x000fc8000801160a */
[----:B------:R-:W-:Y:S02]  /*64c0*/  USGXT.U32 UR11, UR11, 0xe ;  /* 0x0000000e0b0b789a */ /* 0x000fe40008000000 */
[----:B------:R-:W-:Y:S02]  /*64d0*/  UISETP.NE.U32.AND UP1, UPT, UR20, URZ, UPT ;  /* 0x000000ff1400728c */ /* 0x000fe4000bf25070 */
[----:B------:R-:W-:Y:S01]  /*64e0*/  UIADD3 UR13, UP3, UPT, UR11, 0x2, URZ ;  /* 0x000000020b0d7890 */ /* 0x000fe2000ff7e0ff */
[----:B------:R-:W-:Y:S01]  /*64f0*/  UMOV UR16, URZ ;  /* 0x000000ff00107c82 */ /* 0x000fe20008000000 */
[----:B------:R-:W-:Y:S02]  /*6500*/  UIADD3 UR4, UPT, UPT, UR6, 0x10000, URZ ;  /* 0x0001000006047890 */ /* 0x000fe4000fffe0ff */
[----:B------:R-:W-:Y:S02]  /*6510*/  UIADD3.X UR16, UPT, UPT, UR16, 0x40004040, URZ, UP3, !UPT ;  /* 0x4000404010107890 */ /* 0x000fe40009ffe4ff */
[----:B------:R-:W-:-:S02]  /*6520*/  UISETP.LT.OR UP3, UPT, UR17, 0x40, UP1 ;  /* 0x000000401100788c */ /* 0x000fc40008f61670 */
[----:B------:R-:W-:Y:S02]  /*6530*/  USHF.R.U32.HI UR4, URZ, 0x4, UR4 ;  /* 0x00000004ff047899 */ /* 0x000fe40008011604 */
[----:B------:R-:W-:Y:S02]  /*6540*/  UISETP.LT.AND UP2, UPT, UR14, 0x1, UPT ;  /* 0x000000010e00788c */ /* 0x000fe4000bf41270 */
[----:B------:R-:W-:Y:S02]  /*6550*/  USGXT.U32 UR10, UR4, 0xe ;  /* 0x0000000e040a789a */ /* 0x000fe40008000000 */
[----:B------:R-:W-:Y:S02]  /*6560*/  USEL UR14, UR14, 0x1, !UP2 ;  /* 0x000000010e0e7887 */ /* 0x000fe4000d000000 */
[----:B------:R-:W-:Y:S02]  /*6570*/  UIADD3 UR12, UP2, UPT, UR10, 0x2000080, URZ ;  /* 0x020000800a0c7890 */ /* 0x000fe4000ff5e0ff */
[----:B------:R-:W-:Y:S01]  /*6580*/  UIADD3 UR14, UPT, UPT, UR14, -0x1, URZ ;  /* 0xffffffff0e0e7890 */ /* 0x000fe2000fffe0ff */
[----:B------:R-:W-:Y:S01]  /*6590*/  UMOV UR15, URZ ;  /* 0x000000ff000f7c82 */ /* 0x000fe20008000000 */
[----:B------:R-:W-:Y:S01]  /*65a0*/  UMOV UR4, URZ ;  /* 0x000000ff00047c82 */ /* 0x000fe20008000000 */
[----:B------:R-:W-:-:S02]  /*65b0*/  UIADD3.X UR15, UPT, UPT, UR15, 0x40004040, URZ, UP2, !UPT ;  /* 0x400040400f0f7890 */ /* 0x000fc400097fe4ff */
[----:B------:R-:W-:Y:S01]  /*65c0*/  UISETP.NE.U32.AND UP2, UPT, UR14, URZ, UPT ;  /* 0x000000ff0e00728c */ /* 0x000fe2000bf45070 */
[----:B-1----:R-:W-:Y:S06]  /*65d0*/  BAR.SYNC.DEFER_BLOCKING 0x0 ;  /* 0x0000000000007b1d */ /* 0x002fec0000010000 */
[----:B--2---:R-:W-:Y:S05]  /*65e0*/  BRA.U UP3, `(.L_x_6) ;  /* 0x0000000503947547 */ /* 0x004fea000b800000 */
[----:B------:R-:W-:Y:S01]  /*65f0*/  UIADD3 UR50, UPT, UPT, UR6, 0x20000, URZ ;  /* 0x0002000006327890 */ /* 0x000fe2000fffe0ff */
[----:B------:R0:W-:Y:S01]  /*6600*/  STL.64 [R1+0x448], R2 ;  /* 0x0004480201007387 */ /* 0x0001e20000100a00 */
[----:B------:R-:W-:Y:S02]  /*6610*/  USHF.R.U32.HI UR56, URZ, 0x4, UR6 ;  /* 0x00000004ff387899 */ /* 0x000fe40008011606 */
[----:B------:R-:W-:Y:S02]  /*6620*/  USHF.R.U32.HI UR50, URZ, 0x4, UR50 ;  /* 0x00000004ff327899 */ /* 0x000fe40008011632 */
[----:B------:R-:W-:Y:S02]  /*6630*/  USGXT.U32 UR56, UR56, 0xe ;  /* 0x0000000e3838789a */ /* 0x000fe40008000000 */
[----:B------:R-:W-:Y:S02]  /*6640*/  USGXT.U32 UR50, UR50, 0xe ;  /* 0x0000000e3232789a */ /* 0x000fe40008000000 */
[----:B------:R-:W-:-:S02]  /*6650*/  UIADD3 UR52, UP3, UPT, UR56, 0x2000080, URZ ;  /* 0x0200008038347890 */ /* 0x000fc4000ff7e0ff */
[----:B------:R-:W-:Y:S01]  /*6660*/  UIADD3 UR54, UP4, UPT, UR50, 0x2, URZ ;  /* 0x0000000232367890 */ /* 0x000fe2000ff9e0ff */
[----:B------:R-:W-:Y:S01]  /*6670*/  UMOV UR51, URZ ;  /* 0x000000ff00337c82 */ /* 0x000fe20008000000 */
[----:B------:R-:W-:Y:S01]  /*6680*/  UMOV UR55, URZ ;  /* 0x000000ff00377c82 */ /* 0x000fe20008000000 */
[----:B------:R-:W-:Y:S02]  /*6690*/  ULOP3.LUT UR56, UR56, 0x2000000, URZ, 0xfc, !UPT ;  /* 0x0200000038387892 */ /* 0x000fe4000f8efcff */
[----:B------:R-:W-:Y:S02]  /*66a0*/  UIADD3.X UR53, UPT, UPT, UR51, 0x40004040, URZ, UP3, !UPT ;  /* 0x4000404033357890 */ /* 0x000fe40009ffe4ff */
[----:B------:R-:W-:Y:S01]  /*66b0*/  UIADD3.X UR55, UPT, UPT, UR55, 0x40004040, URZ, UP4, !UPT ;  /* 0x4000404037377890 */ /* 0x000fe2000a7fe4ff */
[----:B------:R-:W-:Y:S01]  /*66c0*/  UMOV UR28, 0x0 ;  /* 0x00000000001c7882 */ /* 0x000fe20000000000 */
[----:B------:R-:W-:Y:S01]  /*66d0*/  UMOV UR29, 0x8108010 ;  /* 0x08108010001d7882 */ /* 0x000fe20000000000 */
[----:B------:R-:W-:Y:S01]  /*66e0*/  UMOV UR51, 0x40004040 ;  /* 0x4000404000337882 */ /* 0x000fe20000000000 */
[----:B------:R-:W-:Y:S01]  /*66f0*/  UMOV UR57, 0x40004040 ;  /* 0x4000404000397882 */ /* 0x000fe20000000000 */
[----:B------:R-:W-:Y:S01]  /*6700*/  UMOV UR24, 0x0 ;  /* 0x0000000000187882 */ /* 0x000fe20000000000 */
[----:B------:R-:W-:Y:S01]  /*6710*/  UMOV UR25, 0x8108010 ;  /* 0x0810801000197882 */ /* 0x000fe20000000000 */
[----:B------:R-:W-:Y:S01]  /*6720*/  UIADD3.64 UR58, UPT, UPT, UR52, 0x80, URZ ;  /* 0x00000080343a7897 */ /* 0x000fe2000fffe0ff */
[----:B------:R1:W-:Y:S01]  /*6730*/  UTCHMMA gdesc[UR56], gdesc[UR50], tmem[UR5], tmem[UR28], idesc[UR29], !UPT ;  /* 0x00ff1c32380075ea */ /* 0x0003e2000f800005 */
[----:B------:R-:W-:-:S02]  /*6740*/  UIADD3.64 UR60, UPT, UPT, UR54, 0x2, URZ ;  /* 0x00000002363c7897 */ /* 0x000fc4000fffe0ff */
[----:B------:R2:W-:Y:S01]  /*6750*/  UTCHMMA gdesc[UR52], gdesc[UR54], tmem[UR5], tmem[UR24], idesc[UR25], UPT ;  /* 0x00ff1836340075ea */ /* 0x0005e2000b800005 */
[----:B------:R-:W-:Y:S02]  /*6760*/  UIADD3.64 UR62, UPT, UPT, UR52, 0x100, URZ ;  /* 0x00000100343e7897 */ /* 0x000fe4000fffe0ff */
[----:B------:R-:W-:Y:S01]  /*6770*/  UIADD3 UR17, UPT, UPT, UR5, 0x40, URZ ;  /* 0x0000004005117890 */ /* 0x000fe2000fffe0ff */
[----:B------:R-:W-:Y:S01]  /*6780*/  UMOV UR20, 0x0 ;  /* 0x0000000000147882 */ /* 0x000fe20000000000 */
[----:B------:R-:W-:Y:S01]  /*6790*/  UMOV UR21, 0x8108010 ;  /* 0x0810801000157882 */ /* 0x000fe20000000000 */
[----:B------:R-:W-:Y:S01]  /*67a0*/  UMOV UR26, 0x0 ;  /* 0x00000000001a7882 */ /* 0x000fe20000000000 */
[----:B-1----:R-:W-:Y:S01]  /*67b0*/  UIADD3.64 UR28, UPT, UPT, UR54, 0x4, URZ ;  /* 0x00000004361c7897 */ /* 0x002fe2000fffe0ff */
[----:B------:R1:W-:Y:S01]  /*67c0*/  UTCHMMA gdesc[UR58], gdesc[UR60], tmem[UR5], tmem[UR20], idesc[UR21], UPT ;  /* 0x00ff143c3a0075ea */ /* 0x0003e2000b800005 */
[----:B--2---:R-:W-:Y:S01]  /*67d0*/  UIADD3.64 UR24, UPT, UPT, UR52, 0x380, URZ ;  /* 0x0000038034187897 */ /* 0x004fe2000fffe0ff */
[----:B------:R-:W-:Y:S01]  /*67e0*/  UMOV UR27, 0x8108010 ;  /* 0x08108010001b7882 */ /* 0x000fe20000000000 */
[----:B------:R-:W-:Y:S01]  /*67f0*/  UMOV UR22, 0x0 ;  /* 0x0000000000167882 */ /* 0x000fe20000000000 */
[----:B------:R-:W-:Y:S01]  /*6800*/  UMOV UR23, 0x8108010 ;  /* 0x0810801000177882 */ /* 0x000fe20000000000 */
[----:B------:R-:W-:-:S03]  /*6810*/  UIADD3 UR64, UPT, UPT, UR5, 0x40, URZ ;  /* 0x0000004005407890 */ /* 0x000fc6000fffe0ff */
[----:B------:R-:W-:Y:S01]  /*6820*/  UTCHMMA gdesc[UR62], gdesc[UR28], tmem[UR5], tmem[UR26], idesc[UR27], UPT ;  /* 0x00ff1a1c3e0075ea */ /* 0x000fe2000b800005 */
[----:B------:R-:W-:Y:S01]  /*6830*/  UIADD3 UR65, UPT, UPT, UR5, 0x40, URZ ;  /* 0x0000004005417890 */ /* 0x000fe2000fffe0ff */
[----:B------:R2:W-:Y:S01]  /*6840*/  UTCHMMA gdesc[UR24], gdesc[UR50], tmem[UR17], tmem[UR22], idesc[UR23], !UPT ;  /* 0x00ff1632180075ea */ /* 0x0005e2000f800011 */
[----:B-1----:R-:W-:Y:S02]  /*6850*/  UIADD3.64 UR58, UPT, UPT, UR52, 0x400, URZ ;  /* 0x00000400343a7897 */ /* 0x002fe4000fffe0ff */
[----:B------:R-:W-:Y:S01]  /*6860*/  UIADD3.64 UR20, UPT, UPT, UR52, 0x480, URZ ;  /* 0x0000048034147897 */ /* 0x000fe2000fffe0ff */
[----:B------:R-:W-:Y:S01]  /*6870*/  UMOV UR30, 0x0 ;  /* 0x00000000001e7882 */ /* 0x000fe20000000000 */
[----:B------:R-:W-:Y:S01]  /*6880*/  UMOV UR31, 0x8108010 ;  /* 0x08108010001f7882 */ /* 0x000fe20000000000 */
[----:B------:R-:W-:Y:S01]  /*6890*/  UMOV UR32, 0x0 ;  /* 0x0000000000207882 */ /* 0x000fe20000000000 */
[----:B------:R-:W-:Y:S01]  /*68a0*/  UMOV UR33, 0x8108010 ;  /* 0x0810801000217882 */ /* 0x000fe20000000000 */
[----:B------:R-:W-:-:S02]  /*68b0*/  UIADD3 UR68, UPT, UPT, UR5, 0x40, URZ ;  /* 0x0000004005447890 */ /* 0x000fc4000fffe0ff */
[----:B------:R-:W-:Y:S01]  /*68c0*/  UTCHMMA gdesc[UR58], gdesc[UR54], tmem[UR64], tmem[UR30], idesc[UR31], UPT ;  /* 0x00ff1e363a0075ea */ /* 0x000fe2000b800040 */
[----:B--2---:R-:W-:Y:S01]  /*68d0*/  UIADD3.64 UR22, UPT, UPT, UR52, 0x800, URZ ;  /* 0x0000080034167897 */ /* 0x004fe2000fffe0ff */
[----:B------:R1:W-:Y:S01]  /*68e0*/  UTCHMMA gdesc[UR20], gdesc[UR60], tmem[UR65], tmem[UR32], idesc[UR33], UPT ;  /* 0x00ff203c140075ea */ /* 0x0003e2000b800041 */
[----:B------:R-:W-:Y:S02]  /*68f0*/  UIADD3.64 UR62, UPT, UPT, UR52, 0x500, URZ ;  /* 0x00000500343e7897 */ /* 0x000fe4000fffe0ff */
[----:B------:R-:W-:Y:S02]  /*6900*/  UIADD3 UR69, UPT, UPT, UR5, 0x80, URZ ;  /* 0x0000008005457890 */ /* 0x000fe4000fffe0ff */
[----:B0-----:R-:W-:Y:S01]  /*6910*/  IMAD.U32 R2, RZ, RZ, UR22 ;  /* 0x00000016ff027e24 */ /* 0x001fe2000f8e00ff */
[----:B------:R-:W-:Y:S01]  /*6920*/  UIADD3.64 UR26, UPT, UPT, UR52, 0x780, URZ ;  /* 0x00000780341a7897 */ /* 0x000fe2000fffe0ff */
[----:B------:R-:W-:Y:S01]  /*6930*/  IMAD.U32 R3, RZ, RZ, UR23 ;  /* 0x00000017ff037e24 */ /* 0x000fe2000f8e00ff */
[----:B------:R-:W-:-:S02]  /*6940*/  UIADD3 UR70, UPT, UPT, UR5, 0x80, URZ ;  /* 0x0000008005467890 */ /* 0x000fc4000fffe0ff */
[----:B-1----:R-:W-:Y:S01]  /*6950*/  R2UR UR32, R2 ;  /* 0x00000000022072ca */ /* 0x002fe200000e0000 */
[----:B------:R-:W-:Y:S01]  /*6960*/  UIADD3 UR71, UPT, UPT, UR5, 0x80, URZ ;  /* 0x0000008005477890 */ /* 0x000fe2000fffe0ff */
[----:B------:R-:W-:Y:S01]  /*6970*/  R2UR UR33, R3 ;  /* 0x00000000032172ca */ /* 0x000fe200000e0000 */
[----:B------:R-:W-:Y:S01]  /*6980*/  UIADD3.64 UR24, UPT, UPT, UR52, 0x880, URZ ;  /* 0x0000088034187897 */ /* 0x000fe2000fffe0ff */
[----:B------:R0:W5:Y:S01]  /*6990*/  LDL.LU.64 R2, [R1+0x448] ;  /* 0x0004480001027983 */ /* 0x0001620000300a00 */
[----:B------:R-:W-:Y:S02]  /*69a0*/  UIADD3 UR72, UPT, UPT, UR5, 0x80, URZ ;  /* 0x0000008005487890 */ /* 0x000fe4000fffe0ff */
[----:B------:R-:W-:Y:S02]  /*69b0*/  UIADD3.64 UR22, UPT, UPT, UR52, 0x900, URZ ;  /* 0x0000090034167897 */ /* 0x000fe4000fffe0ff */
[----:B------:R-:W-:Y:S02]  /*69c0*/  UIADD3 UR73, UPT, UPT, UR5, 0xc0, URZ ;  /* 0x000000c005497890 */ /* 0x000fe4000fffe0ff */
[----:B------:R-:W-:-:S02]  /*69d0*/  UIADD3.64 UR58, UPT, UPT, UR52, 0xb80, URZ ;  /* 0x00000b80343a7897 */ /* 0x000fc4000fffe0ff */
[----:B------:R-:W-:Y:S02]  /*69e0*/  UIADD3 UR74, UPT, UPT, UR5, 0xc0, URZ ;  /* 0x000000c0054a7890 */ /* 0x000fe4000fffe0ff */
[----:B------:R-:W-:Y:S01]  /*69f0*/  UIADD3.64 UR30, UPT, UPT, UR52, 0xc00, URZ ;  /* 0x00000c00341e7897 */ /* 0x000fe2000fffe0ff */
[----:B------:R-:W-:Y:S01]  /*6a00*/  UMOV UR34, 0x0 ;  /* 0x0000000000227882 */ /* 0x000fe20000000000 */
[----:B------:R-:W-:Y:S01]  /*6a10*/  UMOV UR35, 0x8108010 ;  /* 0x0810801000237882 */ /* 0x000fe20000000000 */
[----:B------:R-:W-:Y:S01]  /*6a20*/  UIADD3 UR75, UPT, UPT, UR5, 0xc0, URZ ;  /* 0x000000c0054b7890 */ /* 0x000fe2000fffe0ff */
[----:B------:R0:W-:Y:S01]  /*6a30*/  UTCHMMA gdesc[UR62], gdesc[UR28], tmem[UR68], tmem[UR34], idesc[UR35], UPT ;  /* 0x00ff221c3e0075ea */ /* 0x0001e2000b800044 */
[----:B------:R-:W-:Y:S01]  /*6a40*/  UIADD3.64 UR20, UPT, UPT, UR52, 0xc80, URZ ;  /* 0x00000c8034147897 */ /* 0x000fe2000fffe0ff */
[----:B------:R-:W-:Y:S01]  /*6a50*/  UMOV UR36, 0x0 ;  /* 0x0000000000247882 */ /* 0x000fe20000000000 */
[----:B------:R-:W-:Y:S01]  /*6a60*/  UMOV UR37, 0x8108010 ;  /* 0x0810801000257882 */ /* 0x000fe20000000000 */
[----:B------:R-:W-:Y:S01]  /*6a70*/  UIADD3 UR76, UPT, UPT, UR5, 0xc0, URZ ;  /* 0x000000c0054c7890 */ /* 0x000fe2000fffe0ff */
[----:B------:R0:W-:Y:S01]  /*6a80*/  UTCHMMA gdesc[UR26], gdesc[UR50], tmem[UR69], tmem[UR36], idesc[UR37], !UPT ;  /* 0x00ff24321a0075ea */ /* 0x0001e2000f800045 */
[----:B------:R-:W-:Y:S01]  /*6a90*/  UIADD3.64 UR52, UPT, UPT, UR52, 0xd00, URZ ;  /* 0x00000d0034347897 */ /* 0x000fe2000fffe0ff */
[----:B------:R-:W-:Y:S01]  /*6aa0*/  UMOV UR38, 0x0 ;  /* 0x0000000000267882 */ /* 0x000fe20000000000 */
[----:B------:R-:W-:Y:S01]  /*6ab0*/  UMOV UR39, 0x8108010 ;  /* 0x0810801000277882 */ /* 0x000fe20000000000 */
[----:B------:R-:W-:Y:S01]  /*6ac0*/  UMOV UR40, 0x0 ;  /* 0x0000000000287882 */ /* 0x000fe20000000000 */
[----:B------:R-:W-:Y:S01]  /*6ad0*/  UMOV UR41, 0x8108010 ;  /* 0x0810801000297882 */ /* 0x000fe20000000000 */
[----:B------:R-:W-:Y:S01]  /*6ae0*/  UMOV UR42, 0x0 ;  /* 0x00000000002a7882 */ /* 0x000fe20000000000 */
[----:B------:R-:W-:Y:S01]  /*6af0*/  UMOV UR43, 0x8108010 ;  /* 0x08108010002b7882 */ /* 0x000fe20000000000 */
[----:B------:R0:W-:Y:S01]  /*6b00*/  UTCHMMA gdesc[UR32], gdesc[UR54], tmem[UR70], tmem[UR38], idesc[UR39], UPT ;  /* 0x00ff2636200075ea */ /* 0x0001e2000b800046 */
        /* <DEDUP_REMOVED lines=8> */
[----:B------:R-:W-:Y:S01]  /*6b90*/  UMOV UR56, UR77 ;  /* 0x0000004d00387c82 */ /* 0x000fe20008000000 */
[----:B------:R-:W-:Y:S01]  /*6ba0*/  UMOV UR57, URZ ;  /* 0x000000ff00397c82 */ /* 0x000fe20008000000 */
[----:B------:R0:W-:Y:S01]  /*6bb0*/  UTCHMMA gdesc[UR58], gdesc[UR50], tmem[UR73], tmem[UR44], idesc[UR45], !UPT ;  /* 0x00ff2c323a0075ea */ /* 0x0001e2000f800049 */
[----:B------:R-:W-:Y:S01]  /*6bc0*/  UMOV UR66, 0x0 ;  /* 0x0000000000427882 */ /* 0x000fe20000000000 */
[----:B------:R-:W-:Y:S01]  /*6bd0*/  UMOV UR67, 0x8108010 ;  /* 0x0810801000437882 */ /* 0x000fe20000000000 */
[----:B------:R0:W-:Y:S01]  /*6be0*/  UTCHMMA gdesc[UR30], gdesc[UR54], tmem[UR74], tmem[UR46], idesc[UR47], UPT ;  /* 0x00ff2e361e0075ea */ /* 0x0001e2000b80004a */
[----:B------:R-:W-:Y:S01]  /*6bf0*/  UMOV UR56, UR56 ;  /* 0x0000003800387c82 */ /* 0x000fe20008000000 */
[----:B------:R0:W-:Y:S01]  /*6c00*/  UTCHMMA gdesc[UR20], gdesc[UR60], tmem[UR75], tmem[UR48], idesc[UR49], UPT ;  /* 0x00ff303c140075ea */ /* 0x0001e2000b80004b */
[----:B------:R0:W-:Y:S01]  /*6c10*/  UTCHMMA gdesc[UR52], gdesc[UR28], tmem[UR76], tmem[UR66], idesc[UR67], UPT ;  /* 0x00ff421c340075ea */ /* 0x0001e2000b80004c */
[----:B------:R0:W-:Y:S01]  /*6c20*/  UTCBAR [UR56], URZ ;  /* 0x000000ff380073e9 */ /* 0x0001e200080000ff */
[----:B------:R-:W-:Y:S01]  /*6c30*/  NOP ;  /* 0x0000000000007918 */ /* 0x000fe20000000000 */
.L_x_6:
[----:B------:R1:W-:Y:S01]  /*6c40*/  STL [R1+0x20], RZ ;  /* 0x000020ff01007387 */ /* 0x0003e20000100800 */
[----:B------:R-:W-:Y:S01]  /*6c50*/  UMOV UR17, UR16 ;  /* 0x0000001000117c82 */ /* 0x000fe20008000000 */
[----:B0-----:R-:W-:Y:S01]  /*6c60*/  UMOV UR20, UR12 ;  /* 0x0000000c00147c82 */ /* 0x001fe20008000000 */
[----:B------:R-:W-:Y:S01]  /*6c70*/  UMOV UR21, UR15 ;  /* 0x0000000f00157c82 */ /* 0x000fe20008000000 */
[----:B------:R-:W-:Y:S01]  /*6c80*/  UMOV UR16, UR13 ;  /* 0x0000000d00107c82 */ /* 0x000fe20008000000 */
[----:B------:R-:W-:Y:S05]  /*6c90*/  BRA.U !UP2, `(.L_x_7) ;  /* 0x0000007d0afc7547 */ /* 0x000fea000b800000 */
[----:B------:R-:W-:Y:S02]  /*6ca0*/  USHF.R.S32.HI UR54, URZ, 0x1f, UR9 ;  /* 0x0000001fff367899 */ /* 0x000fe40008011409 */
[----:B------:R-:W-:Y:S02]  /*6cb0*/  USHF.R.S32.HI UR15, URZ, 0x1f, UR8 ;  /* 0x0000001fff0f7899 */ /* 0x000fe40008011408 */
[----:B------:R-:W-:Y:S02]  /*6cc0*/  USHF.L.U32 UR13, UR9, 0x1, URZ ;  /* 0x00000001090d7899 */ /* 0x000fe400080006ff */
[----:B------:R-:W-:Y:S02]  /*6cd0*/  USHF.L.U32 UR12, UR8, 0x1, URZ ;  /* 0x00000001080c7899 */ /* 0x000fe400080006ff */
[----:B------:R-:W-:Y:S02]  /*6ce0*/  USHF.L.U64.HI UR15, UR8, 0x1, UR15 ;  /* 0x00000001080f7899 */ /* 0x000fe4000801020f */
[----:B------:R-:W-:-:S02]  /*6cf0*/  USHF.L.U64.HI UR9, UR9, 0x1, UR54 ;  /* 0x0000000109097899 */ /* 0x000fc40008010236 */
[----:B------:R-:W-:Y:S02]  /*6d00*/  ULOP3.LUT UR10, UR10, 0x2000000, URZ, 0xfc, !UPT ;  /* 0x020000000a0a7892 */ /* 0x000fe4000f8efcff */
[----:B------:R-:W-:Y:S02]  /*6d10*/  UIADD3.64 UR22, UPT, UPT, UR20, 0x80, URZ ;  /* 0x0000008014167897 */ /* 0x000fe4000fffe0ff */
[----:B------:R-:W-:Y:S02]  /*6d20*/  UIADD3.64 UR24, UPT, UPT, UR16, 0x2, URZ ;  /* 0x0000000210187897 */ /* 0x000fe4000fffe0ff */
[----:B------:R-:W-:Y:S02]  /*6d30*/  UIADD3.64 UR26, UPT, UPT, UR20, 0x100, URZ ;  /* 0x00000100141a7897 */ /* 0x000fe4000fffe0ff */
[----:B------:R-:W-:Y:S02]  /*6d40*/  UIADD3.64 UR28, UPT, UPT, UR16, 0x4, URZ ;  /* 0x00000004101c7897 */ /* 0x000fe4000fffe0ff */
[----:B------:R-:W-:-:S02]  /*6d50*/  UIADD3.64 UR30, UPT, UPT, UR20, 0x380, URZ ;  /* 0x00000380141e7897 */ /* 0x000fc4000fffe0ff */
[----:B------:R-:W-:Y:S02]  /*6d60*/  UIADD3.64 UR32, UPT, UPT, UR20, 0x400, URZ ;  /* 0x0000040014207897 */ /* 0x000fe4000fffe0ff */
        /* <DEDUP_REMOVED lines=9> */
[----:B------:R-:W-:Y:S01]  /*6e00*/  UIADD3.64 UR52, UPT, UPT, UR20, 0xd00, URZ ;  /* 0x00000d0014347897 */ /* 0x000fe2000fffe0ff */
[----:B------:R-:W-:Y:S01]  /*6e10*/  UMOV UR70, 0x1 ;  /* 0x0000000100467882 */ /* 0x000fe20000000000 */
[----:B------:R-:W-:Y:S01]  /*6e20*/  UMOV UR8, URZ ;  /* 0x000000ff00087c82 */ /* 0x000fe20008000000 */
[----:B------:R-:W-:Y:S01]  /*6e30*/  UMOV UR54, UR11 ;  /* 0x0000000b00367c82 */ /* 0x000fe20008000000 */
[----:B------:R-:W-:-:S08]  /*6e40*/  UMOV UR55, 0x40004040 ;  /* 0x4000404000377882 */ /* 0x000fd00000000000 */
.L_x_10:
[----:B0----5:R0:W-:Y:S02]  /*6e50*/  STL [R1+0x448], R0 ;  /* 0x0004480001007387 */ /* 0x0211e40000100800 */
[----:B0-----:R-:W-:-:S05]  /*6e60*/  IADD3 R0, P1, PT, R250, UR13, RZ ;  /* 0x0000000dfa007c10 */ /* 0x001fca000ff3e0ff */
[----:B------:R0:W-:Y:S01]  /*6e70*/  STL [R1+0x400], R0 ;  /* 0x0004000001007387 */ /* 0x0001e20000100800 */
[----:B------:R-:W-:Y:S02]  /*6e80*/  IADD3.X R250, PT, PT, R251, UR9, RZ, P1, !PT ;  /* 0x00000009fbfa7c10 */ /* 0x000fe40008ffe4ff */
[----:B0-----:R-:W-:-:S05]  /*6e90*/  IADD3 R0, P2, PT, R248, UR13, RZ ;  /* 0x0000000df8007c10 */ /* 0x001fca000ff5e0ff */
[----:B------:R0:W-:Y:S01]  /*6ea0*/  STL [R1+0x404], R0 ;  /* 0x0004040001007387 */ /* 0x0001e20000100800 */
[----:B------:R-:W-:Y:S02]  /*6eb0*/  IADD3 R251, P1, PT, R216, UR13, RZ ;  /* 0x0000000dd8fb7c10 */ /* 0x000fe4000ff3e0ff */
[----:B0-----:R-:W-:-:S05]  /*6ec0*/  IADD3 R0, P3, PT, R218, UR13, RZ ;  /* 0x0000000dda007c10 */ /* 0x001fca000ff7e0ff */
[----:B------:R0:W-:Y:S01]  /*6ed0*/  STL [R1+0x408], R0 ;  /* 0x0004080001007387 */ /* 0x0001e20000100800 */
[----:B------:R-:W-:Y:S02]  /*6ee0*/  IADD3.X R248, PT, PT, R249, UR9, RZ, P2, !PT ;  /* 0x00000009f9f87c10 */ /* 0x000fe400097fe4ff */
[----:B------:R-:W-:Y:S02]  /*6ef0*/  IADD3.X R218, PT, PT, R219, UR9, RZ, P3, !PT ;  /* 0x00000009dbda7c10 */ /* 0x000fe40009ffe4ff */
[----:B------:R-:W-:Y:S01]  /*6f00*/  IADD3.X R216, PT, PT, R217, UR9, RZ, P1, !PT ;  /* 0x00000009d9d87c10 */ /* 0x000fe20008ffe4ff */
[----:B0----5:R0:W5:Y:S04]  /*6f10*/  LDL.LU R0, [R1+0x448] ;  /* 0x0004480001007983 */ /* 0x0211680000300800 */
[----:B------:R2:W-:Y:S04]  /*6f20*/  STL [R1+0x3d8], R250 ;  /* 0x0003d8fa01007387 */ /* 0x0005e80000100800 */
[----:B------:R-:W-:Y:S01]  /*6f30*/  STL [R1+0x40c], R251 ;  /* 0x00040cfb01007387 */ /* 0x000fe20000100800 */
[----:B--2---:R-:W-:-:S02]  /*6f40*/  IADD3 R250, P4, PT, R186, UR13, RZ ;  /* 0x0000000dbafa7c10 */ /* 0x004fc4000ff9e0ff */
[----:B------:R-:W-:Y:S02]  /*6f50*/  IADD3 R186, P1, PT, R184, UR13, RZ ;  /* 0x0000000db8ba7c10 */ /* 0x000fe4000ff3e0ff */
[----:B------:R-:W-:Y:S01]  /*6f60*/  IADD3.X R187, PT, PT, R187, UR9, RZ, P4, !PT ;  /* 0x00000009bbbb7c10 */ /* 0x000fe2000a7fe4ff */
[----:B------:R-:W-:Y:S01]  /*6f70*/  STL [R1+0x410], R250 ;  /* 0x000410fa01007387 */ /* 0x000fe20000100800 */
[----:B------:R-:W-:-:S03]  /*6f80*/  IADD3.X R184, PT, PT, R185, UR9, RZ, P1, !PT ;  /* 0x00000009b9b87c10 */ /* 0x000fc60008ffe4ff */
[----:B------:R-:W-:Y:S04]  /*6f90*/  STL [R1+0x3dc], R248 ;  /* 0x0003dcf801007387 */ /* 0x000fe80000100800 */
[----:B------:R-:W-:Y:S04]  /*6fa0*/  STL [R1+0x3e0], R218 ;  /* 0x0003e0da01007387 */ /* 0x000fe80000100800 */
[----:B------:R2:W-:Y:S04]  /*6fb0*/  STL [R1+0x3e4], R216 ;  /* 0x0003e4d801007387 */ /* 0x0005e80000100800 */
[----:B------:R3:W-:Y:S04]  /*6fc0*/  STL [R1+0x3e8], R187 ;  /* 0x0003e8bb01007387 */ /* 0x0007e80000100800 */
[----:B------:R4:W-:Y:S01]  /*6fd0*/  STL [R1+0x414], R186 ;  /* 0x000414ba01007387 */ /* 0x0009e20000100800 */
[----:B--2---:R-:W-:-:S02]  /*6fe0*/  IADD3 R216, P2, PT, R14, UR13, RZ ;  /* 0x0000000d0ed87c10 */ /* 0x004fc4000ff5e0ff */
[----:B---3--:R-:W-:-:S03]  /*6ff0*/  IADD3 R187, P3, PT, R16, UR13, RZ ;  /* 0x0000000d10bb7c10 */ /* 0x008fc6000ff7e0ff */
[----:B------:R-:W-:Y:S01]  /*7000*/  STL [R1+0x418], R216 ;  /* 0x000418d801007387 */ /* 0x000fe20000100800 */
[----:B------:R-:W-:Y:S02]  /*7010*/  IADD3.X R15, PT, PT, R15, UR9, RZ, P2, !PT ;  /* 0x000000090f0f7c10 */ /* 0x000fe400097fe4ff */
[----:B----4-:R-:W-:Y:S01]  /*7020*/  IADD3 R186, P4, PT, R46, UR13, RZ ;  /* 0x0000000d2eba7c10 */ /* 0x010fe2000ff9e0ff */
[----:B------:R-:W-:Y:S01]  /*7030*/  STL [R1+0x41c], R187 ;  /* 0x00041cbb01007387 */ /* 0x000fe20000100800 */
[----:B------:R-:W-:Y:S02]  /*7040*/  IADD3.X R14, PT, PT, R17, UR9, RZ, P3, !PT ;  /* 0x00000009110e7c10 */ /* 0x000fe40009ffe4ff */
[----:B------:R-:W-:Y:S01]  /*7050*/  IADD3.X R16, PT, PT, R47, UR9, RZ, P4, !PT ;  /* 0x000000092f107c10 */ /* 0x000fe2000a7fe4ff */
[----:B------:R-:W-:Y:S04]  /*7060*/  STL [R1+0x420], R186 ;  /* 0x000420ba01007387 */ /* 0x000fe80000100800 */
[----:B------:R-:W-:Y:S04]  /*7070*/  STL [R1+0x3ec], R184 ;  /* 0x0003ecb801007387 */ /* 0x000fe80000100800 */
[----:B------:R2:W-:Y:S04]  /*7080*/  STL [R1+0x3f0], R15 ;  /* 0x0003f00f01007387 */ /* 0x0005e80000100800 */
[----:B------:R3:W-:Y:S04]  /*7090*/  STL [R1+0x3f4], R14 ;  /* 0x0003f40e01007387 */ /* 0x0007e80000100800 */
[----:B------:R4:W-:Y:S01]  /*70a0*/  STL [R1+0x3f8], R16 ;  /* 0x0003f81001007387 */ /* 0x0009e20000100800 */
[----:B--2---:R-:W-:-:S02]  /*70b0*/  IADD3 R15, P1, PT, R48, UR13, RZ ;  /* 0x0000000d300f7c10 */ /* 0x004fc4000ff3e0ff */
[----:B---3--:R-:W-:-:S03]  /*70c0*/  IADD3 R14, P2, PT, R78, UR13, RZ ;  /* 0x0000000d4e0e7c10 */ /* 0x008fc6000ff5e0ff */
[----:B------:R2:W-:Y:S01]  /*70d0*/  STL [R1+0x424], R15 ;  /* 0x0004240f01007387 */ /* 0x0005e20000100800 */
[----:B----4-:R-:W-:-:S03]  /*70e0*/  IADD3 R16, P3, PT, R80, UR13, RZ ;  /* 0x0000000d50107c10 */ /* 0x010fc6000ff7e0ff */
[----:B------:R3:W-:Y:S01]  /*70f0*/  STL [R1+0x3cc], R14 ;  /* 0x0003cc0e01007387 */ /* 0x0007e20000100800 */
[----:B------:R-:W-:Y:S02]  /*7100*/  IADD3.X R78, PT, PT, R79, UR9, RZ, P2, !PT ;  /* 0x000000094f4e7c10 */ /* 0x000fe400097fe4ff */
[----:B------:R-:W-:Y:S01]  /*7110*/  IADD3.X R80, PT, PT, R81, UR9, RZ, P3, !PT ;  /* 0x0000000951507c10 */ /* 0x000fe20009ffe4ff */
[----:B------:R-:W-:Y:S01]  /*7120*/  STL [R1+0x3d0], R16 ;  /* 0x0003d01001007387 */ /* 0x000fe20000100800 */
[----:B------:R-:W-:Y:S02]  /*7130*/  IADD3 R248, P3, PT, R138, UR13, RZ ;  /* 0x0000000d8af87c10 */ /* 0x000fe4000ff7e0ff */
[----:B--2---:R-:W-:Y:S02]  /*7140*/  IADD3 R15, P4, PT, R108, UR13, RZ ;  /* 0x0000000d6c0f7c10 */ /* 0x004fe4000ff9e0ff */
[----:B------:R-:W-:Y:S02]  /*7150*/  IADD3.X R138, PT, PT, R139, UR9, RZ, P3, !PT ;  /* 0x000000098b8a7c10 */ /* 0x000fe40009ffe4ff */
[----:B---3--:R-:W-:Y:S01]  /*7160*/  IADD3.X R14, PT, PT, R49, UR9, RZ, P1, !PT ;  /* 0x00000009310e7c10 */ /* 0x008fe20008ffe4ff */
[----:B------:R2:W-:Y:S01]  /*7170*/  STL [R1+0x3d4], R15 ;  /* 0x0003d40f01007387 */ /* 0x0005e20000100800 */
[----:B------:R-:W-:-:S02]  /*7180*/  IADD3.X R108, PT, PT, R109, UR9, RZ, P4, !PT ;  /* 0x000000096d6c7c10 */ /* 0x000fc4000a7fe4ff */
[----:B------:R-:W-:Y:S01]  /*7190*/  IADD3 R249, P4, PT, R246, UR13, RZ ;  /* 0x0000000df6f97c10 */ /* 0x000fe2000ff9e0ff */
[----:B------:R3:W-:Y:S01]  /*71a0*/  STL [R1+0x3fc], R14 ;  /* 0x0003fc0e01007387 */ /* 0x0007e20000100800 */
[----:B------:R-:W-:Y:S02]  /*71b0*/  IADD3 R218, P1, PT, R110, UR13, RZ ;  /* 0x0000000d6eda7c10 */ /* 0x000fe4000ff3e0ff */
[----:B------:R-:W-:Y:S02]  /*71c0*/  IADD3.X R246, PT, PT, R247, UR9, RZ, P4, !PT ;  /* 0x00000009f7f67c10 */ /* 0x000fe4000a7fe4ff */
[----:B------:R-:W-:Y:S02]  /*71d0*/  IADD3 R219, P2, PT, R136, UR13, RZ ;  /* 0x0000000d88db7c10 */ /* 0x000fe4000ff5e0ff */
[----:B--2---:R-:W-:Y:S02]  /*71e0*/  IADD3 R15, P3, PT, R212, UR13, RZ ;  /* 0x0000000dd40f7c10 */ /* 0x004fe4000ff7e0ff */
[----:B------:R-:W-:-:S02]  /*71f0*/  IADD3.X R110, PT, PT, R111, UR9, RZ, P1, !PT ;  /* 0x000000096f6e7c10 */ /* 0x000fc40008ffe4ff */
[----:B---3--:R-:W-:Y:S01]  /*7200*/  IADD3 R14, P4, PT, R182, UR13, RZ ;  /* 0x0000000db60e7c10 */ /* 0x008fe2000ff9e0ff */
[----:B------:R-:W-:Y:S01]  /*7210*/  STL [R1+0x18], R15 ;  /* 0x0000180f01007387 */ /* 0x000fe20000100800 */
[----:B------:R-:W-:Y:S02]  /*7220*/  IADD3 R250, P1, PT, R242, UR13, RZ ;  /* 0x0000000df2fa7c10 */ /* 0x000fe4000ff3e0ff */
[----:B------:R-:W-:Y:S01]  /*7230*/  IADD3.X R136, PT, PT, R137, UR9, RZ, P2, !PT ;  /* 0x0000000989887c10 */ /* 0x000fe200097fe4ff */
[----:B------:R2:W-:Y:S01]  /*7240*/  STL [R1+0x1c], R14 ;  /* 0x00001c0e01007387 */ /* 0x0005e20000100800 */
[----:B------:R-:W-:Y:S02]  /*7250*/  IADD3 R251, P2, PT, R214, UR13, RZ ;  /* 0x0000000dd6fb7c10 */ /* 0x000fe4000ff5e0ff */
[----:B------:R-:W-:Y:S02]  /*7260*/  IADD3.X R242, PT, PT, R243, UR9, RZ, P1, !PT ;  /* 0x00000009f3f27c10 */ /* 0x000fe40008ffe4ff */
[----:B------:R-:W-:-:S02]  /*7270*/  IADD3.X R214, PT, PT, R215, UR9, RZ, P2, !PT ;  /* 0x00000009d7d67c10 */ /* 0x000fc400097fe4ff */
[----:B------:R-:W-:Y:S02]  /*7280*/  IADD3.X R212, PT, PT, R213, UR9, RZ, P3, !PT ;  /* 0x00000009d5d47c10 */ /* 0x000fe40009ffe4ff */
[----:B------:R-:W-:Y:S02]  /*7290*/  IADD3 R16, P2, PT, R18, UR13, RZ ;  /* 0x0000000d12107c10 */ /* 0x000fe4000ff5e0ff */
[----:B--2---:R-:W-:Y:S02]  /*72a0*/  IADD3 R14, P1, PT, R180, UR13, RZ ;  /* 0x0000000db40e7c10 */ /* 0x004fe4000ff3e0ff */
[----:B------:R-:W-:Y:S02]  /*72b0*/  IADD3.X R182, PT, PT, R183, UR9, RZ, P4, !PT ;  /* 0x00000009b7b67c10 */ /* 0x000fe4000a7fe4ff */
[----:B------:R-:W-:Y:S01]  /*72c0*/  IADD3 R15, P3, PT, R20, UR13, RZ ;  /* 0x0000000d140f7c10 */ /* 0x000fe2000ff7e0ff */
[----:B------:R2:W-:Y:S01]  /*72d0*/  STL [R1+0x38], R14 ;  /* 0x0000380e01007387 */ /* 0x0005e20000100800 */
[----:B------:R-:W-:-:S02]  /*72e0*/  IADD3.X R180, PT, PT, R181, UR9, RZ, P1, !PT ;  /* 0x00000009b5b47c10 */ /* 0x000fc40008ffe4ff */
[----:B------:R-:W-:Y:S01]  /*72f0*/  IADD3.X R18, PT, PT, R19, UR9, RZ, P2, !PT ;  /* 0x0000000913127c10 */ /* 0x000fe200097fe4ff */
[----:B------:R3:W-:Y:S01]  /*7300*/  STL [R1+0x3c], R16 ;  /* 0x00003c1001007387 */ /* 0x0007e20000100800 */
[----:B------:R-:W-:-:S03]  /*7310*/  IADD3.X R20, PT, PT, R21, UR9, RZ, P3, !PT ;  /* 0x0000000915147c10 */ /* 0x000fc60009ffe4ff */
[----:B------:R4:W-:Y:S01]  /*7320*/  STL [R1+0x40], R15 ;  /* 0x0000400f01007387 */ /* 0x0009e20000100800 */
[----:B--2---:R-:W-:Y:S02]  /*7330*/  IADD3 R14, P4, PT, R50, UR13, RZ ;  /* 0x0000000d320e7c10 */ /* 0x004fe4000ff9e0ff */
[----:B---3--:R-:W-:-:S03]  /*7340*/  IADD3 R16, P2, PT, R82, UR13, RZ ;  /* 0x0000000d52107c10 */ /* 0x008fc6000ff5e0ff */
[----:B------:R2:W-:Y:S01]  /*7350*/  STL [R1+0xc8], R14 ;  /* 0x0000c80e01007387 */ /* 0x0005e20000100800 */
[----:B------:R-:W-:Y:S02]  /*7360*/  IADD3.X R50, PT, PT, R51, UR9, RZ, P4, !PT ;  /* 0x0000000933327c10 */ /* 0x000fe4000a7fe4ff */
[----:B----4-:R-:W-:Y:S02]  /*7370*/  IADD3 R15, P3, PT, R84, UR13, RZ ;  /* 0x0000000d540f7c10 */ /* 0x010fe4000ff7e0ff */
[----:B------:R-:W-:Y:S02]  /*7380*/  IADD3.X R82, PT, PT, R83, UR9, RZ, P2, !PT ;  /* 0x0000000953527c10 */ /* 0x000fe400097fe4ff */
[----:B------:R-:W-:Y:S02]  /*7390*/  IADD3.X R84, PT, PT, R85, UR9, RZ, P3, !PT ;  /* 0x0000000955547c10 */ /* 0x000fe40009ffe4ff */
[----:B--2---:R-:W-:-:S04]  /*73a0*/  IADD3 R14, P1, PT, R52, UR13, RZ ;  /* 0x0000000d340e7c10 */ /* 0x004fc8000ff3e0ff */
[----:B------:R-:W-:Y:S01]  /*73b0*/  IADD3.X R52, PT, PT, R53, UR9, RZ, P1, !PT ;  /* 0x0000000935347c10 */ /* 0x000fe20008ffe4ff */
[----:B------:R2:W-:Y:S04]  /*73c0*/  STL [R1+0xd4], R14 ;  /* 0x0000d40e01007387 */ /* 0x0005e80000100800 */
[----:B------:R3:W-:Y:S04]  /*73d0*/  STL [R1+0xdc], R16 ;  /* 0x0000dc1001007387 */ /* 0x0007e80000100800 */
[----:B------:R4:W-:Y:S01]  /*73e0*/  STL [R1+0xe0], R15 ;  /* 0x0000e00f01007387 */ /* 0x0009e20000100800 */
[----:B--2---:R-:W-:-:S02]  /*73f0*/  IADD3 R14, P4, PT, R112, UR13, RZ ;  /* 0x0000000d700e7c10 */ /* 0x004fc4000ff9e0ff */
        /* <DEDUP_REMOVED lines=155> */
[----:B--2---:R-:W-:-:S04]  /*7db0*/  IADD3 R14, P4, PT, R232, UR13, RZ ;  /* 0x0000000de80e7c10 */ /* 0x004fc8000ff9e0ff */
[----:B------:R-:W-:Y:S01]  /*7dc0*/  IADD3.X R232, PT, PT, R233, UR9, RZ, P4, !PT ;  /* 0x00000009e9e87c10 */ /* 0x000fe2000a7fe4ff */
[----:B------:R2:W-:Y:S01]  /*7dd0*/  STL [R1+0x348], R14 ;  /* 0x0003480e01007387 */ /* 0x0005e20000100800 */
[----:B---3--:R-:W-:Y:S02]  /*7de0*/  IADD3 R16, P2, PT, R198, UR13, RZ ;  /* 0x0000000dc6107c10 */ /* 0x008fe4000ff5e0ff */
[----:B----4-:R-:W-:Y:S02]  /*7df0*/  IADD3 R15, P3, PT, R196, UR13, RZ ;  /* 0x0000000dc40f7c10 */ /* 0x010fe4000ff7e0ff */
[----:B------:R-:W-:Y:S02]  /*7e00*/  IADD3.X R198, PT, PT, R199, UR9, RZ, P2, !PT ;  /* 0x00000009c7c67c10 */ /* 0x000fe400097fe4ff */
[----:B------:R-:W-:Y:S02]  /*7e10*/  IADD3.X R196, PT, PT, R197, UR9, RZ, P3, !PT ;  /* 0x00000009c5c47c10 */ /* 0x000fe40009ffe4ff */
[----:B--2---:R-:W-:-:S04]  /*7e20*/  IADD3 R14, P1, PT, R228, UR13, RZ ;  /* 0x0000000de40e7c10 */ /* 0x004fc8000ff3e0ff */
[----:B------:R-:W-:Y:S01]  /*7e30*/  IADD3.X R228, PT, PT, R229, UR9, RZ, P1, !PT ;  /* 0x00000009e5e47c10 */ /* 0x000fe20008ffe4ff */
[----:B------:R2:W-:Y:S04]  /*7e40*/  STL [R1+0x34c], R14 ;  /* 0x00034c0e01007387 */ /* 0x0005e80000100800 */
[----:B------:R-:W-:Y:S04]  /*7e50*/  STL [R1+0x350], R16 ;  /* 0x0003501001007387 */ /* 0x000fe80000100800 */
[----:B------:R3:W-:Y:S01]  /*7e60*/  STL [R1+0x354], R15 ;  /* 0x0003540f01007387 */ /* 0x0007e20000100800 */
[----:B--2---:R-:W-:-:S04]  /*7e70*/  IADD3 R14, P4, PT, R2, UR13, RZ ;  /* 0x0000000d020e7c10 */ /* 0x004fc8000ff9e0ff */
[----:B------:R-:W-:Y:S01]  /*7e80*/  IADD3.X R2, PT, PT, R3, UR9, RZ, P4, !PT ;  /* 0x0000000903027c10 */ /* 0x000fe2000a7fe4ff */
[----:B------:R2:W-:Y:S01]  /*7e90*/  STL [R1+0x358], R14 ;  /* 0x0003580e01007387 */ /* 0x0005e20000100800 */
[----:B------:R-:W-:Y:S02]  /*7ea0*/  IADD3 R3, P1, PT, R4, UR13, RZ ;  /* 0x0000000d04037c10 */ /* 0x000fe4000ff3e0ff */
[----:B---3--:R-:W-:Y:S02]  /*7eb0*/  IADD3 R15, P2, PT, R34, UR13, RZ ;  /* 0x0000000d220f7c10 */ /* 0x008fe4000ff5e0ff */
[----:B------:R-:W-:Y:S01]  /*7ec0*/  IADD3.X R4, PT, PT, R5, UR9, RZ, P1, !PT ;  /* 0x0000000905047c10 */ /* 0x000fe20008ffe4ff */
[----:B------:R3:W-:Y:S01]  /*7ed0*/  STL [R1+0x35c], R3 ;  /* 0x00035c0301007387 */ /* 0x0007e20000100800 */
[----:B------:R-:W-:Y:S02]  /*7ee0*/  IADD3.X R34, PT, PT, R35, UR9, RZ, P2, !PT ;  /* 0x0000000923227c10 */ /* 0x000fe400097fe4ff */
[----:B--2---:R-:W-:Y:S01]  /*7ef0*/  IADD3 R14, P3, PT, R36, UR13, RZ ;  /* 0x0000000d240e7c10 */ /* 0x004fe2000ff7e0ff */
[----:B------:R-:W-:Y:S03]  /*7f00*/  STL [R1+0x360], R15 ;  /* 0x0003600f01007387 */ /* 0x000fe60000100800 */
[----:B------:R-:W-:Y:S01]  /*7f10*/  IADD3.X R36, PT, PT, R37, UR9, RZ, P3, !PT ;  /* 0x0000000925247c10 */ /* 0x000fe20009ffe4ff */
[----:B------:R2:W-:Y:S01]  /*7f20*/  STL [R1+0x364], R14 ;  /* 0x0003640e01007387 */ /* 0x0005e20000100800 */
[----:B---3--:R-:W-:-:S02]  /*7f30*/  IADD3 R3, P4, PT, R66, UR13, RZ ;  /* 0x0000000d42037c10 */ /* 0x008fc4000ff9e0ff */
[----:B------:R-:W-:Y:S02]  /*7f40*/  IADD3 R5, P3, PT, R100, UR13, RZ ;  /* 0x0000000d64057c10 */ /* 0x000fe4000ff7e0ff */
[----:B------:R-:W-:Y:S01]  /*7f50*/  IADD3.X R66, PT, PT, R67, UR9, RZ, P4, !PT ;  /* 0x0000000943427c10 */ /* 0x000fe2000a7fe4ff */
[----:B------:R3:W-:Y:S01]  /*7f60*/  STL [R1+0x368], R3 ;  /* 0x0003680301007387 */ /* 0x0007e20000100800 */
[----:B------:R-:W-:Y:S02]  /*7f70*/  IADD3.X R100, PT, PT, R101, UR9, RZ, P3, !PT ;  /* 0x0000000965647c10 */ /* 0x000fe40009ffe4ff */
[----:B--2---:R-:W-:-:S04]  /*7f80*/  IADD3 R14, P2, PT, R98, UR13, RZ ;  /* 0x0000000d620e7c10 */ /* 0x004fc8000ff5e0ff */
[----:B------:R-:W-:Y:S02]  /*7f90*/  IADD3.X R98, PT, PT, R99, UR9, RZ, P2, !PT ;  /* 0x0000000963627c10 */ /* 0x000fe400097fe4ff */
[----:B---3--:R-:W-:-:S04]  /*7fa0*/  IADD3 R3, P1, PT, R68, UR13, RZ ;  /* 0x0000000d44037c10 */ /* 0x008fc8000ff3e0ff */
        /* <DEDUP_REMOVED lines=57> */
[----:B--2---:R-:W-:-:S05]  /*8340*/  IADD3 R3, P1, PT, R134, UR13, RZ ;  /* 0x0000000d86037c10 */ /* 0x004fca000ff3e0ff */
[----:B------:R2:W-:Y:S04]  /*8350*/  STL [R1+0x3bc], R3 ;  /* 0x0003bc0301007387 */ /* 0x0005e80000100800 */
[----:B------:R-:W-:Y:S04]  /*8360*/  STL [R1+0x3c0], R7 ;  /* 0x0003c00701007387 */ /* 0x000fe80000100800 */
[----:B------:R-:W3:Y:S01]  /*8370*/  LDL.LU.64 R14, [R1+0x10] ;  /* 0x00001000010e7983 */ /* 0x000ee20000300a00 */
[----:B------:R-:W-:Y:S02]  /*8380*/  IADD3.X R134, PT, PT, R135, UR9, RZ, P1, !PT ;  /* 0x0000000987867c10 */ /* 0x000fe40008ffe4ff */
[----:B--2---:R-:W-:Y:S01]  /*8390*/  IADD3 R3, P4, PT, R222, UR13, RZ ;  /* 0x0000000dde037c10 */ /* 0x004fe2000ff9e0ff */
[----:B------:R2:W-:Y:S04]  /*83a0*/  STL [R1+0x3c4], R5 ;  /* 0x0003c40501007387 */ /* 0x0005e80000100800 */
[----:B--2---:R-:W2:Y:S01]  /*83b0*/  LDL.LU R5, [R1+0xc4] ;  /* 0x0000c40001057983 */ /* 0x004ea20000300800 */
[----:B------:R-:W-:-:S02]  /*83c0*/  IADD3 R49, P1, PT, R220, UR13, RZ ;  /* 0x0000000ddc317c10 */ /* 0x000fc4000ff3e0ff */
[----:B------:R-:W-:Y:S02]  /*83d0*/  IADD3.X R222, PT, PT, R223, UR9, RZ, P4, !PT ;  /* 0x00000009dfde7c10 */ /* 0x000fe4000a7fe4ff */
[----:B------:R-:W-:Y:S02]  /*83e0*/  IADD3 R185, P4, PT, R10, UR13, RZ ;  /* 0x0000000d0ab97c10 */ /* 0x000fe4000ff9e0ff */
[----:B------:R-:W-:Y:S02]  /*83f0*/  IADD3.X R220, PT, PT, R221, UR9, RZ, P1, !PT ;  /* 0x00000009dddc7c10 */ /* 0x000fe40008ffe4ff */
[----:B------:R-:W-:Y:S01]  /*8400*/  IADD3 R186, P1, PT, R12, UR13, RZ ;  /* 0x0000000d0cba7c10 */ /* 0x000fe2000ff3e0ff */
[----:B------:R-:W-:Y:S01]  /*8410*/  STL [R1+0x3c8], R3 ;  /* 0x0003c80301007387 */ /* 0x000fe20000100800 */
[----:B------:R-:W-:Y:S02]  /*8420*/  IADD3.X R46, PT, PT, R11, UR9, RZ, P4, !PT ;  /* 0x000000090b2e7c10 */ /* 0x000fe4000a7fe4ff */
[----:B------:R-:W-:Y:S01]  /*8430*/  IADD3.X R47, PT, PT, R13, UR9, RZ, P1, !PT ;  /* 0x000000090d2f7c10 */ /* 0x000fe20008ffe4ff */
[----:B------:R-:W4:Y:S01]  /*8440*/  LDL.LU.64 R10, [R1+0x8] ;  /* 0x00000800010a7983 */ /* 0x000f220000300a00 */
[----:B------:R-:W-:-:S03]  /*8450*/  IADD3 R16, P1, PT, R76, UR13, RZ ;  /* 0x0000000d4c107c10 */ /* 0x000fc6000ff3e0ff */
[----:B------:R-:W3:Y:S01]  /*8460*/  LDL.LU.64 R12, [R1] ;  /* 0x00000000010c7983 */ /* 0x000ee20000300a00 */
[----:B------:R-:W-:Y:S02]  /*8470*/  IADD3 R217, P4, PT, R74, UR13, RZ ;  /* 0x0000000d4ad97c10 */ /* 0x000fe4000ff9e0ff */
[----:B------:R-:W-:Y:S01]  /*8480*/  IADD3.X R76, PT, PT, R77, UR9, RZ, P1, !PT ;  /* 0x000000094d4c7c10 */ /* 0x000fe20008ffe4ff */
[----:B------:R-:W3:Y:S01]  /*8490*/  LDL.LU R79, [R1+0xbc] ;  /* 0x0000bc00014f7983 */ /* 0x000ee20000300800 */
[----:B------:R-:W-:-:S03]  /*84a0*/  IADD3.X R74, PT, PT, R75, UR9, RZ, P4, !PT ;  /* 0x000000094b4a7c10 */ /* 0x000fc6000a7fe4ff */
[----:B------:R-:W3:Y:S04]  /*84b0*/  LDL.LU R77, [R1+0xb4] ;  /* 0x0000b400014d7983 */ /* 0x000ee80000300800 */
[----:B------:R-:W3:Y:S01]  /*84c0*/  LDL.LU R75, [R1+0xac] ;  /* 0x0000ac00014b7983 */ /* 0x000ee20000300800 */
[----:B------:R-:W-:Y:S02]  /*84d0*/  IADD3.X R162, PT, PT, R163, UR9, RZ, P3, !PT ;  /* 0x00000009a3a27c10 */ /* 0x000fe40009ffe4ff */
[----:B------:R-:W-:-:S04]  /*84e0*/  IADD3 R184, P3, PT, R188, UR13, RZ ;  /* 0x0000000dbcb87c10 */ /* 0x000fc8000ff7e0ff */
[----:B------:R-:W-:Y:S02]  /*84f0*/  IADD3.X R188, PT, PT, R189, UR9, RZ, P3, !PT ;  /* 0x00000009bdbc7c10 */ /* 0x000fe40009ffe4ff */
[----:B------:R-:W-:Y:S02]  /*8500*/  IADD3 R216, P3, PT, R44, UR13, RZ ;  /* 0x0000000d2cd87c10 */ /* 0x000fe4000ff7e0ff */
[----:B--2---:R-:W-:-:S05]  /*8510*/  IADD3 R5, P6, PT, R5, UR12, RZ ;  /* 0x0000000c05057c10 */ /* 0x004fca000ffde0ff */
[----:B------:R2:W-:Y:S04]  /*8520*/  STL [R1+0xc4], R5 ;  /* 0x0000c40501007387 */ /* 0x0005e80000100800 */
[----:B------:R-:W4:Y:S04]  /*8530*/  LDL.LU R73, [R1+0xa4] ;  /* 0x0000a40001497983 */ /* 0x000f280000300800 */
        /* <DEDUP_REMOVED lines=18> */
[----:B------:R-:W4:Y:S01]  /*8660*/  LDL.LU R27, [R1+0x78] ;  /* 0x00007800011b7983 */ /* 0x000f220000300800 */
[----:B---3--:R-:W-:-:S03]  /*8670*/  IADD3 R44, P1, PT, R14, UR13, RZ ;  /* 0x0000000d0e2c7c10 */ /* 0x008fc6000ff3e0ff */
[----:B------:R-:W3:Y:S04]  /*8680*/  LDL.LU R25, [R1+0x50] ;  /* 0x0000500001197983 */ /* 0x000ee80000300800 */
[----:B------:R-:W3:Y:S04]  /*8690*/  LDL.LU R23, [R1+0x6c] ;  /* 0x00006c0001177983 */ /* 0x000ee80000300800 */
[----:B------:R-:W3:Y:S04]  /*86a0*/  LDL.LU R21, [R1+0x48] ;  /* 0x0000480001157983 */ /* 0x000ee80000300800 */
[----:B------:R-:W3:Y:S04]  /*86b0*/  LDL.LU R19, [R1+0x64] ;  /* 0x0000640001137983 */ /* 0x000ee80000300800 */
[----:B------:R-:W3:Y:S04]  /*86c0*/  LDL.LU R14, [R1+0x5c] ;  /* 0x00005c00010e7983 */ /* 0x000ee80000300800 */
[----:B------:R-:W3:Y:S04]  /*86d0*/  LDL.LU R9, [R1+0x54] ;  /* 0x0000540001097983 */ /* 0x000ee80000300800 */
[----:B------:R-:W3:Y:S04]  /*86e0*/  LDL.LU R7, [R1+0x4c] ;  /* 0x00004c0001077983 */ /* 0x000ee80000300800 */
[----:B--2---:R-:W2:Y:S01]  /*86f0*/  LDL.LU R5, [R1+0x44] ;  /* 0x0000440001057983 */ /* 0x004ea20000300800 */
[----:B------:R-:W-:-:S02]  /*8700*/  IADD3.X R160, PT, PT, R161, UR9, RZ, P2, !PT ;  /* 0x00000009a1a07c10 */ /* 0x000fc400097fe4ff */
[----:B------:R-:W-:-:S04]  /*8710*/  IADD3 R135, P2, PT, R190, UR13, RZ ;  /* 0x0000000dbe877c10 */ /* 0x000fc8000ff5e0ff */
[----:B------:R-:W-:Y:S02]  /*8720*/  IADD3.X R190, PT, PT, R191, UR9, RZ, P2, !PT ;  /* 0x00000009bfbe7c10 */ /* 0x000fe400097fe4ff */
[----:B------:R-:W-:Y:S02]  /*8730*/  IADD3 R187, P2, PT, R42, UR13, RZ ;  /* 0x0000000d2abb7c10 */ /* 0x000fe4000ff5e0ff */
[----:B------:R-:W-:Y:S02]  /*8740*/  IADD3.X R45, PT, PT, R45, UR9, RZ, P3, !PT ;  /* 0x000000092d2d7c10 */ /* 0x000fe40009ffe4ff */
[----:B------:R-:W-:Y:S02]  /*8750*/  IADD3.X R48, PT, PT, R43, UR9, RZ, P2, !PT ;  /* 0x000000092b307c10 */ /* 0x000fe400097fe4ff */
[----:B------:R-:W-:Y:S02]  /*8760*/  IADD3 R42, P3, PT, R12, UR13, RZ ;  /* 0x0000000d0c2a7c10 */ /* 0x000fe4000ff7e0ff */
[----:B------:R-:W-:-:S02]  /*8770*/  IADD3 R17, P2, PT, R106, UR13, RZ ;  /* 0x0000000d6a117c10 */ /* 0x000fc4000ff5e0ff */
[----:B----4-:R-:W-:Y:S02]  /*8780*/  IADD3 R43, P4, PT, R10, UR13, RZ ;  /* 0x0000000d0a2b7c10 */ /* 0x010fe4000ff9e0ff */
[----:B------:R-:W-:Y:S02]  /*8790*/  IADD3.X R12, PT, PT, R13, UR9, RZ, P3, !PT ;  /* 0x000000090d0c7c10 */ /* 0x000fe40009ffe4ff */
[----:B------:R-:W-:Y:S02]  /*87a0*/  IADD3.X R106, PT, PT, R107, UR9, RZ, P2, !PT ;  /* 0x000000096b6a7c10 */ /* 0x000fe400097fe4ff */
[----:B------:R-:W-:Y:S02]  /*87b0*/  IADD3.X R13, PT, PT, R11, UR9, RZ, P4, !PT ;  /* 0x000000090b0d7c10 */ /* 0x000fe4000a7fe4ff */
[----:B------:R-:W-:Y:S02]  /*87c0*/  IADD3 R11, P2, PT, R164, UR13, RZ ;  /* 0x0000000da40b7c10 */ /* 0x000fe4000ff5e0ff */
[----:B------:R-:W-:-:S02]  /*87d0*/  IADD3 R10, P3, PT, R166, UR13, RZ ;  /* 0x0000000da60a7c10 */ /* 0x000fc4000ff7e0ff */
[----:B------:R-:W-:Y:S02]  /*87e0*/  IADD3.X R164, PT, PT, R165, UR9, RZ, P2, !PT ;  /* 0x00000009a5a47c10 */ /* 0x000fe400097fe4ff */
[----:B------:R-:W-:Y:S02]  /*87f0*/  IADD3 R79, P5, PT, R79, UR12, RZ ;  /* 0x0000000c4f4f7c10 */ /* 0x000fe4000ffbe0ff */
[----:B------:R-:W-:Y:S01]  /*8800*/  IADD3 R77, P2, PT, R77, UR12, RZ ;  /* 0x0000000c4d4d7c10 */ /* 0x000fe2000ff5e0ff */
[----:B------:R-:W-:Y:S01]  /*8810*/  USHF.L.U32 UR4, UR4, 0x1f, URZ ;  /* 0x0000001f04047899 */ /* 0x000fe200080006ff */
[----:B------:R-:W-:Y:S02]  /*8820*/  IADD3.X R166, PT, PT, R167, UR9, RZ, P3, !PT ;  /* 0x00000009a7a67c10 */ /* 0x000fe40009ffe4ff */
[----:B------:R-:W-:Y:S01]  /*8830*/  IADD3 R75, P4, PT, R75, UR12, RZ ;  /* 0x0000000c4b4b7c10 */ /* 0x000fe2000ff9e0ff */
[----:B------:R0:W-:Y:S04]  /*8840*/  STL [R1+0xbc], R79 ;  /* 0x0000bc4f01007387 */ /* 0x0001e80000100800 */
[----:B------:R0:W-:Y:S01]  /*8850*/  STL [R1+0xb4], R77 ;  /* 0x0000b44d01007387 */ /* 0x0001e20000100800 */
[----:B------:R-:W-:-:S03]  /*8860*/  IMAD.U32 R3, RZ, RZ, UR4 ;  /* 0x00000004ff037e24 */ /* 0x000fc6000f8e00ff */
[----:B------:R0:W-:Y:S01]  /*8870*/  STL [R1+0xac], R75 ;  /* 0x0000ac4b01007387 */ /* 0x0001e20000100800 */
[----:B------:R-:W-:Y:S01]  /*8880*/  IADD3.X R15, PT, PT, R15, UR9, RZ, P1, !PT ;  /* 0x000000090f0f7c10 */ /* 0x000fe20008ffe4ff */
[----:B------:R-:W4:Y:S01]  /*8890*/  SYNCS.PHASECHK.TRANS64.TRYWAIT P1, [UR77], R3 ;  /* 0x00000003ff0075a7 */ /* 0x000f22000802114d */
[----:B------:R-:W-:Y:S02]  /*88a0*/  IADD3 R73, P3, PT, R73, UR12, RZ ;  /* 0x0000000c49497c10 */ /* 0x000fe4000ff7e0ff */
[----:B------:R-:W-:-:S03]  /*88b0*/  IADD3.X R71, PT, PT, R71, UR15, RZ, P6, !PT ;  /* 0x0000000f47477c10 */ /* 0x000fc6000b7fe4ff */
[----:B------:R0:W-:Y:S01]  /*88c0*/  STL [R1+0xa4], R73 ;  /* 0x0000a44901007387 */ /* 0x0001e20000100800 */
[----:B------:R-:W-:-:S03]  /*88d0*/  IADD3 R69, P6, PT, R69, UR12, RZ ;  /* 0x0000000c45457c10 */ /* 0x000fc6000ffde0ff */
[----:B------:R0:W-:Y:S01]  /*88e0*/  STL [R1+0xc0], R71 ;  /* 0x0000c04701007387 */ /* 0x0001e20000100800 */
        /* <DEDUP_REMOVED lines=34> */
[----:B---3--:R-:W-:Y:S02]  /*8b10*/  IADD3 R25, P3, PT, R25, UR12, RZ ;  /* 0x0000000c19197c10 */ /* 0x008fe4000ff7e0ff */
[----:B------:R-:W-:Y:S01]  /*8b20*/  IADD3.X R23, PT, PT, R23, UR15, RZ, P6, !PT ;  /* 0x0000000f17177c10 */ /* 0x000fe2000b7fe4ff */
[----:B------:R0:W-:Y:S01]  /*8b30*/  STL [R1+0x78], R27 ;  /* 0x0000781b01007387 */ /* 0x0001e20000100800 */
[----:B------:R-:W-:-:S03]  /*8b40*/  IADD3 R21, P6, PT, R21, UR12, RZ ;  /* 0x0000000c15157c10 */ /* 0x000fc6000ffde0ff */
[----:B------:R0:W-:Y:S01]  /*8b50*/  STL [R1+0x50], R25 ;  /* 0x0000501901007387 */ /* 0x0001e20000100800 */
[----:B------:R-:W-:-:S03]  /*8b60*/  IADD3.X R19, PT, PT, R19, UR15, RZ, P5, !PT ;  /* 0x0000000f13137c10 */ /* 0x000fc6000affe4ff */
[----:B------:R0:W-:Y:S01]  /*8b70*/  STL [R1+0x6c], R23 ;  /* 0x00006c1701007387 */ /* 0x0001e20000100800 */
[----:B------:R-:W-:-:S03]  /*8b80*/  IADD3.X R14, PT, PT, R14, UR15, RZ, P2, !PT ;  /* 0x0000000f0e0e7c10 */ /* 0x000fc600097fe4ff */
[----:B------:R0:W-:Y:S01]  /*8b90*/  STL [R1+0x48], R21 ;  /* 0x0000481501007387 */ /* 0x0001e20000100800 */
[----:B------:R-:W-:-:S03]  /*8ba0*/  IADD3.X R9, PT, PT, R9, UR15, RZ, P4, !PT ;  /* 0x0000000f09097c10 */ /* 0x000fc6000a7fe4ff */
[----:B------:R0:W-:Y:S01]  /*8bb0*/  STL [R1+0x64], R19 ;  /* 0x0000641301007387 */ /* 0x0001e20000100800 */
[----:B------:R-:W-:Y:S02]  /*8bc0*/  IADD3.X R7, PT, PT, R7, UR15, RZ, P3, !PT ;  /* 0x0000000f07077c10 */ /* 0x000fe40009ffe4ff */
[----:B--2---:R-:W-:Y:S01]  /*8bd0*/  IADD3.X R5, PT, PT, R5, UR15, RZ, P6, !PT ;  /* 0x0000000f05057c10 */ /* 0x004fe2000b7fe4ff */
[----:B------:R0:W-:Y:S04]  /*8be0*/  STL [R1+0x5c], R14 ;  /* 0x00005c0e01007387 */ /* 0x0001e80000100800 */
[----:B------:R0:W-:Y:S04]  /*8bf0*/  STL [R1+0x44], R5 ;  /* 0x0000440501007387 */ /* 0x0001e80000100800 */
[----:B------:R0:W-:Y:S04]  /*8c00*/  STL [R1+0x54], R9 ;  /* 0x0000540901007387 */ /* 0x0001e80000100800 */
[----:B------:R0:W-:Y:S01]  /*8c10*/  STL [R1+0x4c], R7 ;  /* 0x00004c0701007387 */ /* 0x0001e20000100800 */
[----:B----4-:R-:W-:Y:S05]  /*8c20*/  @!P1 BRA `(.L_x_8) ;  /* 0x00000094000c9947 */ /* 0x010fea0003800000 */
.L_x_16:
[----:B0-----:R-:W2:Y:S01]  /*8c30*/  LDL.LU R29, [R1+0x20] ;  /* 0x00002000011d7983 */ /* 0x001ea20000300800 */
[----:B------:R-:W-:Y:S01]  /*8c40*/  PRMT R221, RZ, 0x7610, R221 ;  /* 0x00007610ffdd7816 */ /* 0x000fe200000000dd */
[----:B------:R-:W0:Y:S01]  /*8c50*/  LDC R14, c[0x0][0x3a0] ;  /* 0x0000e800ff0e7b82 */ /* 0x000e220000000800 */
[----:B------:R-:W-:Y:S01]  /*8c60*/  PRMT R215, RZ, 0x7610, R215 ;  /* 0x00007610ffd77816 */ /* 0x000fe200000000d7 */
[----:B------:R-:W-:Y:S01]  /*8c70*/  STL [R1+0x67c], R186 ;  /* 0x00067cba01007387 */ /* 0x000fe20000100800 */
[----:B------:R-:W-:Y:S02]  /*8c80*/  PRMT R213, RZ, 0x7610, R213 ;  /* 0x00007610ffd57816 */ /* 0x000fe400000000d5 */
[----:B------:R-:W-:Y:S01]  /*8c90*/  PRMT R211, RZ, 0x7610, R211 ;  /* 0x00007610ffd37816 */ /* 0x000fe200000000d3 */
[----:B------:R-:W-:Y:S01]  /*8ca0*/  STL [R1+0x678], R47 ;  /* 0x0006782f01007387 */ /* 0x000fe20000100800 */
[----:B------:R-:W-:Y:S02]  /*8cb0*/  PRMT R209, RZ, 0x7610, R209 ;  /* 0x00007610ffd17816 */ /* 0x000fe400000000d1 */
[----:B------:R-:W-:Y:S01]  /*8cc0*/  PRMT R207, RZ, 0x7610, R207 ;  /* 0x00007610ffcf7816 */ /* 0x000fe200000000cf */
[----:B------:R-:W-:Y:S01]  /*8cd0*/  STL [R1+0x674], R187 ;  /* 0x000674bb01007387 */ /* 0x000fe20000100800 */
[----:B------:R-:W-:-:S02]  /*8ce0*/  PRMT R205, RZ, 0x7610, R205 ;  /* 0x00007610ffcd7816 */ /* 0x000fc400000000cd */
        /* <DEDUP_REMOVED lines=13> */
[----:B-----5:R3:W-:Y:S01]  /*8dc0*/  STL [R1+0x654], R0 ;  /* 0x0006540001007387 */ /* 0x0207e20000100800 */
[----:B------:R-:W-:Y:S02]  /*8dd0*/  PRMT R179, RZ, 0x7610, R179 ;  /* 0x00007610ffb37816 */ /* 0x000fe400000000b3 */
[----:B------:R-:W-:Y:S01]  /*8de0*/  PRMT R177, RZ, 0x7610, R177 ;  /* 0x00007610ffb17816 */ /* 0x000fe200000000b1 */
[----:B------:R-:W-:Y:S01]  /*8df0*/  STL [R1+0x488], R252 ;  /* 0x000488fc01007387 */ /* 0x000fe20000100800 */
[----:B------:R-:W-:-:S02]  /*8e00*/  PRMT R175, RZ, 0x7610, R175 ;  /* 0x00007610ffaf7816 */ /* 0x000fc400000000af */
[----:B------:R-:W-:Y:S01]  /*8e10*/  PRMT R173, RZ, 0x7610, R173 ;  /* 0x00007610ffad7816 */ /* 0x000fe200000000ad */
[----:B------:R4:W-:Y:S01]  /*8e20*/  STL [R1+0x658], R252 ;  /* 0x000658fc01007387 */ /* 0x0009e20000100800 */
[----:B------:R-:W-:Y:S02]  /*8e30*/  PRMT R171, RZ, 0x7610, R171 ;  /* 0x00007610ffab7816 */ /* 0x000fe400000000ab */
[----:B------:R-:W-:Y:S02]  /*8e40*/  PRMT R169, RZ, 0x7610, R169 ;  /* 0x00007610ffa97816 */ /* 0x000fe400000000a9 */
[----:B------:R-:W-:Y:S02]  /*8e50*/  PRMT R167, RZ, 0x7610, R167 ;  /* 0x00007610ffa77816 */ /* 0x000fe400000000a7 */
[----:B------:R-:W-:Y:S02]  /*8e60*/  PRMT R163, RZ, 0x7610, R163 ;  /* 0x00007610ffa37816 */ /* 0x000fe400000000a3 */
[----:B---3--:R-:W-:-:S02]  /*8e70*/  PRMT R0, RZ, 0x7610, R0 ;  /* 0x00007610ff007816 */ /* 0x008fc40000000000 */
[----:B----4-:R-:W-:Y:S02]  /*8e80*/  PRMT R252, RZ, 0x7610, R252 ;  /* 0x00007610fffc7816 */ /* 0x010fe400000000fc */
        /* <DEDUP_REMOVED lines=67> */
[----:B------:R-:W-:Y:S01]  /*92c0*/  PRMT R31, RZ, 0x7610, R31 ;  /* 0x00007610ff1f7816 */ /* 0x000fe2000000001f */
[----:B------:R-:W-:Y:S01]  /*92d0*/  IMAD.MOV.U32 R245, RZ, RZ, R244 ;  /* 0x000000fffff57224 */ /* 0x000fe200078e00f4 */
        /* <DEDUP_REMOVED lines=21> */
[----:B--2---:R-:W-:-:S05]  /*9430*/  VIADD R29, R29, 0x1 ;  /* 0x000000011d1d7836 */ /* 0x004fca0000000000 */
[----:B------:R-:W-:Y:S04]  /*9440*/  STL [R1+0x20], R29 ;  /* 0x0000201d01007387 */ /* 0x000fe80000100800 */
[----:B------:R-:W-:Y:S04]  /*9450*/  STL.S16 [R1+0x2c0], R221 ;  /* 0x0002c0dd01007387 */ /* 0x000fe80000100600 */
        /* <DEDUP_REMOVED lines=22> */
[----:B------:R2:W-:Y:S04]  /*95c0*/  STL [R1+0x65c], R252 ;  /* 0x00065cfc01007387 */ /* 0x0005e80000100800 */
[----:B------:R-:W-:Y:S04]  /*95d0*/  STL.S16 [R1+0x268], R163 ;  /* 0x000268a301007387 */ /* 0x000fe80000100600 */
[----:B------:R3:W-:Y:S01]  /*95e0*/  STL [R1+0x664], R0 ;  /* 0x0006640001007387 */ /* 0x0007e20000100800 */
[----:B0-----:R-:W-:Y:S01]  /*95f0*/  IMAD R14, R29, -0x40, R14 ;  /* 0xffffffc01d0e7824 */ /* 0x001fe200078e020e */
[----:B--2---:R-:W-:-:S02]  /*9600*/  PRMT R252, RZ, 0x7610, R252 ;  /* 0x00007610fffc7816 */ /* 0x004fc400000000fc */
[----:B------:R-:W-:Y:S04]  /*9610*/  STL.S16 [R1+0x25c], R161 ;  /* 0x00025ca101007387 */ /* 0x000fe80000100600 */
[----:B------:R-:W-:Y:S01]  /*9620*/  STL.S16 [R1+0x258], R159 ;  /* 0x0002589f01007387 */ /* 0x000fe20000100600 */
[----:B------:R-:W-:Y:S01]  /*9630*/  IMAD.MOV.U32 R183, RZ, RZ, R182 ;  /* 0x000000ffffb77224 */ /* 0x000fe200078e00b6 */
[----:B---3--:R-:W-:Y:S02]  /*9640*/  PRMT R0, RZ, 0x7610, R0 ;  /* 0x00007610ff007816 */ /* 0x008fe40000000000 */
        /* <DEDUP_REMOVED lines=48> */
[----:B------:R0:W-:Y:S04]  /*9950*/  STL.S16 [R1+0x19c], R27 ;  /* 0x00019c1b01007387 */ /* 0x0001e80000100600 */
[----:B0-----:R-:W2:Y:S04]  /*9960*/  LDL.LU R27, [R1+0x3cc] ;  /* 0x0003cc00011b7983 */ /* 0x001ea80000300800 */
[----:B------:R0:W-:Y:S04]  /*9970*/  STL.S16 [R1+0x198], R7 ;  /* 0x0001980701007387 */ /* 0x0001e80000100600 */
[----:B0-----:R-:W3:Y:S04]  /*9980*/  LDL.LU R7, [R1+0x3d0] ;  /* 0x0003d00001077983 */ /* 0x001ee80000300800 */
[----:B------:R0:W-:Y:S04]  /*9990*/  STL.S16 [R1+0x194], R3 ;  /* 0x0001940301007387 */ /* 0x0001e80000100600 */
[----:B0-----:R-:W4:Y:S04]  /*99a0*/  LDL.LU R3, [R1+0x3d4] ;  /* 0x0003d40001037983 */ /* 0x001f280000300800 */
[----:B------:R-:W-:Y:S04]  /*99b0*/  STL.S16 [R1+0x190], R55 ;  /* 0x0001903701007387 */ /* 0x000fe80000100600 */
[----:B------:R-:W-:Y:S04]  /*99c0*/  STL.S16 [R1+0x18c], R53 ;  /* 0x00018c3501007387 */ /* 0x000fe80000100600 */
[----:B------:R0:W-:Y:S04]  /*99d0*/  STL.S16 [R1+0x188], R51 ;  /* 0x0001883301007387 */ /* 0x0001e80000100600 */
[----:B------:R-:W-:Y:S04]  /*99e0*/  STL.S16 [R1+0x184], R41 ;  /* 0x0001842901007387 */ /* 0x000fe80000100600 */
[----:B------:R-:W-:Y:S04]  /*99f0*/  STL.S16 [R1+0x180], R39 ;  /* 0x0001802701007387 */ /* 0x000fe80000100600 */
[----:B------:R-:W-:Y:S04]  /*9a00*/  STL.S16 [R1+0x17c], R37 ;  /* 0x00017c2501007387 */ /* 0x000fe80000100600 */
[----:B------:R-:W-:Y:S04]  /*9a10*/  STL.S16 [R1+0x178], R35 ;  /* 0x0001782301007387 */ /* 0x000fe80000100600 */
[----:B------:R-:W-:Y:S04]  /*9a20*/  STL.S16 [R1+0x174], R23 ;  /* 0x0001741701007387 */ /* 0x000fe80000100600 */
[----:B------:R-:W-:Y:S04]  /*9a30*/  STL.S16 [R1+0x170], R19 ;  /* 0x0001701301007387 */ /* 0x000fe80000100600 */
[----:B0-----:R-:W4:Y:S04]  /*9a40*/  LDL.LU R51, [R1+0x18] ;  /* 0x0000180001337983 */ /* 0x001f280000300800 */
[----:B------:R0:W-:Y:S04]  /*9a50*/  STL.S16 [R1+0x16c], R5 ;  /* 0x00016c0501007387 */ /* 0x0001e80000100600 */
[----:B0-----:R-:W4:Y:S04]  /*9a60*/  LDL.LU R5, [R1+0x1c] ;  /* 0x00001c0001057983 */ /* 0x001f280000300800 */
[----:B------:R0:W-:Y:S04]  /*9a70*/  STL.S16 [R1+0x168], R9 ;  /* 0x0001680901007387 */ /* 0x0001e80000100600 */
[----:B------:R-:W4:Y:S04]  /*9a80*/  LDL.LU R19, [R1+0x38] ;  /* 0x0000380001137983 */ /* 0x000f280000300800 */
[----:B0-----:R-:W4:Y:S04]  /*9a90*/  LDL.LU R9, [R1+0x3c] ;  /* 0x00003c0001097983 */ /* 0x001f280000300800 */
[----:B------:R0:W-:Y:S04]  /*9aa0*/  STL.S16 [R1+0x164], R21 ;  /* 0x0001641501007387 */ /* 0x0001e80000100600 */
[----:B0-----:R-:W4:Y:S04]  /*9ab0*/  LDL.LU R21, [R1+0x40] ;  /* 0x0000400001157983 */ /* 0x001f280000300800 */
[----:B------:R-:W4:Y:S04]  /*9ac0*/  LDL.LU R23, [R1+0xc8] ;  /* 0x0000c80001177983 */ /* 0x000f280000300800 */
[----:B------:R0:W-:Y:S04]  /*9ad0*/  STL.S16 [R1+0x160], R25 ;  /* 0x0001601901007387 */ /* 0x0001e80000100600 */
[----:B------:R-:W4:Y:S04]  /*9ae0*/  LDL.LU R41, [R1+0xd4] ;  /* 0x0000d40001297983 */ /* 0x000f280000300800 */
[----:B0-----:R-:W4:Y:S04]  /*9af0*/  LDL.LU R25, [R1+0xdc] ;  /* 0x0000dc0001197983 */ /* 0x001f280000300800 */
[----:B------:R0:W-:Y:S04]  /*9b00*/  STL.S16 [R1+0x15c], R33 ;  /* 0x00015c2101007387 */ /* 0x0001e80000100600 */
[----:B------:R-:W4:Y:S04]  /*9b10*/  LDL.LU R39, [R1+0xe0] ;  /* 0x0000e00001277983 */ /* 0x000f280000300800 */
[----:B------:R-:W4:Y:S01]  /*9b20*/  LDL.LU R37, [R1+0xe8] ;  /* 0x0000e80001257983 */ /* 0x000f220000300800 */
[----:B------:R-:W-:-:S03]  /*9b30*/  IMAD.MOV.U32 R79, RZ, RZ, R78 ;  /* 0x000000ffff4f7224 */ /* 0x000fc600078e004e */
[----:B------:R1:W-:Y:S01]  /*9b40*/  STL.S16 [R1+0x158], R31 ;  /* 0x0001581f01007387 */ /* 0x0003e20000100600 */
[----:B------:R-:W-:-:S03]  /*9b50*/  IMAD.MOV.U32 R81, RZ, RZ, R80 ;  /* 0x000000ffff517224 */ /* 0x000fc600078e0050 */
[----:B------:R-:W4:Y:S04]  /*9b60*/  LDL.LU R35, [R1+0xf4] ;  /* 0x0000f40001237983 */ /* 0x000f280000300800 */
[----:B0-----:R-:W4:Y:S01]  /*9b70*/  LDL.LU R33, [R1+0xf8] ;  /* 0x0000f80001217983 */ /* 0x001f220000300800 */
[----:B------:R-:W-:-:S03]  /*9b80*/  IMAD.MOV.U32 R109, RZ, RZ, R108 ;  /* 0x000000ffff6d7224 */ /* 0x000fc600078e006c */
[----:B-1----:R-:W4:Y:S04]  /*9b90*/  LDL.LU R31, [R1+0x100] ;  /* 0x00010000011f7983 */ /* 0x002f280000300800 */
[----:B------:R-:W4:Y:S01]  /*9ba0*/  LDL.LU R29, [R1+0x104] ;  /* 0x00010400011d7983 */ /* 0x000f220000300800 */
[----:B------:R-:W-:Y:S02]  /*9bb0*/  IMAD.MOV.U32 R181, RZ, RZ, R180 ;  /* 0x000000ffffb57224 */ /* 0x000fe400078e00b4 */
[----:B------:R-:W-:Y:S02]  /*9bc0*/  IMAD.MOV.U32 R213, RZ, RZ, R212 ;  /* 0x000000ffffd57224 */ /* 0x000fe400078e00d4 */
[----:B------:R-:W-:Y:S02]  /*9bd0*/  IMAD.MOV.U32 R83, RZ, RZ, R82 ;  /* 0x000000ffff537224 */ /* 0x000fe400078e0052 */
[----:B------:R-:W-:-:S02]  /*9be0*/  IMAD.MOV.U32 R53, RZ, RZ, R52 ;  /* 0x000000ffff357224 */ /* 0x000fc400078e0034 */
[----:B--2---:R-:W-:Y:S02]  /*9bf0*/  IMAD.MOV.U32 R78, RZ, RZ, R27 ;  /* 0x000000ffff4e7224 */ /* 0x004fe400078e001b */
[----:B------:R-:W2:Y:S01]  /*9c00*/  LDL.LU R27, [R1+0x108] ;  /* 0x00010800011b7983 */ /* 0x000ea20000300800 */
[----:B---3--:R-:W-:-:S03]  /*9c10*/  IMAD.MOV.U32 R80, RZ, RZ, R7 ;  /* 0x000000ffff507224 */ /* 0x008fc600078e0007 */
[----:B------:R-:W3:Y:S01]  /*9c20*/  LDL.LU R7, [R1+0x10c] ;  /* 0x00010c0001077983 */ /* 0x000ee20000300800 */
[----:B----4-:R-:W-:-:S03]  /*9c30*/  IMAD.MOV.U32 R108, RZ, RZ, R3 ;  /* 0x000000ffff6c7224 */ /* 0x010fc600078e0003 */
[----:B------:R-:W4:Y:S01]  /*9c40*/  LDL.LU R3, [R1+0x110] ;  /* 0x0001100001037983 */ /* 0x000f220000300800 */
[----:B------:R-:W-:Y:S02]  /*9c50*/  IMAD.MOV.U32 R212, RZ, RZ, R51 ;  /* 0x000000ffffd47224 */ /* 0x000fe400078e0033 */
[----:B------:R-:W-:Y:S02]  /*9c60*/  IMAD.MOV.U32 R51, RZ, RZ, R50 ;  /* 0x000000ffff337224 */ /* 0x000fe400078e0032 */
[----:B------:R-:W-:Y:S02]  /*9c70*/  IMAD.MOV.U32 R182, RZ, RZ, R5 ;  /* 0x000000ffffb67224 */ /* 0x000fe400078e0005 */
[----:B------:R-:W4:Y:S01]  /*9c80*/  LDL.LU R5, [R1+0x114] ;  /* 0x0001140001057983 */ /* 0x000f220000300800 */
[----:B------:R-:W-:Y:S02]  /*9c90*/  IMAD.MOV.U32 R180, RZ, RZ, R19 ;  /* 0x000000ffffb47224 */ /* 0x000fe400078e0013 */
[----:B------:R-:W-:-:S02]  /*9ca0*/  IMAD.MOV.U32 R19, RZ, RZ, R18 ;  /* 0x000000ffff137224 */ /* 0x000fc400078e0012 */
[----:B------:R-:W-:Y:S02]  /*9cb0*/  IMAD.MOV.U32 R18, RZ, RZ, R9 ;  /* 0x000000ffff127224 */ /* 0x000fe400078e0009 */
[----:B------:R-:W4:Y:S01]  /*9cc0*/  LDL.LU R9, [R1+0x118] ;  /* 0x0001180001097983 */ /* 0x000f220000300800 */
[----:B------:R-:W-:-:S03]  /*9cd0*/  IMAD.MOV.U32 R50, RZ, RZ, R23 ;  /* 0x000000ffff327224 */ /* 0x000fc600078e0017 */
[----:B------:R-:W4:Y:S01]  /*9ce0*/  LDL.LU R23, [R1+0x11c] ;  /* 0x00011c0001177983 */ /* 0x000f220000300800 */
[----:B------:R-:W-:Y:S02]  /*9cf0*/  IMAD.MOV.U32 R52, RZ, RZ, R41 ;  /* 0x000000ffff347224 */ /* 0x000fe400078e0029 */
[----:B------:R-:W-:Y:S02]  /*9d00*/  IMAD.MOV.U32 R82, RZ, RZ, R25 ;  /* 0x000000ffff527224 */ /* 0x000fe400078e0019 */
[----:B------:R-:W4:Y:S04]  /*9d10*/  LDL.LU R25, [R1+0x120] ;  /* 0x0001200001197983 */ /* 0x000f280000300800 */
[----:B------:R-:W4:Y:S01]  /*9d20*/  LDL.LU R41, [R1+0x124] ;  /* 0x0001240001297983 */ /* 0x000f220000300800 */
[----:B------:R-:W-:-:S03]  /*9d30*/  IMAD.MOV.U32 R85, RZ, RZ, R84 ;  /* 0x000000ffff557224 */ /* 0x000fc600078e0054 */
        /* <DEDUP_REMOVED lines=9> */
[----:B------:R-:W-:Y:S02]  /*9dd0*/  IMAD.MOV.U32 R114, RZ, RZ, R35 ;  /* 0x000000ffff727224 */ /* 0x000fe400078e0023 */
[----:B------:R-:W-:Y:S01]  /*9de0*/  IMAD.MOV.U32 R211, RZ, RZ, R210 ;  /* 0x000000ffffd37224 */ /* 0x000fe200078e00d2 */
[----:B------:R-:W4:Y:S01]  /*9df0*/  LDL.LU R37, [R1+0x13c] ;  /* 0x00013c0001257983 */ /* 0x000f220000300800 */
[----:B------:R-:W-:-:S03]  /*9e00*/  IMAD.MOV.U32 R209, RZ, RZ, R208 ;  /* 0x000000ffffd17224 */ /* 0x000fc600078e00d0 */
[----:B------:R-:W4:Y:S01]  /*9e10*/  LDL.LU R69, [R1+0x140] ;  /* 0x0001400001457983 */ /* 0x000f220000300800 */
[----:B------:R-:W-:-:S03]  /*9e20*/  IMAD.MOV.U32 R244, RZ, RZ, R29 ;  /* 0x000000fffff47224 */ /* 0x000fc600078e001d */
[----:B------:R-:W4:Y:S01]  /*9e30*/  LDL.LU R35, [R1+0x144] ;  /* 0x0001440001237983 */ /* 0x000f220000300800 */
[----:B------:R-:W-:Y:S02]  /*9e40*/  IMAD.MOV.U32 R179, RZ, RZ, R178 ;  /* 0x000000ffffb37224 */ /* 0x000fe400078e00b2 */
[----:B------:R-:W-:Y:S02]  /*9e50*/  IMAD.MOV.U32 R177, RZ, RZ, R176 ;  /* 0x000000ffffb17224 */ /* 0x000fe400078e00b0 */
[----:B------:R-:W-:Y:S02]  /*9e60*/  IMAD.MOV.U32 R143, RZ, RZ, R142 ;  /* 0x000000ffff8f7224 */ /* 0x000fe400078e008e */
[----:B------:R-:W-:Y:S02]  /*9e70*/  IMAD.MOV.U32 R142, RZ, RZ, R31 ;  /* 0x000000ffff8e7224 */ /* 0x000fe400078e001f */
[----:B------:R-:W-:Y:S02]  /*9e80*/  IMAD.MOV.U32 R141, RZ, RZ, R140 ;  /* 0x000000ffff8d7224 */ /* 0x000fe400078e008c */
[----:B------:R-:W-:-:S02]  /*9e90*/  IMAD.MOV.U32 R140, RZ, RZ, R33 ;  /* 0x000000ffff8c7224 */ /* 0x000fc400078e0021 */
[----:B------:R-:W-:Y:S02]  /*9ea0*/  IMAD.MOV.U32 R55, RZ, RZ, R54 ;  /* 0x000000ffff377224 */ /* 0x000fe400078e0036 */
[----:B--2---:R-:W-:Y:S02]  /*9eb0*/  IMAD.MOV.U32 R236, RZ, RZ, R27 ;  /* 0x000000ffffec7224 */ /* 0x004fe400078e001b */
[----:B---3--:R-:W-:Y:S02]  /*9ec0*/  IMAD.MOV.U32 R210, RZ, RZ, R7 ;  /* 0x000000ffffd27224 */ /* 0x008fe400078e0007 */
[----:B------:R-:W2:Y:S04]  /*9ed0*/  LDL.LU R7, [R1+0x148] ;  /* 0x0001480001077983 */ /* 0x000ea80000300800 */
[----:B------:R-:W3:Y:S01]  /*9ee0*/  LDL.LU R61, [R1+0x14c] ;  /* 0x00014c00013d7983 */ /* 0x000ee20000300800 */
[----:B----4-:R-:W-:-:S03]  /*9ef0*/  IMAD.MOV.U32 R208, RZ, RZ, R3 ;  /* 0x000000ffffd07224 */ /* 0x010fc600078e0003 */
[----:B------:R-:W4:Y:S04]  /*9f00*/  LDL.LU R3, [R1+0x150] ;  /* 0x0001500001037983 */ /* 0x000f280000300800 */
[----:B------:R-:W4:Y:S01]  /*9f10*/  LDL.LU R29, [R1+0x154] ;  /* 0x00015400011d7983 */ /* 0x000f220000300800 */
[----:B------:R-:W-:-:S03]  /*9f20*/  IMAD.MOV.U32 R178, RZ, RZ, R5 ;  /* 0x000000ffffb27224 */ /* 0x000fc600078e0005 */
[----:B------:R-:W4:Y:S04]  /*9f30*/  LDL.LU R5, [R1+0x2dc] ;  /* 0x0002dc0001057983 */ /* 0x000f280000300800 */
[----:B------:R-:W4:Y:S01]  /*9f40*/  LDL.LU R27, [R1+0x2e0] ;  /* 0x0002e000011b7983 */ /* 0x000f220000300800 */
[----:B------:R-:W-:-:S03]  /*9f50*/  IMAD.MOV.U32 R176, RZ, RZ, R9 ;  /* 0x000000ffffb07224 */ /* 0x000fc600078e0009 */
[----:B------:R-:W4:Y:S04]  /*9f60*/  LDL.LU R9, [R1+0x2e4] ;  /* 0x0002e40001097983 */ /* 0x000f280000300800 */
[----:B------:R-:W4:Y:S04]  /*9f70*/  LDL.LU R59, [R1+0x2e8] ;  /* 0x0002e800013b7983 */ /* 0x000f280000300800 */
[----:B------:R-:W4:Y:S04]  /*9f80*/  LDL.LU R31, [R1+0x2ec] ;  /* 0x0002ec00011f7983 */ /* 0x000f280000300800 */
[----:B------:R-:W4:Y:S04]  /*9f90*/  LDL.LU R67, [R1+0x2f0] ;  /* 0x0002f00001437983 */ /* 0x000f280000300800 */
[----:B------:R-:W4:Y:S04]  /*9fa0*/  LDL.LU R33, [R1+0x2f4] ;  /* 0x0002f40001217983 */ /* 0x000f280000300800 */
[----:B------:R-:W4:Y:S01]  /*9fb0*/  LDL.LU R63, [R1+0x2f8] ;  /* 0x0002f800013f7983 */ /* 0x000f220000300800 */
[----:B------:R-:W-:-:S03]  /*9fc0*/  IMAD.MOV.U32 R54, RZ, RZ, R41 ;  /* 0x000000ffff367224 */ /* 0x000fc600078e0029 */
[----:B------:R-:W4:Y:S01]  /*9fd0*/  LDL.LU R41, [R1+0x2fc] ;  /* 0x0002fc0001297983 */ /* 0x000f220000300800 */
[----:B------:R-:W-:Y:S02]  /*9fe0*/  IMAD.MOV.U32 R87, RZ, RZ, R86 ;  /* 0x000000ffff577224 */ /* 0x000fe400078e0056 */
[----:B------:R-:W-:Y:S02]  /*9ff0*/  IMAD.MOV.U32 R117, RZ, RZ, R116 ;  /* 0x000000ffff757224 */ /* 0x000fe400078e0074 */
[----:B------:R-:W-:Y:S02]  /*a000*/  IMAD.MOV.U32 R145, RZ, RZ, R144 ;  /* 0x000000ffff917224 */ /* 0x000fe400078e0090 */
[----:B------:R-:W-:Y:S02]  /*a010*/  IMAD.MOV.U32 R86, RZ, RZ, R65 ;  /* 0x000000ffff567224 */ /* 0x000fe400078e0041 */
[----:B------:R-:W4:Y:S01]  /*a020*/  LDL.LU R65, [R1+0x300] ;  /* 0x0003000001417983 */ /* 0x000f220000300800 */
[----:B------:R-:W-:-:S02]  /*a030*/  IMAD.MOV.U32 R205, RZ, RZ, R204 ;  /* 0x000000ffffcd7224 */ /* 0x000fc400078e00cc */
[----:B------:R-:W-:Y:S02]  /*a040*/  IMAD.MOV.U32 R116, RZ, RZ, R39 ;  /* 0x000000ffff747224 */ /* 0x000fe400078e0027 */
[----:B------:R-:W4:Y:S01]  /*a050*/  LDL.LU R39, [R1+0x304] ;  /* 0x0003040001277983 */ /* 0x000f220000300800 */
        /* <DEDUP_REMOVED lines=10> */
[----:B------:R-:W-:Y:S02]  /*a100*/  IMAD.MOV.U32 R119, RZ, RZ, R118 ;  /* 0x000000ffff777224 */ /* 0x000fe400078e0076 */
[----:B------:R-:W-:-:S02]  /*a110*/  IMAD.MOV.U32 R118, RZ, RZ, R71 ;  /* 0x000000ffff767224 */ /* 0x000fc400078e0047 */
[----:B------:R-:W-:Y:S02]  /*a120*/  IMAD.MOV.U32 R89, RZ, RZ, R88 ;  /* 0x000000ffff597224 */ /* 0x000fe400078e0058 */
[----:B------:R-:W-:Y:S02]  /*a130*/  IMAD.MOV.U32 R88, RZ, RZ, R73 ;  /* 0x000000ffff587224 */ /* 0x000fe400078e0049 */
[----:B--2---:R-:W-:Y:S02]  /*a140*/  IMAD.MOV.U32 R234, RZ, RZ, R7 ;  /* 0x000000ffffea7224 */ /* 0x004fe400078e0007 */
[----:B------:R-:W2:Y:S01]  /*a150*/  LDL.LU R7, [R1+0x310] ;  /* 0x0003100001077983 */ /* 0x000ea20000300800 */
[----:B---3--:R-:W-:Y:S02]  /*a160*/  IMAD.MOV.U32 R206, RZ, RZ, R61 ;  /* 0x000000ffffce7224 */ /* 0x008fe400078e003d */
[----:B------:R-:W-:Y:S02]  /*a170*/  IMAD.MOV.U32 R61, RZ, RZ, R60 ;  /* 0x000000ffff3d7224 */ /* 0x000fe400078e003c */
[----:B----4-:R-:W-:-:S02]  /*a180*/  IMAD.MOV.U32 R204, RZ, RZ, R3 ;  /* 0x000000ffffcc7224 */ /* 0x010fc400078e0003 */
[----:B------:R-:W3:Y:S01]  /*a190*/  LDL.LU R3, [R1+0x314] ;  /* 0x0003140001037983 */ /* 0x000ee20000300800 */
[----:B------:R-:W-:Y:S02]  /*a1a0*/  IMAD.MOV.U32 R174, RZ, RZ, R29 ;  /* 0x000000ffffae7224 */ /* 0x000fe400078e001d */
[----:B------:R-:W-:Y:S02]  /*a1b0*/  IMAD.MOV.U32 R29, RZ, RZ, R28 ;  /* 0x000000ffff1d7224 */ /* 0x000fe400078e001c */
[----:B------:R-:W-:Y:S02]  /*a1c0*/  IMAD.MOV.U32 R172, RZ, RZ, R5 ;  /* 0x000000ffffac7224 */ /* 0x000fe400078e0005 */
        /* <DEDUP_REMOVED lines=19> */
[----:B------:R-:W-:-:S02]  /*a300*/  IMAD.MOV.U32 R91, RZ, RZ, R90 ;  /* 0x000000ffff5b7224 */ /* 0x000fc400078e005a */
[----:B------:R-:W-:Y:S02]  /*a310*/  IMAD.MOV.U32 R90, RZ, RZ, R67 ;  /* 0x000000ffff5a7224 */ /* 0x000fe400078e0043 */
[----:B------:R-:W-:Y:S01]  /*a320*/  IMAD.MOV.U32 R230, RZ, RZ, R35 ;  /* 0x000000ffffe67224 */ /* 0x000fe200078e0023 */
[----:B------:R-:W4:Y:S01]  /*a330*/  LDL.LU R67, [R1+0x350] ;  /* 0x0003500001437983 */ /* 0x000f220000300800 */
[----:B------:R-:W-:Y:S02]  /*a340*/  IMAD.MOV.U32 R201, RZ, RZ, R200 ;  /* 0x000000ffffc97224 */ /* 0x000fe400078e00c8 */
[----:B------:R-:W-:Y:S01]  /*a350*/  IMAD.MOV.U32 R171, RZ, RZ, R170 ;  /* 0x000000ffffab7224 */ /* 0x000fe200078e00aa */
[----:B------:R-:W4:Y:S01]  /*a360*/  LDL.LU R35, [R1+0x354] ;  /* 0x0003540001237983 */ /* 0x000f220000300800 */
[----:B------:R-:W-:Y:S02]  /*a370*/  IMAD.MOV.U32 R203, RZ, RZ, R202 ;  /* 0x000000ffffcb7224 */ /* 0x000fe400078e00ca */
[----:B------:R-:W-:-:S02]  /*a380*/  IMAD.MOV.U32 R238, RZ, RZ, R37 ;  /* 0x000000ffffee7224 */ /* 0x000fc400078e0025 */
[----:B------:R-:W-:Y:S02]  /*a390*/  IMAD.MOV.U32 R169, RZ, RZ, R168 ;  /* 0x000000ffffa97224 */ /* 0x000fe400078e00a8 */
[----:B------:R-:W-:Y:S02]  /*a3a0*/  IMAD.MOV.U32 R147, RZ, RZ, R146 ;  /* 0x000000ffff937224 */ /* 0x000fe400078e0092 */
[----:B------:R-:W-:Y:S02]  /*a3b0*/  IMAD.MOV.U32 R146, RZ, RZ, R69 ;  /* 0x000000ffff927224 */ /* 0x000fe400078e0045 */
[----:B------:R-:W-:Y:S02]  /*a3c0*/  IMAD.MOV.U32 R149, RZ, RZ, R148 ;  /* 0x000000ffff957224 */ /* 0x000fe400078e0094 */
[----:B------:R-:W-:Y:S02]  /*a3d0*/  IMAD.MOV.U32 R148, RZ, RZ, R65 ;  /* 0x000000ffff947224 */ /* 0x000fe400078e0041 */
[----:B------:R-:W-:-:S02]  /*a3e0*/  IMAD.MOV.U32 R151, RZ, RZ, R150 ;  /* 0x000000ffff977224 */ /* 0x000fc400078e0096 */
[----:B------:R-:W-:Y:S02]  /*a3f0*/  IMAD.MOV.U32 R150, RZ, RZ, R39 ;  /* 0x000000ffff967224 */ /* 0x000fe400078e0027 */
[----:B------:R-:W-:Y:S02]  /*a400*/  IMAD.MOV.U32 R65, RZ, RZ, R64 ;  /* 0x000000ffff417224 */ /* 0x000fe400078e0040 */
[----:B------:R-:W-:Y:S02]  /*a410*/  IMAD.MOV.U32 R97, RZ, RZ, R96 ;  /* 0x000000ffff617224 */ /* 0x000fe400078e0060 */
[----:B------:R-:W-:Y:S01]  /*a420*/  IMAD.MOV.U32 R127, RZ, RZ, R126 ;  /* 0x000000ffff7f7224 */ /* 0x000fe200078e007e */
[----:B------:R-:W-:Y:S01]  /*a430*/  ISETP.GT.AND P1, PT, R14, RZ, PT ;  /* 0x000000ff0e00720c */ /* 0x000fe20003f24270 */
[----:B------:R-:W-:Y:S02]  /*a440*/  IMAD.MOV.U32 R155, RZ, RZ, R154 ;  /* 0x000000ffff9b7224 */ /* 0x000fe400078e009a */
[----:B------:R-:W-:-:S02]  /*a450*/  IMAD.MOV.U32 R167, RZ, RZ, R166 ;  /* 0x000000ffffa77224 */ /* 0x000fc400078e00a6 */
[----:B------:R-:W-:-:S08]  /*a460*/  IMAD.MOV.U32 R166, RZ, RZ, R10 ;  /* 0x000000ffffa67224 */ /* 0x000fd000078e000a */
[----:B------:R-:W4:Y:S01]  /*a470*/  @P1 LDG.E.U16 R165, desc[UR18][R166.64] ;  /* 0x00000012a6a51981 */ /* 0x000f22000c1e1500 */
[----:B--2---:R-:W-:Y:S02]  /*a480*/  IMAD.MOV.U32 R202, RZ, RZ, R7 ;  /* 0x000000ffffca7224 */ /* 0x004fe400078e0007 */
[----:B---3--:R-:W-:Y:S02]  /*a490*/  IMAD.MOV.U32 R200, RZ, RZ, R3 ;  /* 0x000000ffffc87224 */ /* 0x008fe400078e0003 */
[----:B------:R-:W2:Y:S01]  /*a4a0*/  LDL.LU R3, [R1+0x358] ;  /* 0x0003580001037983 */ /* 0x000ea20000300800 */
[----:B----4-:R-:W-:-:S03]  /*a4b0*/  IMAD.MOV.U32 R170, RZ, RZ, R5 ;  /* 0x000000ffffaa7224 */ /* 0x010fc600078e0005 */
[----:B------:R-:W3:Y:S04]  /*a4c0*/  LDL.LU R5, [R1+0x35c] ;  /* 0x00035c0001057983 */ /* 0x000ee80000300800 */
[----:B------:R-:W4:Y:S04]  /*a4d0*/  LDL.LU R7, [R1+0x360] ;  /* 0x0003600001077983 */ /* 0x000f280000300800 */
[----:B------:R-:W2:Y:S01]  /*a4e0*/  LDL.LU R37, [R1+0x364] ;  /* 0x0003640001257983 */ /* 0x000ea20000300800 */
[----:B------:R-:W-:-:S03]  /*a4f0*/  IMAD.MOV.U32 R168, RZ, RZ, R9 ;  /* 0x000000ffffa87224 */ /* 0x000fc600078e0009 */
[----:B------:R-:W2:Y:S04]  /*a500*/  LDL.LU R9, [R1+0x368] ;  /* 0x0003680001097983 */ /* 0x000ea80000300800 */
[----:B------:R-:W3:Y:S04]  /*a510*/  LDL.LU R69, [R1+0x36c] ;  /* 0x00036c0001457983 */ /* 0x000ee80000300800 */
[----:B------:R-:W3:Y:S04]  /*a520*/  LDL.LU R99, [R1+0x370] ;  /* 0x0003700001637983 */ /* 0x000ee80000300800 */
[----:B------:R-:W3:Y:S04]  /*a530*/  LDL.LU R101, [R1+0x374] ;  /* 0x0003740001657983 */ /* 0x000ee80000300800 */
[----:B------:R-:W3:Y:S01]  /*a540*/  LDL.LU R39, [R1+0x378] ;  /* 0x0003780001277983 */ /* 0x000ee20000300800 */
[----:B------:R-:W-:-:S03]  /*a550*/  IMAD.MOV.U32 R64, RZ, RZ, R41 ;  /* 0x000000ffff407224 */ /* 0x000fc600078e0029 */
[----:B------:R-:W3:Y:S01]  /*a560*/  LDL.LU R41, [R1+0x37c] ;  /* 0x00037c0001297983 */ /* 0x000ee20000300800 */
[----:B------:R-:W-:-:S03]  /*a570*/  IMAD.MOV.U32 R96, RZ, RZ, R71 ;  /* 0x000000ffff607224 */ /* 0x000fc600078e0047 */
[----:B------:R-:W3:Y:S01]  /*a580*/  LDL.LU R71, [R1+0x380] ;  /* 0x0003800001477983 */ /* 0x000ee20000300800 */
[----:B------:R-:W-:-:S03]  /*a590*/  IMAD.MOV.U32 R126, RZ, RZ, R73 ;  /* 0x000000ffff7e7224 */ /* 0x000fc600078e0049 */
[----:B------:R-:W3:Y:S04]  /*a5a0*/  LDL.LU R73, [R1+0x384] ;  /* 0x0003840001497983 */ /* 0x000ee80000300800 */
[----:B------:R-:W3:Y:S01]  /*a5b0*/  LDL.LU R133, [R1+0x388] ;  /* 0x0003880001857983 */ /* 0x000ee20000300800 */
[----:B------:R-:W-:-:S03]  /*a5c0*/  IMAD.MOV.U32 R232, RZ, RZ, R103 ;  /* 0x000000ffffe87224 */ /* 0x000fc600078e0067 */
[----:B------:R-:W3:Y:S01]  /*a5d0*/  LDL.LU R103, [R1+0x38c] ;  /* 0x00038c0001677983 */ /* 0x000ee20000300800 */
[----:B------:R-:W-:-:S03]  /*a5e0*/  IMAD.MOV.U32 R228, RZ, RZ, R105 ;  /* 0x000000ffffe47224 */ /* 0x000fc600078e0069 */
[----:B------:R-:W3:Y:S01]  /*a5f0*/  LDL.LU R105, [R1+0x390] ;  /* 0x0003900001697983 */ /* 0x000ee20000300800 */
[----:B------:R-:W-:-:S03]  /*a600*/  IMAD.MOV.U32 R154, RZ, RZ, R107 ;  /* 0x000000ffff9a7224 */ /* 0x000fc600078e006b */
[----:B------:R-:W3:Y:S01]  /*a610*/  LDL.LU R107, [R1+0x394] ;  /* 0x00039400016b7983 */ /* 0x000ee20000300800 */
        /* <DEDUP_REMOVED lines=14> */
[----:B----4-:R-:W-:Y:S02]  /*a700*/  IMAD.MOV.U32 R34, RZ, RZ, R7 ;  /* 0x000000ffff227224 */ /* 0x010fe400078e0007 */
[----:B------:R-:W4:Y:S01]  /*a710*/  LDL.LU R7, [R1+0x398] ;  /* 0x0003980001077983 */ /* 0x000f220000300800 */
[----:B--2---:R-:W-:-:S03]  /*a720*/  IMAD.MOV.U32 R66, RZ, RZ, R9 ;  /* 0x000000ffff427224 */ /* 0x004fc600078e0009 */
[----:B------:R-:W2:Y:S01]  /*a730*/  LDL.LU R9, [R1+0x39c] ;  /* 0x00039c0001097983 */ /* 0x000ea20000300800 */
[----:B---3--:R-:W-:-:S03]  /*a740*/  IMAD.MOV.U32 R128, RZ, RZ, R39 ;  /* 0x000000ffff807224 */ /* 0x008fc600078e0027 */
[----:B------:R-:W3:Y:S01]  /*a750*/  LDL.LU R39, [R1+0x3a0] ;  /* 0x0003a00001277983 */ /* 0x000ee20000300800 */
[----:B------:R-:W-:-:S03]  /*a760*/  IMAD.MOV.U32 R130, RZ, RZ, R41 ;  /* 0x000000ffff827224 */ /* 0x000fc600078e0029 */
[----:B------:R-:W2:Y:S01]  /*a770*/  LDL.LU R41, [R1+0x3a4] ;  /* 0x0003a40001297983 */ /* 0x000ea20000300800 */
[----:B------:R-:W-:-:S03]  /*a780*/  IMAD.MOV.U32 R156, RZ, RZ, R71 ;  /* 0x000000ffff9c7224 */ /* 0x000fc600078e0047 */
[----:B------:R-:W2:Y:S01]  /*a790*/  LDL.LU R71, [R1+0x3a8] ;  /* 0x0003a80001477983 */ /* 0x000ea20000300800 */
[----:B------:R-:W-:-:S03]  /*a7a0*/  IMAD.MOV.U32 R158, RZ, RZ, R73 ;  /* 0x000000ffff9e7224 */ /* 0x000fc600078e0049 */
[----:B------:R-:W2:Y:S01]  /*a7b0*/  LDL.LU R73, [R1+0x3ac] ;  /* 0x0003ac0001497983 */ /* 0x000ea20000300800 */
[----:B------:R-:W-:Y:S02]  /*a7c0*/  IMAD.MOV.U32 R226, RZ, RZ, R133 ;  /* 0x000000ffffe27224 */ /* 0x000fe400078e0085 */
[----:B------:R-:W-:Y:S02]  /*a7d0*/  IMAD.MOV.U32 R224, RZ, RZ, R103 ;  /* 0x000000ffffe07224 */ /* 0x000fe400078e0067 */
[----:B------:R-:W2:Y:S01]  /*a7e0*/  LDL.LU R103, [R1+0x3b0] ;  /* 0x0003b00001677983 */ /* 0x000ea20000300800 */
[----:B------:R-:W-:-:S03]  /*a7f0*/  IMAD.MOV.U32 R194, RZ, RZ, R105 ;  /* 0x000000ffffc27224 */ /* 0x000fc600078e0069 */
[----:B------:R-:W2:Y:S04]  /*a800*/  LDL.LU R105, [R1+0x3b4] ;  /* 0x0003b40001697983 */ /* 0x000ea80000300800 */
[----:B------:R-:W2:Y:S04]  /*a810*/  LDL.LU R133, [R1+0x3b8] ;  /* 0x0003b80001857983 */ /* 0x000ea80000300800 */
[----:B------:R-:W2:Y:S04]  /*a820*/  LDL.LU R161, [R1+0x3c0] ;  /* 0x0003c00001a17983 */ /* 0x000ea80000300800 */
[----:B------:R-:W3:Y:S01]  /*a830*/  LDL.LU R163, [R1+0x3c4] ;  /* 0x0003c40001a37983 */ /* 0x000ee20000300800 */
[----:B------:R-:W-:-:S03]  /*a840*/  IMAD.MOV.U32 R192, RZ, RZ, R107 ;  /* 0x000000ffffc07224 */ /* 0x000fc600078e006b */
[----:B------:R-:W4:Y:S04]  /*a850*/  LDL.LU R107, [R1+0x3c8] ;  /* 0x0003c800016b7983 */ /* 0x000f280000300800 */
[----:B------:R-:W-:Y:S04]  /*a860*/  STL [R1+0x44c], R166 ;  /* 0x00044ca601007387 */ /* 0x000fe80000100800 */
[----:B------:R-:W-:Y:S04]  /*a870*/  STL [R1+0x448], R167 ;  /* 0x000448a701007387 */ /* 0x000fe80000100800 */
[----:B------:R-:W-:Y:S04]  /*a880*/  STL [R1+0x640], R167 ;  /* 0x000640a701007387 */ /* 0x000fe80000100800 */
[----:B------:R0:W-:Y:S02]  /*a890*/  STL [R1+0x24], R165 ;  /* 0x000024a501007387 */ /* 0x0001e40000100800 */
[----:B0-----:R-:W-:-:S02]  /*a8a0*/  IMAD.MOV.U32 R165, RZ, RZ, R164 ;  /* 0x000000ffffa57224 */ /* 0x001fc400078e00a4 */
[----:B------:R-:W-:-:S05]  /*a8b0*/  IMAD.MOV.U32 R164, RZ, RZ, R11 ;  /* 0x000000ffffa47224 */ /* 0x000fca00078e000b */
[----:B------:R-:W4:Y:S01]  /*a8c0*/  @P1 LDG.E.U16 R189, desc[UR18][R164.64] ;  /* 0x00000012a4bd1981 */ /* 0x000f22000c1e1500 */
[C---:B------:R-:W-:Y:S02]  /*a8d0*/  ISETP.GT.AND P2, PT, R14.reuse, 0x8, PT ;  /* 0x000000080e00780c */ /* 0x040fe40003f44270 */
[----:B------:R-:W-:Y:S01]  /*a8e0*/  ISETP.GT.AND P4, PT, R14, 0x1, PT ;  /* 0x000000010e00780c */ /* 0x000fe20003f84270 */
[----:B------:R-:W-:Y:S01]  /*a8f0*/  STL [R1+0x454], R164 ;  /* 0x000454a401007387 */ /* 0x000fe20000100800 */
[----:B------:R-:W-:-:S03]  /*a900*/  IMAD.MOV.U32 R139, RZ, RZ, R138 ;  /* 0x000000ffff8b7224 */ /* 0x000fc600078e008a */
[----:B------:R-:W-:Y:S01]  /*a910*/  STL [R1+0x450], R165 ;  /* 0x000450a501007387 */ /* 0x000fe20000100800 */
[----:B------:R-:W-:-:S03]  /*a920*/  IMAD.MOV.U32 R138, RZ, RZ, R248 ;  /* 0x000000ffff8a7224 */ /* 0x000fc600078e00f8 */
[----:B------:R0:W-:Y:S01]  /*a930*/  STL.64 [R1+0x648], R164 ;  /* 0x000648a401007387 */ /* 0x0001e20000100a00 */
[----:B------:R-:W-:Y:S01]  /*a940*/  IMAD.MOV.U32 R246, RZ, RZ, R249 ;  /* 0x000000fffff67224 */ /* 0x000fe200078e00f9 */
[----:B------:R-:W-:Y:S01]  /*a950*/  ISETP.GT.AND P3, PT, R14, 0x2, PT ;  /* 0x000000020e00780c */ /* 0x000fe20003f64270 */
[----:B------:R-:W-:Y:S02]  /*a960*/  IMAD.MOV.U32 R248, RZ, RZ, R44 ;  /* 0x000000fffff87224 */ /* 0x000fe400078e002c */
[----:B------:R-:W-:Y:S02]  /*a970*/  IMAD.MOV.U32 R249, RZ, RZ, R15 ;  /* 0x000000fffff97224 */ /* 0x000fe400078e000f */
[----:B------:R-:W-:Y:S02]  /*a980*/  IMAD.MOV.U32 R111, RZ, RZ, R110 ;  /* 0x000000ffff6f7224 */ /* 0x000fe400078e006e */
[----:B------:R-:W-:Y:S01]  /*a990*/  IMAD.MOV.U32 R137, RZ, RZ, R136 ;  /* 0x000000ffff897224 */ /* 0x000fe200078e0088 */
[----:B------:R-:W4:Y:S04]  /*a9a0*/  @P4 LDG.E.U16 R186, desc[UR18][R248.64] ;  /* 0x00000012f8ba4981 */ /* 0x000f28000c1e1500 */
[----:B0-----:R-:W4:Y:S01]  /*a9b0*/  LDL.LU R164, [R1+0xcc] ;  /* 0x0000cc0001a47983 */ /* 0x001f220000300800 */
[----:B------:R-:W-:-:S03]  /*a9c0*/  IMAD.MOV.U32 R110, RZ, RZ, R218 ;  /* 0x000000ffff6e7224 */ /* 0x000fc600078e00da */
[----:B------:R-:W4:Y:S01]  /*a9d0*/  LDL.LU R165, [R1+0xd8] ;  /* 0x0000d80001a57983 */ /* 0x000f220000300800 */
[----:B------:R-:W-:-:S03]  /*a9e0*/  IMAD.MOV.U32 R136, RZ, RZ, R219 ;  /* 0x000000ffff887224 */ /* 0x000fc600078e00db */
[----:B------:R-:W4:Y:S01]  /*a9f0*/  LDL.LU R167, [R1+0xe4] ;  /* 0x0000e40001a77983 */ /* 0x000f220000300800 */
[----:B------:R-:W-:Y:S02]  /*aa00*/  IMAD.MOV.U32 R218, RZ, RZ, R43 ;  /* 0x000000ffffda7224 */ /* 0x000fe400078e002b */
[----:B------:R-:W-:Y:S02]  /*aa10*/  IMAD.MOV.U32 R219, RZ, RZ, R13 ;  /* 0x000000ffffdb7224 */ /* 0x000fe400078e000d */
[----:B------:R-:W-:Y:S02]  /*aa20*/  IMAD.MOV.U32 R10, RZ, RZ, R185 ;  /* 0x000000ffff0a7224 */ /* 0x000fe400078e00b9 */
[----:B------:R-:W-:Y:S01]  /*aa30*/  IMAD.MOV.U32 R223, RZ, RZ, R222 ;  /* 0x000000ffffdf7224 */ /* 0x000fe200078e00de */
[----:B------:R-:W4:Y:S01]  /*aa40*/  @P4 LDG.E.U16 R47, desc[UR18][R218.64] ;  /* 0x00000012da2f4981 */ /* 0x000f22000c1e1500 */
[----:B------:R-:W-:Y:S01]  /*aa50*/  IMAD.MOV.U32 R185, RZ, RZ, R12 ;  /* 0x000000ffffb97224 */ /* 0x000fe200078e000c */
[----:B--2---:R-:W-:-:S02]  /*aa60*/  LOP3.LUT R161, R161, R160, RZ, 0x3c, !PT ;  /* 0x000000a0a1a17212 */ /* 0x004fc400078e3cff */
[----:B---3--:R-:W-:Y:S02]  /*aa70*/  LOP3.LUT R163, R163, R162, RZ, 0x3c, !PT ;  /* 0x000000a2a3a37212 */ /* 0x008fe400078e3cff */
[----:B------:R-:W-:Y:S02]  /*aa80*/  LOP3.LUT R160, R161, R160, RZ, 0x3c, !PT ;  /* 0x000000a0a1a07212 */ /* 0x000fe400078e3cff */
[----:B------:R-:W-:Y:S02]  /*aa90*/  LOP3.LUT R162, R163, R162, RZ, 0x3c, !PT ;  /* 0x000000a2a3a27212 */ /* 0x000fe400078e3cff */
[----:B------:R-:W-:Y:S02]  /*aaa0*/  LOP3.LUT R161, R161, R160, RZ, 0x3c, !PT ;  /* 0x000000a0a1a17212 */ /* 0x000fe400078e3cff */
[----:B------:R-:W-:-:S03]  /*aab0*/  LOP3.LUT R163, R163, R162, RZ, 0x3c, !PT ;  /* 0x000000a2a3a37212 */ /* 0x000fc600078e3cff */
[----:B------:R-:W2:Y:S04]  /*aac0*/  @P2 LDG.E.U16 R75, desc[UR18][R160.64] ;  /* 0x00000012a04b2981 */ /* 0x000ea8000c1e1500 */
[----:B------:R-:W3:Y:S04]  /*aad0*/  @P2 LDG.E.U16 R77, desc[UR18][R162.64] ;  /* 0x00000012a24d2981 */ /* 0x000ee8000c1e1500 */
[----:B------:R-:W-:Y:S04]  /*aae0*/  STL [R1+0x45c], R162 ;  /* 0x00045ca201007387 */ /* 0x000fe80000100800 */
[----:B------:R-:W-:Y:S04]  /*aaf0*/  STL [R1+0x458], R163 ;  /* 0x000458a301007387 */ /* 0x000fe80000100800 */
[----:B------:R0:W-:Y:S01]  /*ab00*/  STL [R1+0x650], R163 ;  /* 0x000650a301007387 */ /* 0x0001e20000100800 */
[----:B----4-:R-:W-:-:S02]  /*ab10*/  IMAD.MOV.U32 R222, RZ, RZ, R107 ;  /* 0x000000ffffde7224 */ /* 0x010fc400078e006b */
[----:B------:R-:W-:Y:S01]  /*ab20*/  IMAD.MOV.U32 R107, RZ, RZ, R106 ;  /* 0x000000ffff6b7224 */ /* 0x000fe200078e006a */
[----:B0-----:R-:W4:Y:S04]  /*ab30*/  LDL.LU R163, [R1+0x34] ;  /* 0x0000340001a37983 */ /* 0x001f280000300800 */
[----:B------:R0:W-:Y:S01]  /*ab40*/  STL [R1+0x28], R189 ;  /* 0x000028bd01007387 */ /* 0x0001e20000100800 */
[----:B------:R-:W-:-:S05]  /*ab50*/  IMAD.MOV.U32 R106, RZ, RZ, R17 ;  /* 0x000000ffff6a7224 */ /* 0x000fca00078e0011 */
[----:B------:R-:W4:Y:S01]  /*ab60*/  @P3 LDG.E.U16 R48, desc[UR18][R106.64] ;  /* 0x000000126a303981 */ /* 0x000f22000c1e1500 */
[----:B0-----:R-:W-:Y:S02]  /*ab70*/  IMAD.MOV.U32 R189, RZ, RZ, R188 ;  /* 0x000000ffffbd7224 */ /* 0x001fe400078e00bc */
[----:B------:R-:W-:Y:S02]  /*ab80*/  IMAD.MOV.U32 R188, RZ, RZ, R184 ;  /* 0x000000ffffbc7224 */ /* 0x000fe400078e00b8 */
[----:B------:R-:W-:-:S05]  /*ab90*/  IMAD.MOV.U32 R184, RZ, RZ, R42 ;  /* 0x000000ffffb87224 */ /* 0x000fca00078e002a */
[----:B------:R-:W4:Y:S01]  /*aba0*/  @P3 LDG.E.U16 R187, desc[UR18][R184.64] ;  /* 0x00000012b8bb3981 */ /* 0x000f22000c1e1500 */
[----:B------:R-:W-:Y:S01]  /*abb0*/  IMAD.MOV.U32 R243, RZ, RZ, R242 ;  /* 0x000000fffff37224 */ /* 0x000fe200078e00f2 */
[----:B------:R-:W-:Y:S01]  /*abc0*/  ISETP.GT.AND P2, PT, R14, 0x3, PT ;  /* 0x000000030e00780c */ /* 0x000fe20003f44270 */
[----:B------:R-:W-:Y:S02]  /*abd0*/  IMAD.MOV.U32 R242, RZ, RZ, R250 ;  /* 0x000000fffff27224 */ /* 0x000fe400078e00fa */
[----:B------:R-:W4:Y:S04]  /*abe0*/  LDL R250, [R1+0x2c0] ;  /* 0x0002c00001fa7983 */ /* 0x000f280000100800 */
[----:B------:R-:W-:Y:S04]  /*abf0*/  STL [R1+0x464], R160 ;  /* 0x000464a001007387 */ /* 0x000fe80000100800 */
[----:B------:R-:W-:Y:S04]  /*ac00*/  STL [R1+0x460], R161 ;  /* 0x000460a101007387 */ /* 0x000fe80000100800 */
[----:B--2---:R0:W-:Y:S04]  /*ac10*/  STL [R1+0x30], R75 ;  /* 0x0000304b01007387 */ /* 0x0041e80000100800 */
[----:B---3--:R1:W-:Y:S01]  /*ac20*/  STL [R1+0x2c], R77 ;  /* 0x00002c4d01007387 */ /* 0x0083e20000100800 */
[----:B0-----:R-:W-:-:S02]  /*ac30*/  IMAD.MOV.U32 R75, RZ, RZ, R74 ;  /* 0x000000ffff4b7224 */ /* 0x001fc400078e004a */
[----:B-1----:R-:W-:Y:S02]  /*ac40*/  IMAD.MOV.U32 R77, RZ, RZ, R76 ;  /* 0x000000ffff4d7224 */ /* 0x002fe400078e004c */
[----:B------:R-:W-:Y:S02]  /*ac50*/  IMAD.MOV.U32 R76, RZ, RZ, R16 ;  /* 0x000000ffff4c7224 */ /* 0x000fe400078e0010 */
[----:B------:R-:W-:-:S03]  /*ac60*/  IMAD.MOV.U32 R74, RZ, RZ, R217 ;  /* 0x000000ffff4a7224 */ /* 0x000fc600078e00d9 */
[----:B------:R-:W2:Y:S04]  /*ac70*/  @P2 LDG.E.U16 R45, desc[UR18][R76.64] ;  /* 0x000000124c2d2981 */ /* 0x000ea8000c1e1500 */
[----:B------:R-:W3:Y:S04]  /*ac80*/  @P2 LDG.E.U16 R216, desc[UR18][R74.64] ;  /* 0x000000124ad82981 */ /* 0x000ee8000c1e1500 */
[----:B------:R-:W-:Y:S04]  /*ac90*/  STL [R1+0x46c], R158 ;  /* 0x00046c9e01007387 */ /* 0x000fe80000100800 */
[----:B------:R-:W-:Y:S04]  /*aca0*/  STL.64 [R1], R184 ;  /* 0x000000b801007387 */ /* 0x000fe80000100a00 */
[----:B------:R-:W-:Y:S04]  /*acb0*/  STL [R1+0x468], R159 ;  /* 0x0004689f01007387 */ /* 0x000fe80000100800 */
[----:B------:R-:W-:Y:S04]  /*acc0*/  STL.64 [R1+0x10], R248 ;  /* 0x000010f801007387 */ /* 0x000fe80000100a00 */
[----:B------:R0:W-:Y:S04]  /*acd0*/  STL [R1+0x2d8], R186 ;  /* 0x0002d8ba01007387 */ /* 0x0001e80000100800 */
[----:B0-----:R-:W3:Y:S04]  /*ace0*/  LDL.LU R186, [R1+0x67c] ;  /* 0x00067c0001ba7983 */ /* 0x001ee80000300800 */
[----:B------:R-:W-:Y:S04]  /*acf0*/  STL.64 [R1+0x8], R218 ;  /* 0x000008da01007387 */ /* 0x000fe80000100a00 */
[----:B------:R0:W-:Y:S04]  /*ad00*/  STL [R1+0x2d4], R47 ;  /* 0x0002d42f01007387 */ /* 0x0001e80000100800 */
[----:B0-----:R-:W3:Y:S04]  /*ad10*/  LDL.LU R47, [R1+0x678] ;  /* 0x00067800012f7983 */ /* 0x001ee80000300800 */
[----:B------:R-:W3:Y:S04]  /*ad20*/  LDL R249, [R1+0x2bc] ;  /* 0x0002bc0001f97983 */ /* 0x000ee80000100800 */
[----:B------:R-:W-:Y:S04]  /*ad30*/  STL [R1+0x474], R156 ;  /* 0x0004749c01007387 */ /* 0x000fe80000100800 */
[----:B------:R-:W-:Y:S04]  /*ad40*/  STL [R1+0x470], R157 ;  /* 0x0004709d01007387 */ /* 0x000fe80000100800 */
[----:B----4-:R0:W-:Y:S04]  /*ad50*/  STL [R1+0x2d0], R187 ;  /* 0x0002d0bb01007387 */ /* 0x0101e80000100800 */
[----:B0-----:R-:W4:Y:S04]  /*ad60*/  LDL.LU R187, [R1+0x674] ;  /* 0x0006740001bb7983 */ /* 0x001f280000300800 */
[----:B------:R-:W4:Y:S04]  /*ad70*/  LDL R248, [R1+0x2b8] ;  /* 0x0002b80001f87983 */ /* 0x000f280000100800 */
[----:B------:R0:W-:Y:S04]  /*ad80*/  STL [R1+0x2cc], R48 ;  /* 0x0002cc3001007387 */ /* 0x0001e80000100800 */
[----:B0-----:R-:W4:Y:S04]  /*ad90*/  LDL.LU R48, [R1+0x670] ;  /* 0x0006700001307983 */ /* 0x001f280000300800 */
[----:B------:R-:W4:Y:S01]  /*ada0*/  LDL R219, [R1+0x2b4] ;  /* 0x0002b40001db7983 */ /* 0x000f220000100800 */
[----:B------:R-:W-:-:S03]  /*adb0*/  ISETP.GT.AND P1, PT, R14, 0x10, PT ;  /* 0x000000100e00780c */ /* 0x000fc60003f24270 */
[----:B------:R-:W-:Y:S04]  /*adc0*/  STL [R1+0x47c], R106 ;  /* 0x00047c6a01007387 */ /* 0x000fe80000100800 */
[----:B------:R-:W-:Y:S06]  /*add0*/  STL [R1+0x478], R107 ;  /* 0x0004786b01007387 */ /* 0x000fec0000100800 */
[----:B------:R-:W4:Y:S04]  /*ade0*/  @P1 LDG.E.U16 R163, desc[UR18][R158.64] ;  /* 0x000000129ea31981 */ /* 0x000f28000c1e1500 */
[----:B------:R-:W4:Y:S01]  /*adf0*/  @P1 LDG.E.U16 R164, desc[UR18][R156.64] ;  /* 0x000000129ca41981 */ /* 0x000f22000c1e1500 */
[----:B------:R-:W-:Y:S01]  /*ae00*/  ISETP.GT.AND P1, PT, R14, 0x5, PT ;  /* 0x000000050e00780c */ /* 0x000fe20003f24270 */
[----:B------:R-:W-:-:S02]  /*ae10*/  IMAD.MOV.U32 R11, RZ, RZ, R46 ;  /* 0x000000ffff0b7224 */ /* 0x000fc400078e002e */
[----:B--2---:R0:W-:Y:S04]  /*ae20*/  STL [R1+0x2c8], R45 ;  /* 0x0002c82d01007387 */ /* 0x0041e80000100800 */
[----:B0-----:R-:W2:Y:S04]  /*ae30*/  LDL.LU R45, [R1+0x66c] ;  /* 0x00066c00012d7983 */ /* 0x001ea80000300800 */
[----:B------:R-:W-:Y:S04]  /*ae40*/  STL [R1+0x484], R76 ;  /* 0x0004844c01007387 */ /* 0x000fe80000100800 */
[----:B------:R-:W-:Y:S04]  /*ae50*/  STL [R1+0x480], R77 ;  /* 0x0004804d01007387 */ /* 0x000fe80000100800 */
[----:B---3--:R0:W-:Y:S04]  /*ae60*/  STL [R1+0x2c4], R216 ;  /* 0x0002c4d801007387 */ /* 0x0081e80000100800 */
[----:B0-----:R-:W3:Y:S01]  /*ae70*/  LDL.LU R216, [R1+0x668] ;  /* 0x0006680001d87983 */ /* 0x001ee20000300800 */
[----:B------:R-:W-:-:S03]  /*ae80*/  IMAD.MOV.U32 R12, RZ, RZ, R186 ;  /* 0x000000ffff0c7224 */ /* 0x000fc600078e00ba */
[----:B------:R-:W2:Y:S01]  /*ae90*/  LDL R218, [R1+0x2b0] ;  /* 0x0002b00001da7983 */ /* 0x000ea20000100800 */
[----:B------:R-:W-:-:S05]  /*aea0*/  IMAD.MOV.U32 R13, RZ, RZ, R47 ;  /* 0x000000ffff0d7224 */ /* 0x000fca00078e002f */
[----:B----4-:R-:W4:Y:S04]  /*aeb0*/  @P1 LDG.E.U16 R248, desc[UR18][R12.64] ;  /* 0x000000120cf81981 */ /* 0x010f28000c1e1500 */
[----:B------:R-:W4:Y:S01]  /*aec0*/  @P1 LDG.E.U16 R219, desc[UR18][R10.64] ;  /* 0x000000120adb1981 */ /* 0x000f22000c1e1500 */
[----:B------:R-:W-:-:S03]  /*aed0*/  IMAD.MOV.U32 R42, RZ, RZ, R187 ;  /* 0x000000ffff2a7224 */ /* 0x000fc600078e00bb */
[----:B------:R-:W-:Y:S01]  /*aee0*/  STL [R1+0x490], R74 ;  /* 0x0004904a01007387 */ /* 0x000fe20000100800 */
[----:B------:R-:W-:-:S03]  /*aef0*/  IMAD.MOV.U32 R43, RZ, RZ, R48 ;  /* 0x000000ffff2b7224 */ /* 0x000fc600078e0030 */
[----:B------:R-:W-:Y:S04]  /*af00*/  STL [R1+0x48c], R75 ;  /* 0x00048c4b01007387 */ /* 0x000fe80000100800 */
[----:B------:R-:W-:Y:S01]  /*af10*/  STL [R1+0x498], R154 ;  /* 0x0004989a01007387 */ /* 0x000fe20000100800 */
[----:B------:R-:W-:-:S03]  /*af20*/  ISETP.GT.AND P4, PT, R14, 0x6, PT ;  /* 0x000000060e00780c */ /* 0x000fc60003f84270 */
[----:B------:R-:W-:Y:S01]  /*af30*/  STL [R1+0x494], R155 ;  /* 0x0004949b01007387 */ /* 0x000fe20000100800 */
[----:B---3--:R-:W-:-:S09]  /*af40*/  IMAD.MOV.U32 R44, RZ, RZ, R216 ;  /* 0x000000ffff2c7224 */ /* 0x008fd200078e00d8 */
[----:B--2---:R-:W2:Y:S04]  /*af50*/  @P4 LDG.E.U16 R218, desc[UR18][R188.64] ;  /* 0x00000012bcda4981 */ /* 0x004ea8000c1e1500 */
[----:B------:R-:W-:Y:S04]  /*af60*/  STL [R1+0x4a0], R44 ;  /* 0x0004a02c01007387 */ /* 0x000fe80000100800 */
[----:B------:R-:W-:Y:S04]  /*af70*/  STL [R1+0x49c], R45 ;  /* 0x00049c2d01007387 */ /* 0x000fe80000100800 */
[----:B------:R-:W-:Y:S04]  /*af80*/  STL [R1+0x4a8], R152 ;  /* 0x0004a89801007387 */ /* 0x000fe80000100800 */
[----:B------:R-:W-:Y:S04]  /*af90*/  STL [R1+0x4a4], R153 ;  /* 0x0004a49901007387 */ /* 0x000fe80000100800 */
[----:B------:R-:W-:Y:S04]  /*afa0*/  STL [R1+0x4b0], R42 ;  /* 0x0004b02a01007387 */ /* 0x000fe80000100800 */
[----:B------:R-:W-:Y:S04]  /*afb0*/  STL [R1+0x4ac], R43 ;  /* 0x0004ac2b01007387 */ /* 0x000fe80000100800 */
[----:B------:R-:W3:Y:S04]  /*afc0*/  LDL.LU R15, [R1+0x3bc] ;  /* 0x0003bc00010f7983 */ /* 0x000ee80000300800 */
[----:B------:R-:W-:Y:S04]  /*afd0*/  STL [R1+0x4b8], R12 ;  /* 0x0004b80c01007387 */ /* 0x000fe80000100800 */
[----:B------:R-:W-:Y:S04]  /*afe0*/  STL [R1+0x4b4], R13 ;  /* 0x0004b40d01007387 */ /* 0x000fe80000100800 */
[----:B------:R0:W-:Y:S04]  /*aff0*/  STL [R1+0x4c0], R10 ;  /* 0x0004c00a01007387 */ /* 0x0001e80000100800 */
[----:B0-----:R-:W2:Y:S04]  /*b000*/  LDL.LU R10, [R1+0x270] ;  /* 0x00027000010a7983 */ /* 0x001ea80000300800 */
[----:B------:R0:W-:Y:S04]  /*b010*/  STL [R1+0x4bc], R11 ;  /* 0x0004bc0b01007387 */ /* 0x0001e80000100800 */
[----:B0-----:R-:W2:Y:S04]  /*b020*/  LDL.LU R11, [R1+0x26c] ;  /* 0x00026c00010b7983 */ /* 0x001ea80000300800 */
[----:B----4-:R-:W-:Y:S04]  /*b030*/  @P1 STL [R1+0x2b4], R219 ;  /* 0x0002b4db01001387 */ /* 0x010fe80000100800 */
[----:B------:R-:W-:Y:S04]  /*b040*/  @P1 STL [R1+0x2b8], R248 ;  /* 0x0002b8f801001387 */ /* 0x000fe80000100800 */
[----:B------:R0:W-:Y:S04]  /*b050*/  STL [R1+0x4c8], R188 ;  /* 0x0004c8bc01007387 */ /* 0x0001e80000100800 */
[----:B0-----:R-:W4:Y:S04]  /*b060*/  LDL.LU R188, [R1+0x2a8] ;  /* 0x0002a80001bc7983 */ /* 0x001f280000300800 */
[----:B------:R0:W-:Y:S04]  /*b070*/  STL [R1+0x4c4], R189 ;  /* 0x0004c4bd01007387 */ /* 0x0001e80000100800 */
[----:B0-----:R-:W2:Y:S01]  /*b080*/  LDL.LU R189, [R1+0x2a4] ;  /* 0x0002a40001bd7983 */ /* 0x001ea20000300800 */
[----:B------:R-:W-:-:S02]  /*b090*/  ISETP.GT.AND P2, PT, R14, 0x20, PT ;  /* 0x000000200e00780c */ /* 0x000fc40003f44270 */
[C---:B------:R-:W-:Y:S01]  /*b0a0*/  ISETP.GT.AND P6, PT, R14.reuse, 0x4, PT ;  /* 0x000000040e00780c */ /* 0x040fe20003fc4270 */
[----:B------:R-:W-:Y:S01]  /*b0b0*/  IMAD.MOV.U32 R191, RZ, RZ, R190 ;  /* 0x000000ffffbf7224 */ /* 0x000fe200078e00be */
[----:B------:R-:W-:Y:S01]  /*b0c0*/  ISETP.GT.AND P3, PT, R14, 0x7, PT ;  /* 0x000000070e00780c */ /* 0x000fe20003f64270 */
[----:B------:R-:W-:Y:S02]  /*b0d0*/  IMAD.MOV.U32 R190, RZ, RZ, R135 ;  /* 0x000000ffffbe7224 */ /* 0x000fe400078e0087 */
[----:B------:R-:W-:-:S03]  /*b0e0*/  IMAD.MOV.U32 R221, RZ, RZ, R220 ;  /* 0x000000ffffdd7224 */ /* 0x000fc600078e00dc */
[----:B------:R-:W3:Y:S04]  /*b0f0*/  @P4 LDG.E.U16 R134, desc[UR18][R190.64] ;  /* 0x00000012be864981 */ /* 0x000ee8000c1e1500 */
[----:B------:R-:W3:Y:S01]  /*b100*/  @P2 LDG.E.U16 R0, desc[UR18][R150.64] ;  /* 0x0000001296002981 */ /* 0x000ee2000c1e1500 */
[----:B------:R-:W-:-:S03]  /*b110*/  IMAD.MOV.U32 R220, RZ, RZ, R49 ;  /* 0x000000ffffdc7224 */ /* 0x000fc600078e0031 */
[----:B------:R-:W3:Y:S04]  /*b120*/  @P6 LDG.E.U16 R250, desc[UR18][R44.64] ;  /* 0x000000122cfa6981 */ /* 0x000ee8000c1e1500 */
[----:B------:R-:W3:Y:S01]  /*b130*/  @P6 LDG.E.U16 R249, desc[UR18][R42.64] ;  /* 0x000000122af96981 */ /* 0x000ee2000c1e1500 */
[----:B------:R-:W-:Y:S01]  /*b140*/  IMAD.MOV.U32 R215, RZ, RZ, R214 ;  /* 0x000000ffffd77224 */ /* 0x000fe200078e00d6 */
[----:B------:R-:W-:Y:S02]  /*b150*/  ISETP.GT.AND P5, PT, R14, 0x18, PT ;  /* 0x000000180e00780c */ /* 0x000fe40003fa4270 */
[----:B------:R-:W3:Y:S04]  /*b160*/  @P2 LDG.E.U16 R252, desc[UR18][R148.64] ;  /* 0x0000001294fc2981 */ /* 0x000ee8000c1e1500 */
[----:B----4-:R-:W4:Y:S04]  /*b170*/  @P3 LDG.E.U16 R188, desc[UR18][R220.64] ;  /* 0x00000012dcbc3981 */ /* 0x010f28000c1e1500 */
[----:B--2---:R-:W2:Y:S01]  /*b180*/  @P3 LDG.E.U16 R189, desc[UR18][R222.64] ;  /* 0x00000012debd3981 */ /* 0x004ea2000c1e1500 */
[----:B------:R-:W-:Y:S01]  /*b190*/  IMAD.MOV.U32 R214, RZ, RZ, R251 ;  /* 0x000000ffffd67224 */ /* 0x000fe200078e00fb */
[----:B------:R-:W-:-:S02]  /*b1a0*/  LOP3.LUT R133, R133, R132, RZ, 0x3c, !PT ;  /* 0x0000008485857212 */ /* 0x000fc400078e3cff */
[----:B------:R0:W2:Y:S01]  /*b1b0*/  @P5 LDG.E.U16 R165, desc[UR18][R154.64] ;  /* 0x000000129aa55981 */ /* 0x0000a2000c1e1500 */
[----:B------:R-:W-:-:S03]  /*b1c0*/  LOP3.LUT R105, R105, R104, RZ, 0x3c, !PT ;  /* 0x0000006869697212 */ /* 0x000fc600078e3cff */
[----:B------:R-:W2:Y:S04]  /*b1d0*/  @P5 LDG.E.U16 R167, desc[UR18][R152.64] ;  /* 0x0000001298a75981 */ /* 0x000ea8000c1e1500 */
[----:B---3--:R1:W-:Y:S04]  /*b1e0*/  STL [R1+0xec], R0 ;  /* 0x0000ec0001007387 */ /* 0x0083e80000100800 */
[----:B-1----:R-:W3:Y:S04]  /*b1f0*/  LDL.LU R0, [R1+0x664] ;  /* 0x0006640001007983 */ /* 0x002ee80000300800 */
[----:B------:R-:W-:Y:S04]  /*b200*/  STL [R1+0x4d0], R150 ;  /* 0x0004d09601007387 */ /* 0x000fe80000100800 */
[----:B------:R-:W-:Y:S04]  /*b210*/  STL [R1+0x4cc], R151 ;  /* 0x0004cc9701007387 */ /* 0x000fe80000100800 */
[----:B------:R-:W-:Y:S04]  /*b220*/  @P6 STL [R1+0x2c0], R250 ;  /* 0x0002c0fa01006387 */ /* 0x000fe80000100800 */
[----:B------:R1:W-:Y:S04]  /*b230*/  STL [R1+0x2ac], R134 ;  /* 0x0002ac8601007387 */ /* 0x0003e80000100800 */
[----:B-1----:R-:W3:Y:S04]  /*b240*/  LDL.LU R134, [R1+0x660] ;  /* 0x0006600001867983 */ /* 0x002ee80000300800 */
[----:B------:R-:W3:Y:S04]  /*b250*/  LDL R251, [R1+0x2a0] ;  /* 0x0002a00001fb7983 */ /* 0x000ee80000100800 */
[----:B------:R-:W-:Y:S04]  /*b260*/  STL [R1+0x4d8], R190 ;  /* 0x0004d8be01007387 */ /* 0x000fe80000100800 */
[----:B------:R-:W-:Y:S04]  /*b270*/  STL [R1+0x4d4], R191 ;  /* 0x0004d4bf01007387 */ /* 0x000fe80000100800 */
[----:B------:R-:W-:Y:S04]  /*b280*/  @P6 STL [R1+0x2bc], R249 ;  /* 0x0002bcf901006387 */ /* 0x000fe80000100800 */
[----:B------:R1:W-:Y:S04]  /*b290*/  @P4 STL [R1+0x2b0], R218 ;  /* 0x0002b0da01004387 */ /* 0x0003e80000100800 */
[----:B----4-:R-:W-:Y:S04]  /*b2a0*/  STL [R1+0x4e4], R188 ;  /* 0x0004e4bc01007387 */ /* 0x010fe80000100800 */
[----:B------:R-:W-:Y:S04]  /*b2b0*/  STL [R1+0x4e0], R220 ;  /* 0x0004e0dc01007387 */ /* 0x000fe80000100800 */
[----:B------:R-:W-:Y:S04]  /*b2c0*/  STL [R1+0x4dc], R221 ;  /* 0x0004dcdd01007387 */ /* 0x000fe80000100800 */
[----:B--2---:R2:W-:Y:S04]  /*b2d0*/  STL [R1+0x4f0], R189 ;  /* 0x0004f0bd01007387 */ /* 0x0045e80000100800 */
[----:B------:R4:W-:Y:S04]  /*b2e0*/  STL [R1+0x4ec], R222 ;  /* 0x0004ecde01007387 */ /* 0x0009e80000100800 */
[----:B------:R0:W-:Y:S04]  /*b2f0*/  STL [R1+0x4e8], R223 ;  /* 0x0004e8df01007387 */ /* 0x0001e80000100800 */
[----:B------:R-:W3:Y:S04]  /*b300*/  LDL R250, [R1+0x29c] ;  /* 0x00029c0001fa7983 */ /* 0x000ee80000100800 */
[----:B-1----:R-:W3:Y:S01]  /*b310*/  LDL R218, [R1+0x298] ;  /* 0x0002980001da7983 */ /* 0x002ee20000100800 */
[----:B------:R-:W-:-:S02]  /*b320*/  ISETP.GT.AND P5, PT, R14, 0x9, PT ;  /* 0x000000090e00780c */ /* 0x000fc40003fa4270 */
[----:B------:R-:W-:Y:S01]  /*b330*/  ISETP.GT.AND P1, PT, R14, 0xa, PT ;  /* 0x0000000a0e00780c */ /* 0x000fe20003f24270 */
[----:B------:R-:W3:Y:S01]  /*b340*/  LDL R249, [R1+0x294] ;  /* 0x0002940001f97983 */ /* 0x000ee20000100800 */
[----:B------:R-:W-:Y:S02]  /*b350*/  LOP3.LUT R132, R133, R132, RZ, 0x3c, !PT ;  /* 0x0000008485847212 */ /* 0x000fe400078e3cff */
[----:B------:R-:W-:Y:S01]  /*b360*/  LOP3.LUT R104, R105, R104, RZ, 0x3c, !PT ;  /* 0x0000006869687212 */ /* 0x000fe200078e3cff */
[----:B------:R-:W3:Y:S01]  /*b370*/  LDL R248, [R1+0x290] ;  /* 0x0002900001f87983 */ /* 0x000ee20000100800 */
[----:B------:R-:W-:Y:S02]  /*b380*/  LOP3.LUT R133, R133, R132, RZ, 0x3c, !PT ;  /* 0x0000008485857212 */ /* 0x000fe400078e3cff */
[----:B------:R-:W-:Y:S01]  /*b390*/  LOP3.LUT R105, R105, R104, RZ, 0x3c, !PT ;  /* 0x0000006869697212 */ /* 0x000fe200078e3cff */
[----:B------:R-:W3:Y:S04]  /*b3a0*/  LDL R219, [R1+0x28c] ;  /* 0x00028c0001db7983 */ /* 0x000ee80000100800 */
[----:B------:R-:W3:Y:S04]  /*b3b0*/  LDL.LU R150, [R1+0x158] ;  /* 0x0001580001967983 */ /* 0x000ee80000300800 */
[----:B--2---:R-:W2:Y:S04]  /*b3c0*/  LDL.LU R189, [R1+0x208] ;  /* 0x0002080001bd7983 */ /* 0x004ea80000300800 */
[----:B----4-:R-:W4:Y:S04]  /*b3d0*/  LDL.LU R222, [R1+0x204] ;  /* 0x0002040001de7983 */ /* 0x010f280000300800 */
[----:B0-----:R-:W2:Y:S04]  /*b3e0*/  LDL.LU R223, [R1+0x1d0] ;  /* 0x0001d00001df7983 */ /* 0x001ea80000300800 */
[----:B------:R-:W2:Y:S01]  /*b3f0*/  LDL.LU R188, [R1+0x1cc] ;  /* 0x0001cc0001bc7983 */ /* 0x000ea20000300800 */
[----:B---3--:R-:W-:-:S03]  /*b400*/  IMAD.MOV.U32 R135, RZ, RZ, R134 ;  /* 0x000000ffff877224 */ /* 0x008fc600078e0086 */
[----:B------:R-:W3:Y:S01]  /*b410*/  LDL.LU R220, [R1+0x190] ;  /* 0x0001900001dc7983 */ /* 0x000ee20000300800 */
[----:B------:R-:W-:-:S03]  /*b420*/  IMAD.MOV.U32 R134, RZ, RZ, R15 ;  /* 0x000000ffff867224 */ /* 0x000fc600078e000f */
[----:B------:R-:W2:Y:S04]  /*b430*/  LDL.LU R221, [R1+0x18c] ;  /* 0x00018c0001dd7983 */ /* 0x000ea80000300800 */
[----:B------:R-:W2:Y:S04]  /*b440*/  @P5 LDG.E.U16 R251, desc[UR18][R134.64] ;  /* 0x0000001286fb5981 */ /* 0x000ea8000c1e1500 */
[----:B------:R-:W2:Y:S04]  /*b450*/  LDL.LU R12, [R1+0x238] ;  /* 0x00023800010c7983 */ /* 0x000ea80000300800 */
[----:B------:R-:W2:Y:S04]  /*b460*/  LDL.LU R13, [R1+0x234] ;  /* 0x00023400010d7983 */ /* 0x000ea80000300800 */
[----:B------:R-:W2:Y:S04]  /*b470*/  LDL.LU R42, [R1+0x200] ;  /* 0x00020000012a7983 */ /* 0x000ea80000300800 */
[----:B------:R-:W2:Y:S04]  /*b480*/  LDL.LU R43, [R1+0x1fc] ;  /* 0x0001fc00012b7983 */ /* 0x000ea80000300800 */
[----:B------:R-:W2:Y:S04]  /*b490*/  LDL.LU R152, [R1+0x1c8] ;  /* 0x0001c80001987983 */ /* 0x000ea80000300800 */
[----:B------:R-:W2:Y:S04]  /*b4a0*/  LDL.LU R153, [R1+0x1c4] ;  /* 0x0001c40001997983 */ /* 0x000ea80000300800 */
[----:B------:R-:W2:Y:S04]  /*b4b0*/  LDL.LU R44, [R1+0x188] ;  /* 0x00018800012c7983 */ /* 0x000ea80000300800 */
[----:B------:R-:W2:Y:S04]  /*b4c0*/  LDL.LU R45, [R1+0x184] ;  /* 0x00018400012d7983 */ /* 0x000ea80000300800 */
[----:B------:R-:W2:Y:S04]  /*b4d0*/  @P5 LDG.E.U16 R250, desc[UR18][R132.64] ;  /* 0x0000001284fa5981 */ /* 0x000ea8000c1e1500 */
[----:B------:R-:W3:Y:S04]  /*b4e0*/  @P1 LDG.E.U16 R218, desc[UR18][R104.64] ;  /* 0x0000001268da1981 */ /* 0x000ee8000c1e1500 */
[----:B------:R0:W-:Y:S04]  /*b4f0*/  STL [R1+0xfc], R252 ;  /* 0x0000fcfc01007387 */ /* 0x0001e80000100800 */
[----:B0-----:R-:W4:Y:S04]  /*b500*/  LDL.LU R252, [R1+0x65c] ;  /* 0x00065c0001fc7983 */ /* 0x001f280000300800 */
        /* <DEDUP_REMOVED lines=12> */
[----:B--2---:R-:W-:Y:S04]  /*b5d0*/  @P5 STL [R1+0x29c], R250 ;  /* 0x00029cfa01005387 */ /* 0x004fe80000100800 */
[----:B------:R-:W-:Y:S04]  /*b5e0*/  @P5 STL [R1+0x2a0], R251 ;  /* 0x0002a0fb01005387 */ /* 0x000fe80000100800 */
[----:B---3--:R0:W-:Y:S04]  /*b5f0*/  @P1 STL [R1+0x298], R218 ;  /* 0x000298da01001387 */ /* 0x0081e80000100800 */
[----:B0-----:R-:W2:Y:S01]  /*b600*/  LDL R218, [R1+0x280] ;  /* 0x0002800001da7983 */ /* 0x001ea20000100800 */
[----:B------:R-:W-:-:S04]  /*b610*/  LOP3.LUT R103, R103, R102, RZ, 0x3c, !PT ;  /* 0x0000006667677212 */ /* 0x000fc800078e3cff */
[----:B------:R-:W-:Y:S02]  /*b620*/  LOP3.LUT R102, R103, R102, RZ, 0x3c, !PT ;  /* 0x0000006667667212 */ /* 0x000fe400078e3cff */
[----:B------:R-:W-:Y:S02]  /*b630*/  LOP3.LUT R71, R71, R70, RZ, 0x3c, !PT ;  /* 0x0000004647477212 */ /* 0x000fe400078e3cff */
[----:B------:R-:W-:Y:S02]  /*b640*/  LOP3.LUT R103, R103, R102, RZ, 0x3c, !PT ;  /* 0x0000006667677212 */ /* 0x000fe400078e3cff */
[----:B------:R-:W-:Y:S02]  /*b650*/  ISETP.GT.AND P4, PT, R14, 0xb, PT ;  /* 0x0000000b0e00780c */ /* 0x000fe40003f84270 */
[----:B------:R-:W-:Y:S01]  /*b660*/  LOP3.LUT R73, R73, R72, RZ, 0x3c, !PT ;  /* 0x0000004849497212 */ /* 0x000fe200078e3cff */
[----:B------:R-:W3:Y:S01]  /*b670*/  @P1 LDG.E.U16 R249, desc[UR18][R102.64] ;  /* 0x0000001266f91981 */ /* 0x000ee2000c1e1500 */
[----:B------:R-:W-:-:S02]  /*b680*/  LOP3.LUT R41, R41, R40, RZ, 0x3c, !PT ;  /* 0x0000002829297212 */ /* 0x000fc400078e3cff */
[----:B------:R-:W-:Y:S02]  /*b690*/  ISETP.GT.AND P3, PT, R14, 0xc, PT ;  /* 0x0000000c0e00780c */ /* 0x000fe40003f64270 */
[----:B------:R-:W-:Y:S02]  /*b6a0*/  LOP3.LUT R70, R71, R70, RZ, 0x3c, !PT ;  /* 0x0000004647467212 */ /* 0x000fe400078e3cff */
[----:B------:R-:W-:Y:S02]  /*b6b0*/  LOP3.LUT R72, R73, R72, RZ, 0x3c, !PT ;  /* 0x0000004849487212 */ /* 0x000fe400078e3cff */
[----:B------:R-:W-:Y:S02]  /*b6c0*/  LOP3.LUT R40, R41, R40, RZ, 0x3c, !PT ;  /* 0x0000002829287212 */ /* 0x000fe400078e3cff */
[----:B------:R-:W-:Y:S02]  /*b6d0*/  LOP3.LUT R39, R39, R38, RZ, 0x3c, !PT ;  /* 0x0000002627277212 */ /* 0x000fe400078e3cff */
[----:B------:R-:W-:-:S02]  /*b6e0*/  LOP3.LUT R71, R71, R70, RZ, 0x3c, !PT ;  /* 0x0000004647477212 */ /* 0x000fc400078e3cff */
[----:B------:R-:W-:Y:S02]  /*b6f0*/  LOP3.LUT R73, R73, R72, RZ, 0x3c, !PT ;  /* 0x0000004849497212 */ /* 0x000fe400078e3cff */
[----:B------:R-:W-:Y:S01]  /*b700*/  LOP3.LUT R41, R41, R40, RZ, 0x3c, !PT ;  /* 0x0000002829297212 */ /* 0x000fe200078e3cff */
[----:B------:R-:W3:Y:S01]  /*b710*/  @P4 LDG.E.U16 R219, desc[UR18][R70.64] ;  /* 0x0000001246db4981 */ /* 0x000ee2000c1e1500 */
[----:B------:R-:W-:Y:S02]  /*b720*/  LOP3.LUT R38, R39, R38, RZ, 0x3c, !PT ;  /* 0x0000002627267212 */ /* 0x000fe400078e3cff */
[----:B------:R-:W-:Y:S01]  /*b730*/  LOP3.LUT R9, R9, R8, RZ, 0x3c, !PT ;  /* 0x0000000809097212 */ /* 0x000fe200078e3cff */
[----:B------:R-:W3:Y:S01]  /*b740*/  @P4 LDG.E.U16 R248, desc[UR18][R72.64] ;  /* 0x0000001248f84981 */ /* 0x000ee2000c1e1500 */
[----:B------:R-:W-:Y:S02]  /*b750*/  ISETP.GT.AND P2, PT, R14, 0xd, PT ;  /* 0x0000000d0e00780c */ /* 0x000fe40003f44270 */
[----:B------:R-:W-:-:S02]  /*b760*/  LOP3.LUT R39, R39, R38, RZ, 0x3c, !PT ;  /* 0x0000002627277212 */ /* 0x000fc400078e3cff */
[----:B------:R-:W-:-:S04]  /*b770*/  LOP3.LUT R8, R9, R8, RZ, 0x3c, !PT ;  /* 0x0000000809087212 */ /* 0x000fc800078e3cff */
[----:B------:R-:W-:Y:S01]  /*b780*/  LOP3.LUT R9, R9, R8, RZ, 0x3c, !PT ;  /* 0x0000000809097212 */ /* 0x000fe200078e3cff */
[----:B----4-:R-:W4:Y:S04]  /*b790*/  @P3 LDG.E.U16 R132, desc[UR18][R38.64] ;  /* 0x0000001226843981 */ /* 0x010f28000c1e1500 */
[----:B------:R-:W4:Y:S04]  /*b7a0*/  @P3 LDG.E.U16 R133, desc[UR18][R40.64] ;  /* 0x0000001228853981 */ /* 0x000f28000c1e1500 */
[----:B--2---:R-:W2:Y:S04]  /*b7b0*/  @P2 LDG.E.U16 R218, desc[UR18][R8.64] ;  /* 0x0000001208da2981 */ /* 0x004ea8000c1e1500 */
[----:B------:R-:W-:Y:S04]  /*b7c0*/  STL [R1+0x510], R104 ;  /* 0x0005106801007387 */ /* 0x000fe80000100800 */
[----:B------:R-:W-:Y:S04]  /*b7d0*/  STL [R1+0x50c], R105 ;  /* 0x00050c6901007387 */ /* 0x000fe80000100800 */
[----:B------:R-:W-:Y:S04]  /*b7e0*/  STL [R1+0x518], R102 ;  /* 0x0005186601007387 */ /* 0x000fe80000100800 */
[----:B------:R-:W-:Y:S04]  /*b7f0*/  STL [R1+0x514], R103 ;  /* 0x0005146701007387 */ /* 0x000fe80000100800 */
[----:B---3--:R-:W-:Y:S04]  /*b800*/  @P1 STL [R1+0x294], R249 ;  /* 0x000294f901001387 */ /* 0x008fe80000100800 */
[----:B------:R0:W-:Y:S04]  /*b810*/  STL [R1+0x520], R72 ;  /* 0x0005204801007387 */ /* 0x0001e80000100800 */
[----:B0-----:R-:W3:Y:S04]  /*b820*/  LDL.LU R72, [R1+0x198] ;  /* 0x0001980001487983 */ /* 0x001ee80000300800 */
[----:B------:R0:W-:Y:S04]  /*b830*/  STL [R1+0x51c], R73 ;  /* 0x00051c4901007387 */ /* 0x0001e80000100800 */
[----:B0-----:R-:W3:Y:S04]  /*b840*/  LDL.LU R73, [R1+0x194] ;  /* 0x0001940001497983 */ /* 0x001ee80000300800 */
[----:B------:R0:W-:Y:S04]  /*b850*/  STL [R1+0x528], R70 ;  /* 0x0005284601007387 */ /* 0x0001e80000100800 */
[----:B0-----:R-:W3:Y:S04]  /*b860*/  LDL.LU R70, [R1+0x1d8] ;  /* 0x0001d80001467983 */ /* 0x001ee80000300800 */
[----:B------:R0:W-:Y:S04]  /*b870*/  STL [R1+0x524], R71 ;  /* 0x0005244701007387 */ /* 0x0001e80000100800 */
[----:B0-----:R-:W3:Y:S04]  /*b880*/  LDL.LU R71, [R1+0x1d4] ;  /* 0x0001d40001477983 */ /* 0x001ee80000300800 */
[----:B------:R-:W-:Y:S04]  /*b890*/  @P4 STL [R1+0x28c], R219 ;  /* 0x00028cdb01004387 */ /* 0x000fe80000100800 */
[----:B------:R-:W-:Y:S04]  /*b8a0*/  @P4 STL [R1+0x290], R248 ;  /* 0x000290f801004387 */ /* 0x000fe80000100800 */
[----:B----4-:R-:W-:Y:S04]  /*b8b0*/  STL [R1+0x57c], R133 ;  /* 0x00057c8501007387 */ /* 0x010fe80000100800 */
[----:B------:R0:W-:Y:S04]  /*b8c0*/  STL [R1+0x530], R40 ;  /* 0x0005302801007387 */ /* 0x0001e80000100800 */
[----:B0-----:R-:W4:Y:S04]  /*b8d0*/  LDL.LU R40, [R1+0x210] ;  /* 0x0002100001287983 */ /* 0x001f280000300800 */
[----:B------:R0:W-:Y:S04]  /*b8e0*/  STL [R1+0x52c], R41 ;  /* 0x00052c2901007387 */ /* 0x0001e80000100800 */
[----:B0-----:R-:W3:Y:S04]  /*b8f0*/  LDL.LU R41, [R1+0x20c] ;  /* 0x00020c0001297983 */ /* 0x001ee80000300800 */
[----:B------:R-:W-:Y:S04]  /*b900*/  STL [R1+0x580], R132 ;  /* 0x0005808401007387 */ /* 0x000fe80000100800 */
[----:B------:R0:W-:Y:S04]  /*b910*/  STL [R1+0x538], R38 ;  /* 0x0005382601007387 */ /* 0x0001e80000100800 */
[----:B0-----:R-:W3:Y:S04]  /*b920*/  LDL.LU R38, [R1+0x248] ;  /* 0x0002480001267983 */ /* 0x001ee80000300800 */
[----:B------:R0:W-:Y:S04]  /*b930*/  STL [R1+0x534], R39 ;  /* 0x0005342701007387 */ /* 0x0001e80000100800 */
[----:B0-----:R-:W3:Y:S04]  /*b940*/  LDL.LU R39, [R1+0x244] ;  /* 0x0002440001277983 */ /* 0x001ee80000300800 */
[----:B--2---:R0:W-:Y:S04]  /*b950*/  @P2 STL [R1+0x280], R218 ;  /* 0x000280da01002387 */ /* 0x0041e80000100800 */
[----:B0-----:R-:W2:Y:S04]  /*b960*/  LDL R218, [R1+0x268] ;  /* 0x0002680001da7983 */ /* 0x001ea80000100800 */
[----:B------:R-:W2:Y:S04]  /*b970*/  LDL.LU R132, [R1+0x25c] ;  /* 0x00025c0001847983 */ /* 0x000ea80000300800 */
[----:B------:R-:W2:Y:S04]  /*b980*/  LDL.LU R133, [R1+0x228] ;  /* 0x0002280001857983 */ /* 0x000ea80000300800 */
[----:B------:R-:W2:Y:S04]  /*b990*/  LDL.LU R104, [R1+0x160] ;  /* 0x0001600001687983 */ /* 0x000ea80000300800 */
[----:B------:R0:W-:Y:S04]  /*b9a0*/  STL [R1+0x540], R8 ;  /* 0x0005400801007387 */ /* 0x0001e80000100800 */
[----:B0-----:R-:W2:Y:S04]  /*b9b0*/  LDL.LU R8, [R1+0x220] ;  /* 0x0002200001087983 */ /* 0x001ea80000300800 */
[----:B------:R0:W-:Y:S04]  /*b9c0*/  STL [R1+0x53c], R9 ;  /* 0x00053c0901007387 */ /* 0x0001e80000100800 */
[----:B0-----:R-:W2:Y:S01]  /*b9d0*/  LDL.LU R9, [R1+0x27c] ;  /* 0x00027c0001097983 */ /* 0x001ea20000300800 */
[----:B------:R-:W-:-:S04]  /*b9e0*/  LOP3.LUT R7, R7, R6, RZ, 0x3c, !PT ;  /* 0x0000000607077212 */ /* 0x000fc800078e3cff */
[----:B------:R-:W-:-:S04]  /*b9f0*/  LOP3.LUT R6, R7, R6, RZ, 0x3c, !PT ;  /* 0x0000000607067212 */ /* 0x000fc800078e3cff */
[----:B------:R-:W-:-:S05]  /*ba00*/  LOP3.LUT R7, R7, R6, RZ, 0x3c, !PT ;  /* 0x0000000607077212 */ /* 0x000fca00078e3cff */
[----:B--2---:R-:W2:Y:S01]  /*ba10*/  @P2 LDG.E.U16 R9, desc[UR18][R6.64] ;  /* 0x0000001206092981 */ /* 0x004ea2000c1e1500 */
[C---:B------:R-:W-:Y:S02]  /*ba20*/  ISETP.GT.AND P5, PT, R14.reuse, 0xe, PT ;  /* 0x0000000e0e00780c */ /* 0x040fe40003fa4270 */
[----:B------:R-:W-:-:S11]  /*ba30*/  ISETP.GT.AND P1, PT, R14, 0xf, PT ;  /* 0x0000000f0e00780c */ /* 0x000fd60003f24270 */
[----:B------:R-:W3:Y:S04]  /*ba40*/  @P5 LDG.E.U16 R134, desc[UR18][R192.64] ;  /* 0x00000012c0865981 */ /* 0x000ee8000c1e1500 */
[----:B------:R-:W3:Y:S04]  /*ba50*/  @P5 LDG.E.U16 R135, desc[UR18][R194.64] ;  /* 0x00000012c2875981 */ /* 0x000ee8000c1e1500 */
[----:B------:R-:W3:Y:S01]  /*ba60*/  @P1 LDG.E.U16 R10, desc[UR18][R224.64] ;  /* 0x00000012e00a1981 */ /* 0x000ee2000c1e1500 */
[----:B------:R-:W-:-:S03]  /*ba70*/  ISETP.GT.AND P4, PT, R14, 0x11, PT ;  /* 0x000000110e00780c */ /* 0x000fc60003f84270 */
[----:B------:R-:W3:Y:S01]  /*ba80*/  @P1 LDG.E.U16 R11, desc[UR18][R226.64] ;  /* 0x00000012e20b1981 */ /* 0x000ee2000c1e1500 */
[-C--:B------:R-:W-:Y:S02]  /*ba90*/  LOP3.LUT R101, R101, R100.reuse, RZ, 0x3c, !PT ;  /* 0x0000006465657212 */ /* 0x080fe400078e3cff */
[----:B------:R-:W-:Y:S02]  /*baa0*/  ISETP.GT.AND P3, PT, R14, 0x12, PT ;  /* 0x000000120e00780c */ /* 0x000fe40003f64270 */
[----:B------:R-:W-:-:S05]  /*bab0*/  LOP3.LUT R100, R101, R100, RZ, 0x3c, !PT ;  /* 0x0000006465647212 */ /* 0x000fca00078e3cff */
[----:B------:R-:W3:Y:S04]  /*bac0*/  @P4 LDG.E.U16 R252, desc[UR18][R128.64] ;  /* 0x0000001280fc4981 */ /* 0x000ee8000c1e1500 */
[----:B--2---:R-:W-:Y:S04]  /*bad0*/  STL [R1+0x54c], R9 ;  /* 0x00054c0901007387 */ /* 0x004fe80000100800 */
[----:B------:R0:W-:Y:S04]  /*bae0*/  STL [R1+0x548], R6 ;  /* 0x0005480601007387 */ /* 0x0001e80000100800 */
[----:B------:R-:W2:Y:S04]  /*baf0*/  @P4 LDG.E.U16 R218, desc[UR18][R130.64] ;  /* 0x0000001282da4981 */ /* 0x000ea8000c1e1500 */
[----:B0-----:R-:W2:Y:S04]  /*bb00*/  LDL.LU R6, [R1+0x254] ;  /* 0x0002540001067983 */ /* 0x001ea80000300800 */
[----:B------:R0:W-:Y:S04]  /*bb10*/  STL [R1+0x544], R7 ;  /* 0x0005440701007387 */ /* 0x0001e80000100800 */
[----:B0-----:R-:W4:Y:S01]  /*bb20*/  LDL.LU R7, [R1+0x258] ;  /* 0x0002580001077983 */ /* 0x001f220000300800 */
[----:B------:R-:W-:-:S05]  /*bb30*/  LOP3.LUT R101, R101, R100, RZ, 0x3c, !PT ;  /* 0x0000006465657212 */ /* 0x000fca00078e3cff */
[----:B------:R-:W4:Y:S01]  /*bb40*/  @P3 LDG.E.U16 R0, desc[UR18][R100.64] ;  /* 0x0000001264003981 */ /* 0x000f22000c1e1500 */
[----:B------:R-:W-:Y:S02]  /*bb50*/  LOP3.LUT R99, R99, R98, RZ, 0x3c, !PT ;  /* 0x0000006263637212 */ /* 0x000fe400078e3cff */
[----:B------:R-:W-:Y:S02]  /*bb60*/  LOP3.LUT R69, R69, R68, RZ, 0x3c, !PT ;  /* 0x0000004445457212 */ /* 0x000fe400078e3cff */
[C---:B------:R-:W-:Y:S02]  /*bb70*/  LOP3.LUT R98, R99.reuse, R98, RZ, 0x3c, !PT ;  /* 0x0000006263627212 */ /* 0x040fe400078e3cff */
[----:B------:R-:W-:Y:S02]  /*bb80*/  ISETP.GT.AND P2, PT, R14, 0x13, PT ;  /* 0x000000130e00780c */ /* 0x000fe40003f44270 */
[----:B------:R-:W-:Y:S02]  /*bb90*/  LOP3.LUT R99, R99, R98, RZ, 0x3c, !PT ;  /* 0x0000006263637212 */ /* 0x000fe400078e3cff */
[----:B------:R-:W-:-:S03]  /*bba0*/  LOP3.LUT R68, R69, R68, RZ, 0x3c, !PT ;  /* 0x0000004445447212 */ /* 0x000fc600078e3cff */
[----:B------:R-:W4:Y:S01]  /*bbb0*/  @P3 LDG.E.U16 R132, desc[UR18][R98.64] ;  /* 0x0000001262843981 */ /* 0x000f22000c1e1500 */
[----:B------:R-:W-:-:S03]  /*bbc0*/  LOP3.LUT R69, R69, R68, RZ, 0x3c, !PT ;  /* 0x0000004445457212 */ /* 0x000fc600078e3cff */
[----:B---3--:R0:W-:Y:S04]  /*bbd0*/  STL [R1+0x558], R134 ;  /* 0x0005588601007387 */ /* 0x0081e80000100800 */
[----:B0-----:R-:W3:Y:S04]  /*bbe0*/  LDL.LU R134, [R1+0x15c] ;  /* 0x00015c0001867983 */ /* 0x001ee80000300800 */
[----:B------:R-:W-:Y:S04]  /*bbf0*/  STL [R1+0x554], R192 ;  /* 0x000554c001007387 */ /* 0x000fe80000100800 */
[----:B------:R0:W-:Y:S04]  /*bc00*/  STL [R1+0x550], R193 ;  /* 0x000550c101007387 */ /* 0x0001e80000100800 */
[----:B0-----:R-:W3:Y:S04]  /*bc10*/  LDL.LU R193, [R1+0x168] ;  /* 0x0001680001c17983 */ /* 0x001ee80000300800 */
[----:B------:R0:W-:Y:S04]  /*bc20*/  STL [R1+0x564], R135 ;  /* 0x0005648701007387 */ /* 0x0001e80000100800 */
[----:B0-----:R-:W3:Y:S01]  /*bc30*/  LDL.LU R135, [R1+0x1dc] ;  /* 0x0001dc0001877983 */ /* 0x001ee20000300800 */
[----:B------:R-:W-:-:S02]  /*bc40*/  LOP3.LUT R37, R37, R36, RZ, 0x3c, !PT ;  /* 0x0000002425257212 */ /* 0x000fc400078e3cff */
[C---:B------:R-:W-:Y:S02]  /*bc50*/  ISETP.GT.AND P5, PT, R14.reuse, 0x14, PT ;  /* 0x000000140e00780c */ /* 0x040fe40003fa4270 */
[----:B------:R-:W-:Y:S02]  /*bc60*/  LOP3.LUT R5, R5, R4, RZ, 0x3c, !PT ;  /* 0x0000000405057212 */ /* 0x000fe400078e3cff */
[----:B------:R-:W-:Y:S02]  /*bc70*/  ISETP.GT.AND P1, PT, R14, 0x15, PT ;  /* 0x000000150e00780c */ /* 0x000fe40003f24270 */
[----:B------:R-:W-:Y:S01]  /*bc80*/  LOP3.LUT R3, R3, R2, RZ, 0x3c, !PT ;  /* 0x0000000203037212 */ /* 0x000fe200078e3cff */
[----:B--2---:R-:W2:Y:S04]  /*bc90*/  @P2 LDG.E.U16 R6, desc[UR18][R66.64] ;  /* 0x0000001242062981 */ /* 0x004ea8000c1e1500 */
[----:B----4-:R-:W4:Y:S04]  /*bca0*/  @P2 LDG.E.U16 R7, desc[UR18][R68.64] ;  /* 0x0000001244072981 */ /* 0x010f28000c1e1500 */
[----:B------:R0:W-:Y:S04]  /*bcb0*/  STL [R1+0x560], R194 ;  /* 0x000560c201007387 */ /* 0x0001e80000100800 */
[----:B0-----:R-:W2:Y:S04]  /*bcc0*/  LDL.LU R194, [R1+0x1a0] ;  /* 0x0001a00001c27983 */ /* 0x001ea80000300800 */
        /* <DEDUP_REMOVED lines=8> */
[----:B------:R-:W-:Y:S04]  /*bd50*/  STL [R1+0x584], R11 ;  /* 0x0005840b01007387 */ /* 0x000fe80000100800 */
[----:B------:R0:W-:Y:S04]  /*bd60*/  STL [R1+0x578], R226 ;  /* 0x000578e201007387 */ /* 0x0001e80000100800 */
[----:B0-----:R-:W2:Y:S04]  /*bd70*/  LDL.LU R226, [R1+0x250] ;  /* 0x0002500001e27983 */ /* 0x001ea80000300800 */
[----:B------:R0:W-:Y:S04]  /*bd80*/  STL [R1+0x574], R227 ;  /* 0x000574e301007387 */ /* 0x0001e80000100800 */
[----:B0-----:R-:W3:Y:S04]  /*bd90*/  LDL.LU R227, [R1+0x24c] ;  /* 0x00024c0001e37983 */ /* 0x001ee80000300800 */
[----:B------:R-:W-:Y:S04]  /*bda0*/  STL [R1+0x58c], R130 ;  /* 0x00058c8201007387 */ /* 0x000fe80000100800 */
        /* <DEDUP_REMOVED lines=9> */
[----:B------:R0:W-:Y:S04]  /*be40*/  STL [R1+0x260], R0 ;  /* 0x0002600001007387 */ /* 0x0001e80000100800 */
[----:B0-----:R-:W3:Y:S04]  /*be50*/  LDL.LU R0, [R1+0x654] ;  /* 0x0006540001007983 */ /* 0x001ee80000300800 */
[----:B------:R-:W3:Y:S04]  /*be60*/  LDL.LU R251, [R1+0x3d8] ;  /* 0x0003d80001fb7983 */ /* 0x000ee80000300800 */
        /* <DEDUP_REMOVED lines=28> */
[----:B----4-:R0:W-:Y:S04]  /*c030*/  STL [R1+0x5b0], R7 ;  /* 0x0005b00701007387 */ /* 0x0101e80000100800 */
[----:B0-----:R-:W4:Y:S04]  /*c040*/  LDL.LU R7, [R1+0x22c] ;  /* 0x00022c0001077983 */ /* 0x001f280000300800 */
[----:B------:R0:W-:Y:S04]  /*c050*/  STL [R1+0x5ac], R68 ;  /* 0x0005ac4401007387 */ /* 0x0001e80000100800 */
[----:B0-----:R-:W4:Y:S01]  /*c060*/  LDL.LU R68, [R1+0x230] ;  /* 0x0002300001447983 */ /* 0x001f220000300800 */
[----:B------:R-:W-:-:S04]  /*c070*/  LOP3.LUT R36, R37, R36, RZ, 0x3c, !PT ;  /* 0x0000002425247212 */ /* 0x000fc800078e3cff */
[----:B------:R-:W-:Y:S02]  /*c080*/  LOP3.LUT R37, R37, R36, RZ, 0x3c, !PT ;  /* 0x0000002425257212 */ /* 0x000fe400078e3cff */
[----:B------:R-:W-:Y:S02]  /*c090*/  LOP3.LUT R4, R5, R4, RZ, 0x3c, !PT ;  /* 0x0000000405047212 */ /* 0x000fe400078e3cff */
[----:B------:R-:W-:Y:S02]  /*c0a0*/  ISETP.GT.AND P4, PT, R14, 0x16, PT ;  /* 0x000000160e00780c */ /* 0x000fe40003f84270 */
[----:B------:R-:W-:Y:S02]  /*c0b0*/  LOP3.LUT R2, R3, R2, RZ, 0x3c, !PT ;  /* 0x0000000203027212 */ /* 0x000fe400078e3cff */
[----:B------:R-:W-:Y:S02]  /*c0c0*/  LOP3.LUT R5, R5, R4, RZ, 0x3c, !PT ;  /* 0x0000000405057212 */ /* 0x000fe400078e3cff */
[----:B------:R-:W-:-:S03]  /*c0d0*/  LOP3.LUT R3, R3, R2, RZ, 0x3c, !PT ;  /* 0x0000000203037212 */ /* 0x000fc600078e3cff */
[----:B------:R-:W4:Y:S01]  /*c0e0*/  @P1 LDG.E.U16 R38, desc[UR18][R4.64] ;  /* 0x0000001204261981 */ /* 0x000f22000c1e1500 */
[----:B------:R-:W-:-:S03]  /*c0f0*/  ISETP.GT.AND P3, PT, R14, 0x17, PT ;  /* 0x000000170e00780c */ /* 0x000fc60003f64270 */
[----:B------:R-:W4:Y:S04]  /*c100*/  @P1 LDG.E.U16 R39, desc[UR18][R2.64] ;  /* 0x0000001202271981 */ /* 0x000f28000c1e1500 */
[----:B------:R-:W4:Y:S04]  /*c110*/  @P4 LDG.E.U16 R148, desc[UR18][R196.64] ;  /* 0x00000012c4944981 */ /* 0x000f28000c1e1500 */
[----:B------:R-:W4:Y:S04]  /*c120*/  @P4 LDG.E.U16 R149, desc[UR18][R198.64] ;  /* 0x00000012c6954981 */ /* 0x000f28000c1e1500 */
[----:B--2---:R-:W2:Y:S04]  /*c130*/  @P5 LDG.E.U16 R226, desc[UR18][R36.64] ;  /* 0x0000001224e25981 */ /* 0x004ea8000c1e1500 */
[----:B------:R-:W2:Y:S01]  /*c140*/  @P3 LDG.E.U16 R12, desc[UR18][R228.64] ;  /* 0x00000012e40c3981 */ /* 0x000ea2000c1e1500 */
[----:B------:R-:W-:-:S03]  /*c150*/  ISETP.GT.AND P2, PT, R14, 0x19, PT ;  /* 0x000000190e00780c */ /* 0x000fc60003f44270 */
[----:B------:R-:W2:Y:S04]  /*c160*/  @P3 LDG.E.U16 R13, desc[UR18][R232.64] ;  /* 0x00000012e80d3981 */ /* 0x000ea8000c1e1500 */
[----:B---3--:R-:W3:Y:S04]  /*c170*/  @P5 LDG.E.U16 R227, desc[UR18][R34.64] ;  /* 0x0000001222e35981 */ /* 0x008ee8000c1e1500 */
[----:B------:R0:W-:Y:S04]  /*c180*/  STL [R1+0x5a8], R69 ;  /* 0x0005a84501007387 */ /* 0x0001e80000100800 */
[----:B0-----:R-:W3:Y:S04]  /*c190*/  LDL.LU R69, [R1+0x3f0] ;  /* 0x0003f00001457983 */ /* 0x001ee80000300800 */
[----:B----4-:R-:W4:Y:S04]  /*c1a0*/  @P2 LDG.E.U16 R68, desc[UR18][R126.64] ;  /* 0x000000127e442981 */ /* 0x010f28000c1e1500 */
[----:B------:R0:W-:Y:S04]  /*c1b0*/  STL [R1+0x5bc], R6 ;  /* 0x0005bc0601007387 */ /* 0x0001e80000100800 */
[----:B0-----:R-:W4:Y:S04]  /*c1c0*/  LDL.LU R6, [R1+0x178] ;  /* 0x0001780001067983 */ /* 0x001f280000300800 */
[----:B------:R-:W-:Y:S04]  /*c1d0*/  STL [R1+0x5b8], R66 ;  /* 0x0005b84201007387 */ /* 0x000fe80000100800 */
[----:B------:R-:W-:Y:S04]  /*c1e0*/  STL [R1+0x5b4], R67 ;  /* 0x0005b44301007387 */ /* 0x000fe80000100800 */
[----:B--2---:R0:W-:Y:S04]  /*c1f0*/  STL [R1+0x5c8], R226 ;  /* 0x0005c8e201007387 */ /* 0x0041e80000100800 */
[----:B0-----:R-:W2:Y:S04]  /*c200*/  LDL.LU R226, [R1+0x1ac] ;  /* 0x0001ac0001e27983 */ /* 0x001ea80000300800 */
[----:B------:R0:W-:Y:S04]  /*c210*/  STL [R1+0x5c4], R36 ;  /* 0x0005c42401007387 */ /* 0x0001e80000100800 */
[----:B0-----:R-:W2:Y:S04]  /*c220*/  LDL.LU R36, [R1+0x16c] ;  /* 0x00016c0001247983 */ /* 0x001ea80000300800 */
[----:B------:R-:W-:Y:S04]  /*c230*/  STL [R1+0x5c0], R37 ;  /* 0x0005c02501007387 */ /* 0x000fe80000100800 */
[----:B---3--:R0:W-:Y:S04]  /*c240*/  STL [R1+0x5d4], R227 ;  /* 0x0005d4e301007387 */ /* 0x0081e80000100800 */
[----:B0-----:R-:W3:Y:S04]  /*c250*/  LDL.LU R227, [R1+0x1f0] ;  /* 0x0001f00001e37983 */ /* 0x001ee80000300800 */
[----:B------:R0:W-:Y:S04]  /*c260*/  STL [R1+0x5d0], R34 ;  /* 0x0005d02201007387 */ /* 0x0001e80000100800 */
[----:B0-----:R-:W2:Y:S04]  /*c270*/  LDL.LU R34, [R1+0x1ec] ;  /* 0x0001ec0001227983 */ /* 0x001ea80000300800 */
[----:B------:R0:W-:Y:S04]  /*c280*/  STL [R1+0x5cc], R35 ;  /* 0x0005cc2301007387 */ /* 0x0001e80000100800 */
[----:B0-----:R-:W2:Y:S04]  /*c290*/  LDL.LU R35, [R1+0x1b0] ;  /* 0x0001b00001237983 */ /* 0x001ea80000300800 */
[----:B------:R-:W-:Y:S04]  /*c2a0*/  STL [R1+0x5e4], R38 ;  /* 0x0005e42601007387 */ /* 0x000fe80000100800 */
[----:B------:R-:W-:Y:S04]  /*c2b0*/  STL [R1+0x5e0], R4 ;  /* 0x0005e00401007387 */ /* 0x000fe80000100800 */
[----:B------:R0:W-:Y:S04]  /*c2c0*/  STL [R1+0x5d8], R5 ;  /* 0x0005d80501007387 */ /* 0x0001e80000100800 */
[----:B0-----:R-:W2:Y:S04]  /*c2d0*/  LDL.LU R5, [R1+0x224] ;  /* 0x0002240001057983 */ /* 0x001ea80000300800 */
[----:B------:R-:W-:Y:S04]  /*c2e0*/  STL [R1+0x5f0], R39 ;  /* 0x0005f02701007387 */ /* 0x000fe80000100800 */
[----:B------:R-:W-:Y:S04]  /*c2f0*/  STL [R1+0x5ec], R2 ;  /* 0x0005ec0201007387 */ /* 0x000fe80000100800 */
[----:B------:R-:W-:Y:S04]  /*c300*/  STL [R1+0x5e8], R3 ;  /* 0x0005e80301007387 */ /* 0x000fe80000100800 */
[----:B------:R0:W-:Y:S04]  /*c310*/  STL [R1+0x5fc], R148 ;  /* 0x0005fc9401007387 */ /* 0x0001e80000100800 */
[----:B0-----:R-:W2:Y:S04]  /*c320*/  LDL.LU R148, [R1+0x174] ;  /* 0x0001740001947983 */ /* 0x001ea80000300800 */
[----:B------:R-:W-:Y:S04]  /*c330*/  STL [R1+0x5f8], R196 ;  /* 0x0005f8c401007387 */ /* 0x000fe80000100800 */
        /* <DEDUP_REMOVED lines=15> */
[----:B----4-:R0:W-:Y:S04]  /*c430*/  STL [R1+0x62c], R68 ;  /* 0x00062c4401007387 */ /* 0x0101e80000100800 */
[----:B0-----:R-:W4:Y:S04]  /*c440*/  LDL.LU R68, [R1+0x1bc] ;  /* 0x0001bc0001447983 */ /* 0x001f280000300800 */
[----:B------:R0:W-:Y:S04]  /*c450*/  STL [R1+0x628], R126 ;  /* 0x0006287e01007387 */ /* 0x0001e80000100800 */
[----:B0-----:R-:W4:Y:S01]  /*c460*/  LDL.LU R126, [R1+0x17c] ;  /* 0x00017c00017e7983 */ /* 0x001f220000300800 */
[----:B------:R-:W-:-:S04]  /*c470*/  LOP3.LUT R125, R125, R124, RZ, 0x3c, !PT ;  /* 0x0000007c7d7d7212 */ /* 0x000fc800078e3cff */
[----:B------:R-:W-:-:S04]  /*c480*/  LOP3.LUT R124, R125, R124, RZ, 0x3c, !PT ;  /* 0x0000007c7d7c7212 */ /* 0x000fc800078e3cff */
[----:B------:R-:W-:Y:S01]  /*c490*/  LOP3.LUT R125, R125, R124, RZ, 0x3c, !PT ;  /* 0x0000007c7d7d7212 */ /* 0x000fe200078e3cff */
[----:B------:R-:W-:Y:S04]  /*c4a0*/  STL [R1+0x624], R127 ;  /* 0x0006247f01007387 */ /* 0x000fe80000100800 */
[----:B------:R-:W-:Y:S04]  /*c4b0*/  STL.64 [R1+0x630], R124 ;  /* 0x0006307c01007387 */ /* 0x000fe80000100a00 */
[----:B------:R0:W-:Y:S04]  /*c4c0*/  STL.64 [R1+0x638], R96 ;  /* 0x0006386001007387 */ /* 0x0001e80000100a00 */
[----:B------:R-:W4:Y:S04]  /*c4d0*/  LDL R12, [R1+0x44] ;  /* 0x00004400010c7983 */ /* 0x000f280000100800 */
[----:B------:R-:W4:Y:S04]  /*c4e0*/  LDL R4, [R1+0x48] ;  /* 0x0000480001047983 */ /* 0x000f280000100800 */
[----:B------:R-:W4:Y:S04]  /*c4f0*/  LDL R3, [R1+0x54] ;  /* 0x0000540001037983 */ /* 0x000f280000100800 */
[----:B------:R-:W4:Y:S01]  /*c500*/  LDL R2, [R1+0x58] ;  /* 0x0000580001027983 */ /* 0x000f220000100800 */
[----:B------:R-:W-:-:S02]  /*c510*/  LOP3.LUT R63, R63, R62, RZ, 0x3c, !PT ;  /* 0x0000003e3f3f7212 */ /* 0x000fc400078e3cff */
[----:B------:R-:W-:Y:S01]  /*c520*/  LOP3.LUT R95, R95, R94, RZ, 0x3c, !PT ;  /* 0x0000005e5f5f7212 */ /* 0x000fe200078e3cff */
[----:B------:R1:W4:Y:S01]  /*c530*/  @P2 LDG.E.U16 R7, desc[UR18][R124.64] ;  /* 0x000000127c072981 */ /* 0x000322000c1e1500 */
[C---:B------:R-:W-:Y:S02]  /*c540*/  ISETP.GT.AND P5, PT, R14.reuse, 0x1a, PT ;  /* 0x0000001a0e00780c */ /* 0x040fe40003fa4270 */
[----:B------:R-:W-:Y:S02]  /*c550*/  ISETP.GT.AND P1, PT, R14, 0x1b, PT ;  /* 0x0000001b0e00780c */ /* 0x000fe40003f24270 */
[----:B------:R-:W-:Y:S02]  /*c560*/  LOP3.LUT R62, R63, R62, RZ, 0x3c, !PT ;  /* 0x0000003e3f3e7212 */ /* 0x000fe400078e3cff */
[----:B------:R-:W-:Y:S02]  /*c570*/  LOP3.LUT R94, R95, R94, RZ, 0x3c, !PT ;  /* 0x0000005e5f5e7212 */ /* 0x000fe400078e3cff */
[----:B------:R-:W-:-:S02]  /*c580*/  LOP3.LUT R31, R31, R30, RZ, 0x3c, !PT ;  /* 0x0000001e1f1f7212 */ /* 0x000fc400078e3cff */
[----:B------:R-:W-:Y:S02]  /*c590*/  LOP3.LUT R33, R33, R32, RZ, 0x3c, !PT ;  /* 0x0000002021217212 */ /* 0x000fe400078e3cff */
[----:B------:R-:W-:Y:S01]  /*c5a0*/  ISETP.GT.AND P4, PT, R14, 0x1c, PT ;  /* 0x0000001c0e00780c */ /* 0x000fe20003f84270 */
[----:B------:R-:W4:Y:S01]  /*c5b0*/  @P5 LDG.E.U16 R133, desc[UR18][R96.64] ;  /* 0x0000001260855981 */ /* 0x000f22000c1e1500 */
[----:B------:R-:W-:Y:S02]  /*c5c0*/  LOP3.LUT R63, R63, R62, RZ, 0x3c, !PT ;  /* 0x0000003e3f3f7212 */ /* 0x000fe400078e3cff */
[----:B------:R-:W-:Y:S01]  /*c5d0*/  LOP3.LUT R95, R95, R94, RZ, 0x3c, !PT ;  /* 0x0000005e5f5f7212 */ /* 0x000fe200078e3cff */
[----:B------:R-:W4:Y:S01]  /*c5e0*/  @P1 LDG.E.U16 R8, desc[UR18][R64.64] ;  /* 0x0000001240081981 */ /* 0x000f22000c1e1500 */
[----:B------:R-:W-:Y:S02]  /*c5f0*/  LOP3.LUT R30, R31, R30, RZ, 0x3c, !PT ;  /* 0x0000001e1f1e7212 */ /* 0x000fe400078e3cff */
[----:B------:R-:W-:Y:S01]  /*c600*/  LOP3.LUT R32, R33, R32, RZ, 0x3c, !PT ;  /* 0x0000002021207212 */ /* 0x000fe200078e3cff */
[----:B------:R-:W4:Y:S01]  /*c610*/  @P1 LDG.E.U16 R98, desc[UR18][R62.64] ;  /* 0x000000123e621981 */ /* 0x000f22000c1e1500 */
[----:B------:R-:W-:-:S02]  /*c620*/  LOP3.LUT R31, R31, R30, RZ, 0x3c, !PT ;  /* 0x0000001e1f1f7212 */ /* 0x000fc400078e3cff */
[----:B------:R-:W-:Y:S02]  /*c630*/  LOP3.LUT R33, R33, R32, RZ, 0x3c, !PT ;  /* 0x0000002021217212 */ /* 0x000fe400078e3cff */
[C---:B------:R-:W-:Y:S01]  /*c640*/  ISETP.GT.AND P3, PT, R14.reuse, 0x1d, PT ;  /* 0x0000001d0e00780c */ /* 0x040fe20003f64270 */
[----:B------:R-:W4:Y:S01]  /*c650*/  @P4 LDG.E.U16 R224, desc[UR18][R30.64] ;  /* 0x000000121ee04981 */ /* 0x000f22000c1e1500 */
[C---:B------:R-:W-:Y:S02]  /*c660*/  ISETP.GT.AND P2, PT, R14.reuse, 0x1e, PT ;  /* 0x0000001e0e00780c */ /* 0x040fe40003f44270 */
[C---:B------:R-:W-:Y:S01]  /*c670*/  ISETP.GT.AND P1, PT, R14.reuse, 0x21, PT ;  /* 0x000000210e00780c */ /* 0x040fe20003f24270 */
[----:B------:R-:W4:Y:S01]  /*c680*/  @P4 LDG.E.U16 R10, desc[UR18][R32.64] ;  /* 0x00000012200a4981 */ /* 0x000f22000c1e1500 */
[----:B------:R-:W-:Y:S02]  /*c690*/  ISETP.GT.AND P4, PT, R14, 0x22, PT ;  /* 0x000000220e00780c */ /* 0x000fe40003f84270 */
[----:B------:R-:W-:-:S02]  /*c6a0*/  LOP3.LUT R27, R27, R26, RZ, 0x3c, !PT ;  /* 0x0000001a1b1b7212 */ /* 0x000fc400078e3cff */
[----:B------:R-:W-:Y:S02]  /*c6b0*/  LOP3.LUT R59, R59, R58, RZ, 0x3c, !PT ;  /* 0x0000003a3b3b7212 */ /* 0x000fe400078e3cff */
[C---:B------:R-:W-:Y:S01]  /*c6c0*/  ISETP.GT.AND P6, PT, R14.reuse, 0x25, PT ;  /* 0x000000250e00780c */ /* 0x040fe20003fc4270 */
[----:B------:R-:W4:Y:S04]  /*c6d0*/  @P3 LDG.E.U16 R40, desc[UR18][R168.64] ;  /* 0x00000012a8283981 */ /* 0x000f28000c1e1500 */
[----:B------:R-:W4:Y:S01]  /*c6e0*/  @P3 LDG.E.U16 R41, desc[UR18][R170.64] ;  /* 0x00000012aa293981 */ /* 0x000f22000c1e1500 */
[----:B------:R-:W-:-:S03]  /*c6f0*/  ISETP.GT.AND P3, PT, R14, 0x23, PT ;  /* 0x000000230e00780c */ /* 0x000fc60003f64270 */
[----:B------:R-:W4:Y:S04]  /*c700*/  @P2 LDG.E.U16 R189, desc[UR18][R200.64] ;  /* 0x00000012c8bd2981 */ /* 0x000f28000c1e1500 */
[----:B------:R-:W4:Y:S01]  /*c710*/  @P2 LDG.E.U16 R222, desc[UR18][R202.64] ;  /* 0x00000012cade2981 */ /* 0x000f22000c1e1500 */
[----:B------:R-:W-:Y:S02]  /*c720*/  LOP3.LUT R23, R23, R22, RZ, 0x3c, !PT ;  /* 0x0000001617177212 */ /* 0x000fe400078e3cff */
[----:B------:R-:W-:Y:S01]  /*c730*/  LOP3.LUT R25, R25, R24, RZ, 0x3c, !PT ;  /* 0x0000001819197212 */ /* 0x000fe200078e3cff */
[----:B---3--:R-:W3:Y:S01]  /*c740*/  @P4 LDG.E.U16 R227, desc[UR18][R92.64] ;  /* 0x000000125ce34981 */ /* 0x008ee2000c1e1500 */
[----:B------:R-:W-:Y:S01]  /*c750*/  LOP3.LUT R57, R57, R56, RZ, 0x3c, !PT ;  /* 0x0000003839397212 */ /* 0x000fe200078e3cff */
[----:B------:R-:W0:Y:S02]  /*c760*/  S2R R67, SR_TID.X ;  /* 0x0000000000437919 */ /* 0x000e240000002100 */
[----:B--2---:R-:W2:Y:S01]  /*c770*/  @P5 LDG.E.U16 R5, desc[UR18][R94.64] ;  /* 0x000000125e055981 */ /* 0x004ea2000c1e1500 */
[----:B------:R-:W-:-:S02]  /*c780*/  ISETP.GT.AND P5, PT, R14, 0x1f, PT ;  /* 0x0000001f0e00780c */ /* 0x000fc40003fa4270 */
[C---:B------:R-:W-:Y:S01]  /*c790*/  ISETP.GT.AND P2, PT, R14.reuse, 0x24, PT ;  /* 0x000000240e00780c */ /* 0x040fe20003f44270 */
[----:B------:R-:W2:Y:S01]  /*c7a0*/  @P4 LDG.E.U16 R34, desc[UR18][R90.64] ;  /* 0x000000125a224981 */ /* 0x000ea2000c1e1500 */
[----:B------:R-:W-:Y:S02]  /*c7b0*/  LOP3.LUT R26, R27, R26, RZ, 0x3c, !PT ;  /* 0x0000001a1b1a7212 */ /* 0x000fe400078e3cff */
[----:B------:R-:W-:Y:S01]  /*c7c0*/  LOP3.LUT R58, R59, R58, RZ, 0x3c, !PT ;  /* 0x0000003a3b3a7212 */ /* 0x000fe200078e3cff */
[----:B------:R-:W2:Y:S04]  /*c7d0*/  @P3 LDG.E.U16 R99, desc[UR18][R60.64] ;  /* 0x000000123c633981 */ /* 0x000ea8000c1e1500 */
[----:B------:R-:W2:Y:S04]  /*c7e0*/  @P6 LDG.E.U16 R70, desc[UR18][R172.64] ;  /* 0x00000012ac466981 */ /* 0x000ea8000c1e1500 */
[----:B------:R-:W2:Y:S04]  /*c7f0*/  @P5 LDG.E.U16 R42, desc[UR18][R230.64] ;  /* 0x00000012e62a5981 */ /* 0x000ea8000c1e1500 */
[----:B------:R-:W2:Y:S01]  /*c800*/  @P5 LDG.E.U16 R43, desc[UR18][R238.64] ;  /* 0x00000012ee2b5981 */ /* 0x000ea2000c1e1500 */
[----:B------:R-:W-:-:S02]  /*c810*/  ISETP.GT.AND P5, PT, R14, 0x26, PT ;  /* 0x000000260e00780c */ /* 0x000fc40003fa4270 */
[C---:B------:R-:W-:Y:S01]  /*c820*/  ISETP.GT.AND P4, PT, R14.reuse, 0x28, PT ;  /* 0x000000280e00780c */ /* 0x040fe20003f84270 */
[----:B------:R-:W2:Y:S01]  /*c830*/  @P2 LDG.E.U16 R225, desc[UR18][R28.64] ;  /* 0x000000121ce12981 */ /* 0x000ea2000c1e1500 */
[----:B------:R-:W-:Y:S02]  /*c840*/  LOP3.LUT R27, R27, R26, RZ, 0x3c, !PT ;  /* 0x0000001a1b1b7212 */ /* 0x000fe400078e3cff */
[----:B------:R-:W-:Y:S01]  /*c850*/  LOP3.LUT R59, R59, R58, RZ, 0x3c, !PT ;  /* 0x0000003a3b3b7212 */ /* 0x000fe200078e3cff */
[----:B------:R-:W2:Y:S01]  /*c860*/  @P6 LDG.E.U16 R71, desc[UR18][R174.64] ;  /* 0x00000012ae476981 */ /* 0x000ea2000c1e1500 */
[----:B------:R-:W-:-:S03]  /*c870*/  ISETP.GT.AND P6, PT, R14, 0x2b, PT ;  /* 0x0000002b0e00780c */ /* 0x000fc60003fc4270 */
[----:B------:R-:W2:Y:S01]  /*c880*/  @P3 LDG.E.U16 R100, desc[UR18][R58.64] ;  /* 0x000000123a643981 */ /* 0x000ea2000c1e1500 */
[----:B------:R-:W-:-:S03]  /*c890*/  ISETP.GT.AND P3, PT, R14, 0x29, PT ;  /* 0x000000290e00780c */ /* 0x000fc60003f64270 */
[----:B------:R-:W2:Y:S01]  /*c8a0*/  @P2 LDG.E.U16 R135, desc[UR18][R26.64] ;  /* 0x000000121a872981 */ /* 0x000ea2000c1e1500 */
[----:B------:R-:W-:-:S03]  /*c8b0*/  ISETP.GT.AND P2, PT, R14, 0x2a, PT ;  /* 0x0000002a0e00780c */ /* 0x000fc60003f44270 */
[----:B------:R-:W2:Y:S04]  /*c8c0*/  @P5 LDG.E.U16 R223, desc[UR18][R204.64] ;  /* 0x00000012ccdf5981 */ /* 0x000ea8000c1e1500 */
[----:B------:R-:W2:Y:S01]  /*c8d0*/  @P5 LDG.E.U16 R188, desc[UR18][R206.64] ;  /* 0x00000012cebc5981 */ /* 0x000ea2000c1e1500 */
[----:B------:R-:W-:Y:S02]  /*c8e0*/  LOP3.LUT R21, R21, R20, RZ, 0x3c, !PT ;  /* 0x0000001415157212 */ /* 0x000fe400078e3cff */
[----:B------:R-:W-:Y:S01]  /*c8f0*/  PRMT R102, RZ, 0x7610, R102 ;  /* 0x00007610ff667816 */ /* 0x000fe20000000066 */
[----:B------:R-:W2:Y:S01]  /*c900*/  @P4 LDG.E.U16 R132, desc[UR18][R146.64] ;  /* 0x0000001292844981 */ /* 0x000ea2000c1e1500 */
[----:B------:R-:W-:Y:S02]  /*c910*/  PRMT R75, RZ, 0x7610, R75 ;  /* 0x00007610ff4b7816 */ /* 0x000fe4000000004b */
[----:B------:R-:W-:Y:S01]  /*c920*/  PRMT R190, RZ, 0x7610, R190 ;  /* 0x00007610ffbe7816 */ /* 0x000fe200000000be */
[----:B------:R-:W2:Y:S01]  /*c930*/  @P2 LDG.E.U16 R35, desc[UR18][R88.64] ;  /* 0x0000001258232981 */ /* 0x000ea2000c1e1500 */
[----:B------:R-:W-:-:S02]  /*c940*/  PRMT R154, RZ, 0x7610, R154 ;  /* 0x00007610ff9a7816 */ /* 0x000fc4000000009a */
[----:B------:R-:W-:Y:S01]  /*c950*/  PRMT R155, RZ, 0x7610, R155 ;  /* 0x00007610ff9b7816 */ /* 0x000fe2000000009b */
[----:B------:R-:W2:Y:S04]  /*c960*/  @P2 LDG.E.U16 R226, desc[UR18][R86.64] ;  /* 0x0000001256e22981 */ /* 0x000ea8000c1e1500 */
[----:B------:R-:W2:Y:S01]  /*c970*/  @P1 LDG.E.U16 R149, desc[UR18][R120.64] ;  /* 0x0000001278951981 */ /* 0x000ea2000c1e1500 */
[----:B------:R-:W-:Y:S02]  /*c980*/  ISETP.GT.AND P5, PT, R14, 0x2c, PT ;  /* 0x0000002c0e00780c */ /* 0x000fe40003fa4270 */
[----:B------:R-:W-:Y:S01]  /*c990*/  LOP3.LUT R22, R23, R22, RZ, 0x3c, !PT ;  /* 0x0000001617167212 */ /* 0x000fe200078e3cff */
[----:B------:R-:W2:Y:S01]  /*c9a0*/  @P6 LDG.E.U16 R128, desc[UR18][R54.64] ;  /* 0x0000001236806981 */ /* 0x000ea2000c1e1500 */
[----:B------:R-:W-:-:S02]  /*c9b0*/  LOP3.LUT R24, R25, R24, RZ, 0x3c, !PT ;  /* 0x0000001819187212 */ /* 0x000fc400078e3cff */
[----:B------:R-:W-:Y:S01]  /*c9c0*/  LOP3.LUT R56, R57, R56, RZ, 0x3c, !PT ;  /* 0x0000003839387212 */ /* 0x000fe200078e3cff */
[----:B0-----:R-:W2:Y:S01]  /*c9d0*/  LDL R97, [R1+0x64] ;  /* 0x0000640001617983 */ /* 0x001ea20000100800 */
[----:B------:R-:W-:Y:S02]  /*c9e0*/  LOP3.LUT R23, R23, R22, RZ, 0x3c, !PT ;  /* 0x0000001617177212 */ /* 0x000fe400078e3cff */
[----:B------:R-:W-:Y:S01]  /*c9f0*/  LOP3.LUT R25, R25, R24, RZ, 0x3c, !PT ;  /* 0x0000001819197212 */ /* 0x000fe200078e3cff */
[----:B------:R-:W3:Y:S01]  /*ca00*/  @P3 LDG.E.U16 R198, desc[UR18][R118.64] ;  /* 0x0000001276c63981 */ /* 0x000ee2000c1e1500 */
[----:B------:R-:W-:Y:S02]  /*ca10*/  LOP3.LUT R57, R57, R56, RZ, 0x3c, !PT ;  /* 0x0000003839397212 */ /* 0x000fe400078e3cff */
[----:B------:R-:W-:Y:S01]  /*ca20*/  ISETP.GT.AND P2, PT, R14, 0x30, PT ;  /* 0x000000300e00780c */ /* 0x000fe20003f44270 */
[----:B------:R-:W3:Y:S04]  /*ca30*/  @P5 LDG.E.U16 R194, desc[UR18][R24.64] ;  /* 0x0000001218c25981 */ /* 0x000ee8000c1e1500 */
[----:B------:R-:W3:Y:S01]  /*ca40*/  @P6 LDG.E.U16 R101, desc[UR18][R56.64] ;  /* 0x0000001238656981 */ /* 0x000ee2000c1e1500 */
[----:B------:R-:W-:-:S02]  /*ca50*/  PRMT R127, RZ, 0x7610, R127 ;  /* 0x00007610ff7f7816 */ /* 0x000fc4000000007f */
[----:B------:R-:W-:Y:S01]  /*ca60*/  PRMT R13, RZ, 0x7610, R13 ;  /* 0x00007610ff0d7816 */ /* 0x000fe2000000000d */
[----:B------:R-:W3:Y:S01]  /*ca70*/  @P5 LDG.E.U16 R195, desc[UR18][R22.64] ;  /* 0x0000001216c35981 */ /* 0x000ee2000c1e1500 */
[----:B------:R-:W-:Y:S02]  /*ca80*/  PRMT R196, RZ, 0x7610, R196 ;  /* 0x00007610ffc47816 */ /* 0x000fe400000000c4 */
[----:B------:R-:W-:Y:S01]  /*ca90*/  PRMT R39, RZ, 0x7610, R39 ;  /* 0x00007610ff277816 */ /* 0x000fe20000000027 */
[----:B------:R-:W3:Y:S01]  /*caa0*/  @P3 LDG.E.U16 R199, desc[UR18][R116.64] ;  /* 0x0000001274c73981 */ /* 0x000ee2000c1e1500 */
[----:B------:R-:W-:Y:S02]  /*cab0*/  PRMT R37, RZ, 0x7610, R37 ;  /* 0x00007610ff257816 */ /* 0x000fe40000000025 */
[----:B------:R-:W-:Y:S01]  /*cac0*/  PRMT R66, RZ, 0x7610, R66 ;  /* 0x00007610ff427816 */ /* 0x000fe20000000042 */
[----:B------:R-:W3:Y:S01]  /*cad0*/  @P2 LDG.E.U16 R197, desc[UR18][R142.64] ;  /* 0x000000128ec52981 */ /* 0x000ee2000c1e1500 */
[----:B------:R-:W-:-:S02]  /*cae0*/  PRMT R130, RZ, 0x7610, R130 ;  /* 0x00007610ff827816 */ /* 0x000fc40000000082 */
[----:B------:R-:W-:Y:S01]  /*caf0*/  PRMT R11, RZ, 0x7610, R11 ;  /* 0x00007610ff0b7816 */ /* 0x000fe2000000000b */
[----:B------:R-:W3:Y:S04]  /*cb00*/  LDL R96, [R1+0x68] ;  /* 0x0000680001607983 */ /* 0x000ee80000100800 */
[----:B------:R-:W3:Y:S01]  /*cb10*/  @P1 LDG.E.U16 R229, desc[UR18][R122.64] ;  /* 0x000000127ae51981 */ /* 0x000ee2000c1e1500 */
[C---:B------:R-:W-:Y:S02]  /*cb20*/  ISETP.GT.AND P1, PT, R14.reuse, 0x27, PT ;  /* 0x000000270e00780c */ /* 0x040fe40003f24270 */
[C---:B------:R-:W-:Y:S01]  /*cb30*/  ISETP.GT.AND P3, PT, R14.reuse, 0x2f, PT ;  /* 0x0000002f0e00780c */ /* 0x040fe20003f64270 */
[----:B------:R-:W3:Y:S10]  /*cb40*/  LDL.LU R228, [R1+0x24] ;  /* 0x0000240001e47983 */ /* 0x000ef40000300800 */
[----:B------:R-:W3:Y:S04]  /*cb50*/  @P1 LDG.E.U16 R152, desc[UR18][R234.64] ;  /* 0x00000012ea981981 */ /* 0x000ee8000c1e1500 */
[----:B------:R-:W3:Y:S01]  /*cb60*/  @P1 LDG.E.U16 R153, desc[UR18][R240.64] ;  /* 0x00000012f0991981 */ /* 0x000ee2000c1e1500 */
[----:B------:R-:W-:-:S02]  /*cb70*/  ISETP.GT.AND P1, PT, R14, 0x2d, PT ;  /* 0x0000002d0e00780c */ /* 0x000fc40003f24270 */
[C---:B------:R-:W-:Y:S01]  /*cb80*/  ISETP.GT.AND P6, PT, R14.reuse, 0x31, PT ;  /* 0x000000310e00780c */ /* 0x040fe20003fc4270 */
[----:B------:R-:W3:Y:S01]  /*cb90*/  @P3 LDG.E.U16 R44, desc[UR18][R236.64] ;  /* 0x00000012ec2c3981 */ /* 0x000ee2000c1e1500 */
[C---:B------:R-:W-:Y:S02]  /*cba0*/  ISETP.GT.AND P5, PT, R14.reuse, 0x32, PT ;  /* 0x000000320e00780c */ /* 0x040fe40003fa4270 */
[----:B------:R-:W-:Y:S01]  /*cbb0*/  LOP3.LUT R20, R21, R20, RZ, 0x3c, !PT ;  /* 0x0000001415147212 */ /* 0x000fe200078e3cff */
[----:B------:R-:W3:Y:S06]  /*cbc0*/  @P3 LDG.E.U16 R45, desc[UR18][R244.64] ;  /* 0x00000012f42d3981 */ /* 0x000eec000c1e1500 */
[----:B------:R-:W3:Y:S04]  /*cbd0*/  @P1 LDG.E.U16 R72, desc[UR18][R176.64] ;  /* 0x00000012b0481981 */ /* 0x000ee8000c1e1500 */
[----:B------:R-:W3:Y:S01]  /*cbe0*/  @P1 LDG.E.U16 R73, desc[UR18][R178.64] ;  /* 0x00000012b2491981 */ /* 0x000ee2000c1e1500 */
[----:B------:R-:W-:-:S02]  /*cbf0*/  ISETP.GT.AND P1, PT, R14, 0x33, PT ;  /* 0x000000330e00780c */ /* 0x000fc40003f24270 */
[----:B------:R-:W-:Y:S01]  /*cc00*/  LOP3.LUT R21, R21, R20, RZ, 0x3c, !PT ;  /* 0x0000001415157212 */ /* 0x000fe200078e3cff */
[----:B------:R-:W3:Y:S01]  /*cc10*/  @P6 LDG.E.U16 R6, desc[UR18][R114.64] ;  /* 0x0000001272066981 */ /* 0x000ee2000c1e1500 */
[----:B------:R-:W-:-:S03]  /*cc20*/  ISETP.GT.AND P3, PT, R14, 0x35, PT ;  /* 0x000000350e00780c */ /* 0x000fc60003f64270 */
[----:B------:R-:W3:Y:S01]  /*cc30*/  @P6 LDG.E.U16 R148, desc[UR18][R112.64] ;  /* 0x0000001270946981 */ /* 0x000ee2000c1e1500 */
[----:B------:R-:W-:-:S03]  /*cc40*/  ISETP.GT.AND P6, PT, R14, 0x37, PT ;  /* 0x000000370e00780c */ /* 0x000fc60003fc4270 */
[----:B------:R-:W3:Y:S04]  /*cc50*/  @P5 LDG.E.U16 R131, desc[UR18][R84.64] ;  /* 0x0000001254835981 */ /* 0x000ee8000c1e1500 */
[----:B------:R-:W3:Y:S01]  /*cc60*/  @P5 LDG.E.U16 R36, desc[UR18][R82.64] ;  /* 0x0000001252245981 */ /* 0x000ee2000c1e1500 */
[----:B------:R-:W-:-:S03]  /*cc70*/  ISETP.GT.AND P5, PT, R14, 0x38, PT ;  /* 0x000000380e00780c */ /* 0x000fc60003fa4270 */
[----:B------:R-:W3:Y:S04]  /*cc80*/  @P1 LDG.E.U16 R193, desc[UR18][R52.64] ;  /* 0x0000001234c11981 */ /* 0x000ee8000c1e1500 */
[----:B------:R-:W3:Y:S04]  /*cc90*/  @P1 LDG.E.U16 R129, desc[UR18][R50.64] ;  /* 0x0000001232811981 */ /* 0x000ee8000c1e1500 */
[----:B----4-:R-:W4:Y:S01]  /*cca0*/  @P4 LDG.E.U16 R68, desc[UR18][R144.64] ;  /* 0x0000001290444981 */ /* 0x010f22000c1e1500 */
[C---:B------:R-:W-:Y:S02]  /*ccb0*/  ISETP.GT.AND P4, PT, R14.reuse, 0x2e, PT ;  /* 0x0000002e0e00780c */ /* 0x040fe40003f84270 */
[----:B------:R-:W-:Y:S01]  /*ccc0*/  ISETP.GT.AND P1, PT, R14, 0x39, PT ;  /* 0x000000390e00780c */ /* 0x000fe20003f24270 */
[----:B------:R-:W4:Y:S01]  /*ccd0*/  @P3 LDG.E.U16 R150, desc[UR18][R180.64] ;  /* 0x00000012b4963981 */ /* 0x000f22000c1e1500 */
[----:B------:R-:W-:-:S03]  /*cce0*/  LOP3.LUT R67, R67, 0x3f, RZ, 0xc0, !PT ;  /* 0x0000003f43437812 */ /* 0x000fc600078ec0ff */
[----:B------:R-:W4:Y:S04]  /*ccf0*/  @P3 LDG.E.U16 R102, desc[UR18][R182.64] ;  /* 0x00000012b6663981 */ /* 0x000f28000c1e1500 */
[----:B------:R-:W4:Y:S04]  /*cd00*/  @P6 LDG.E.U16 R154, desc[UR18][R242.64] ;  /* 0x00000012f29a6981 */ /* 0x000f28000c1e1500 */
[----:B------:R-:W4:Y:S04]  /*cd10*/  @P4 LDG.E.U16 R220, desc[UR18][R208.64] ;  /* 0x00000012d0dc4981 */ /* 0x000f28000c1e1500 */
[----:B------:R-:W4:Y:S01]  /*cd20*/  @P4 LDG.E.U16 R221, desc[UR18][R210.64] ;  /* 0x00000012d2dd4981 */ /* 0x000f22000c1e1500 */
[----:B------:R-:W-:-:S03]  /*cd30*/  ISETP.GT.AND P4, PT, R14, 0x34, PT ;  /* 0x000000340e00780c */ /* 0x000fc60003f84270 */
[----:B------:R-:W4:Y:S01]  /*cd40*/  @P2 LDG.E.U16 R126, desc[UR18][R140.64] ;  /* 0x000000128c7e2981 */ /* 0x000f22000c1e1500 */
[----:B------:R-:W-:-:S03]  /*cd50*/  ISETP.GT.AND P2, PT, R14, 0x36, PT ;  /* 0x000000360e00780c */ /* 0x000fc60003f44270 */
[----:B------:R-:W4:Y:S04]  /*cd60*/  @P6 LDG.E.U16 R155, desc[UR18][R246.64] ;  /* 0x00000012f69b6981 */ /* 0x000f28000c1e1500 */
[----:B------:R-:W4:Y:S04]  /*cd70*/  @P5 LDG.E.U16 R127, desc[UR18][R138.64] ;  /* 0x000000128a7f5981 */ /* 0x000f28000c1e1500 */
[----:B------:R-:W4:Y:S04]  /*cd80*/  @P4 LDG.E.U16 R104, desc[UR18][R20.64] ;  /* 0x0000001214684981 */ /* 0x000f28000c1e1500 */
[----:B------:R-:W4:Y:S01]  /*cd90*/  @P4 LDG.E.U16 R134, desc[UR18][R18.64] ;  /* 0x0000001212864981 */ /* 0x000f22000c1e1500 */
[----:B------:R-:W-:-:S02]  /*cda0*/  ISETP.GT.AND P4, PT, R14, 0x3a, PT ;  /* 0x0000003a0e00780c */ /* 0x000fc40003f84270 */
[C---:B------:R-:W-:Y:S01]  /*cdb0*/  ISETP.GT.AND P3, PT, R14.reuse, 0x3b, PT ;  /* 0x0000003b0e00780c */ /* 0x040fe20003f64270 */
[----:B------:R-:W4:Y:S01]  /*cdc0*/  @P2 LDG.E.U16 R75, desc[UR18][R212.64] ;  /* 0x00000012d44b2981 */ /* 0x000f22000c1e1500 */
[----:B------:R-:W-:-:S03]  /*cdd0*/  ISETP.GT.AND P6, PT, R14, 0x3d, PT ;  /* 0x0000003d0e00780c */ /* 0x000fc60003fc4270 */
[----:B------:R-:W4:Y:S01]  /*cde0*/  @P2 LDG.E.U16 R190, desc[UR18][R214.64] ;  /* 0x00000012d6be2981 */ /* 0x000f22000c1e1500 */
[----:B------:R-:W-:-:S03]  /*cdf0*/  ISETP.GT.AND P2, PT, R14, 0x3c, PT ;  /* 0x0000003c0e00780c */ /* 0x000fc60003f44270 */
[----:B------:R-:W4:Y:S01]  /*ce00*/  @P5 LDG.E.U16 R13, desc[UR18][R136.64] ;  /* 0x00000012880d5981 */ /* 0x000f22000c1e1500 */
[----:B------:R-:W-:-:S03]  /*ce10*/  ISETP.GT.AND P5, PT, R14, 0x3e, PT ;  /* 0x0000003e0e00780c */ /* 0x000fc60003fa4270 */
[----:B------:R-:W4:Y:S04]  /*ce20*/  @P1 LDG.E.U16 R196, desc[UR18][R110.64] ;  /* 0x000000126ec41981 */ /* 0x000f28000c1e1500 */
[----:B------:R-:W4:Y:S01]  /*ce30*/  @P1 LDG.E.U16 R39, desc[UR18][R108.64] ;  /* 0x000000126c271981 */ /* 0x000f22000c1e1500 */
[----:B------:R-:W-:-:S03]  /*ce40*/  ISETP.GT.AND P1, PT, R14, 0x3f, PT ;  /* 0x0000003f0e00780c */ /* 0x000fc60003f24270 */
[----:B------:R-:W4:Y:S01]  /*ce50*/  @P4 LDG.E.U16 R37, desc[UR18][R80.64] ;  /* 0x0000001250254981 */ /* 0x000f22000c1e1500 */
[----:B------:R-:W-:-:S03]  /*ce60*/  PRMT R192, RZ, 0x7610, R192 ;  /* 0x00007610ffc07816 */ /* 0x000fc600000000c0 */
[----:B------:R-:W4:Y:S01]  /*ce70*/  @P4 LDG.E.U16 R66, desc[UR18][R78.64] ;  /* 0x000000124e424981 */ /* 0x000f22000c1e1500 */
[----:B------:R-:W-:Y:S01]  /*ce80*/  ISETP.GE.AND P4, PT, R67, R14, PT ;  /* 0x0000000e4300720c */ /* 0x000fe20003f86270 */
[----:B------:R-:W-:Y:S01]  /*ce90*/  IMAD.MOV.U32 R14, RZ, RZ, R15 ;  /* 0x000000ffff0e7224 */ /* 0x000fe200078e000f */
[----:B------:R-:W-:Y:S01]  /*cea0*/  PRMT R9, RZ, 0x7610, R9 ;  /* 0x00007610ff097816 */ /* 0x000fe20000000009 */
[----:B------:R-:W-:Y:S01]  /*ceb0*/  IMAD.MOV.U32 R15, RZ, RZ, R69 ;  /* 0x000000ffff0f7224 */ /* 0x000fe200078e0045 */
[----:B------:R-:W-:Y:S01]  /*cec0*/  PRMT R103, RZ, 0x7610, R103 ;  /* 0x00007610ff677816 */ /* 0x000fe20000000067 */
[----:B------:R-:W4:Y:S01]  /*ced0*/  @P3 LDG.E.U16 R130, desc[UR18][R48.64] ;  /* 0x0000001230823981 */ /* 0x000f22000c1e1500 */
[----:B------:R-:W-:Y:S02]  /*cee0*/  PRMT R105, RZ, 0x7610, R105 ;  /* 0x00007610ff697816 */ /* 0x000fe40000000069 */
[----:B------:R-:W-:Y:S01]  /*cef0*/  PRMT R191, RZ, 0x7610, R191 ;  /* 0x00007610ffbf7816 */ /* 0x000fe200000000bf */
[----:B------:R-:W4:Y:S01]  /*cf00*/  @P3 LDG.E.U16 R11, desc[UR18][R46.64] ;  /* 0x000000122e0b3981 */ /* 0x000f22000c1e1500 */
[----:B------:R-:W-:-:S02]  /*cf10*/  PRMT R151, RZ, 0x7610, R151 ;  /* 0x00007610ff977816 */ /* 0x000fc40000000097 */
[----:B------:R-:W-:Y:S01]  /*cf20*/  PRMT R74, RZ, 0x7610, R74 ;  /* 0x00007610ff4a7816 */ /* 0x000fe2000000004a */
[----:B------:R-:W4:Y:S01]  /*cf30*/  @P2 LDG.E.U16 R192, desc[UR18][R16.64] ;  /* 0x0000001210c02981 */ /* 0x000f22000c1e1500 */
[----:B------:R-:W-:-:S03]  /*cf40*/  PRMT R252, RZ, 0x7610, R252 ;  /* 0x00007610fffc7816 */ /* 0x000fc600000000fc */
[----:B------:R-:W4:Y:S04]  /*cf50*/  @P2 LDG.E.U16 R9, desc[UR18][R14.64] ;  /* 0x000000120e092981 */ /* 0x000f28000c1e1500 */
[----:B------:R-:W4:Y:S04]  /*cf60*/  @P6 LDG.E.U16 R103, desc[UR18][R184.64] ;  /* 0x00000012b8676981 */ /* 0x000f28000c1e1500 */
[----:B------:R-:W4:Y:S04]  /*cf70*/  @P6 LDG.E.U16 R105, desc[UR18][R186.64] ;  /* 0x00000012ba696981 */ /* 0x000f28000c1e1500 */
[----:B------:R-:W4:Y:S04]  /*cf80*/  @P5 LDG.E.U16 R191, desc[UR18][R216.64] ;  /* 0x00000012d8bf5981 */ /* 0x000f28000c1e1500 */
[----:B------:R-:W4:Y:S04]  /*cf90*/  @P5 LDG.E.U16 R151, desc[UR18][R218.64] ;  /* 0x00000012da975981 */ /* 0x000f28000c1e1500 */
[----:B------:R-:W4:Y:S04]  /*cfa0*/  @P1 LDG.E.U16 R74, desc[UR18][R248.64] ;  /* 0x00000012f84a1981 */ /* 0x000f28000c1e1500 */
[----:B------:R-:W4:Y:S01]  /*cfb0*/  @P1 LDG.E.U16 R252, desc[UR18][R250.64] ;  /* 0x00000012fafc1981 */ /* 0x000f22000c1e1500 */
[----:B------:R-:W-:Y:S01]  /*cfc0*/  BAR.SYNC.DEFER_BLOCKING 0x0 ;  /* 0x0000000000007b1d */ /* 0x000fe20000010000 */
[----:B------:R-:W-:Y:S01]  /*cfd0*/  PRMT R76, RZ, 0x7610, R76 ;  /* 0x00007610ff4c7816 */ /* 0x000fe2000000004c */
[----:B-1----:R-:W-:-:S02]  /*cfe0*/  @!P4 IMAD.MOV.U32 R124, RZ, RZ, R4 ;  /* 0x000000ffff7cc224 */ /* 0x002fc400078e0004 */
[----:B------:R-:W-:Y:S02]  /*cff0*/  @!P4 IMAD.MOV.U32 R125, RZ, RZ, R12 ;  /* 0x000000ffff7dc224 */ /* 0x000fe400078e000c */
[----:B------:R-:W4:Y:S04]  /*d000*/  LDL.LU R69, [R1+0x28] ;  /* 0x0000280001457983 */ /* 0x000f280000300800 */
[----:B------:R-:W4:Y:S01]  /*d010*/  LDL R67, [R1+0x78] ;  /* 0x0000780001437983 */ /* 0x000f220000100800 */
[----:B------:R-:W-:-:S03]  /*d020*/  @!P4 IMAD.MOV.U32 R232, RZ, RZ, R2 ;  /* 0x000000ffffe8c224 */ /* 0x000fc600078e0002 */
[----:B------:R-:W4:Y:S01]  /*d030*/  LDL R12, [R1+0x7c] ;  /* 0x00007c00010c7983 */ /* 0x000f220000100800 */
[----:B------:R-:W-:-:S03]  /*d040*/  @!P4 IMAD.MOV.U32 R233, RZ, RZ, R3 ;  /* 0x000000ffffe9c224 */ /* 0x000fc600078e0003 */
[----:B------:R-:W4:Y:S04]  /*d050*/  @!P4 LDG.E.U16 R76, desc[UR18][R124.64] ;  /* 0x000000127c4cc981 */ /* 0x000f28000c1e1500 */
[----:B------:R-:W4:Y:S04]  /*d060*/  LDL R125, [R1+0x88] ;  /* 0x00008800017d7983 */ /* 0x000f280000100800 */
[----:B------:R-:W4:Y:S04]  /*d070*/  LDL R124, [R1+0x8c] ;  /* 0x00008c00017c7983 */ /* 0x000f280000100800 */
[----:B------:R-:W4:Y:S04]  /*d080*/  LDL.LU R4, [R1+0x2c] ;  /* 0x00002c0001047983 */ /* 0x000f280000300800 */
[----:B------:R-:W4:Y:S04]  /*d090*/  LDL R3, [R1+0x98] ;  /* 0x0000980001037983 */ /* 0x000f280000100800 */
[----:B------:R-:W4:Y:S01]  /*d0a0*/  LDL R2, [R1+0x9c] ;  /* 0x00009c0001027983 */ /* 0x000f220000100800 */
[----:B------:R-:W-:-:S02]  /*d0b0*/  PRMT R77, RZ, 0x7610, R77 ;  /* 0x00007610ff4d7816 */ /* 0x000fc4000000004d */
[----:B------:R-:W-:Y:S01]  /*d0c0*/  PRMT R106, RZ, 0x7610, R106 ;  /* 0x00007610ff6a7816 */ /* 0x000fe2000000006a */
[----:B------:R-:W4:Y:S04]  /*d0d0*/  LDL.LU R38, [R1+0x30] ;  /* 0x0000300001267983 */ /* 0x000f280000300800 */
[----:B------:R2:W4:Y:S01]  /*d0e0*/  @!P4 LDG.E.U16 R77, desc[UR18][R232.64] ;  /* 0x00000012e84dc981 */ /* 0x000522000c1e1500 */
[----:B------:R-:W-:Y:S01]  /*d0f0*/  PRMT R156, RZ, 0x7610, R156 ;  /* 0x00007610ff9c7816 */ /* 0x000fe2000000009c */
[----:B--2---:R-:W-:Y:S02]  /*d100*/  @!P4 IMAD.MOV.U32 R233, RZ, RZ, R97 ;  /* 0x000000ffffe9c224 */ /* 0x004fe400078e0061 */
[----:B------:R-:W2:Y:S01]  /*d110*/  LDL R97, [R1+0xa8] ;  /* 0x0000a80001617983 */ /* 0x000ea20000100800 */
[----:B---3--:R-:W-:-:S03]  /*d120*/  @!P4 IMAD.MOV.U32 R232, RZ, RZ, R96 ;  /* 0x000000ffffe8c224 */ /* 0x008fc600078e0060 */
[----:B------:R-:W2:Y:S04]  /*d130*/  LDL R96, [R1+0xac] ;  /* 0x0000ac0001607983 */ /* 0x000ea80000100800 */
[----:B------:R4:W3:Y:S02]  /*d140*/  @!P4 LDG.E.U16 R106, desc[UR18][R232.64] ;  /* 0x00000012e86ac981 */ /* 0x0008e4000c1e1500 */
[----:B----4-:R-:W-:Y:S02]  /*d150*/  @!P4 IMAD.MOV.U32 R233, RZ, RZ, R67 ;  /* 0x000000ffffe9c224 */ /* 0x010fe400078e0043 */
[----:B------:R-:W4:Y:S01]  /*d160*/  LDL R67, [R1+0xb8] ;  /* 0x0000b80001437983 */ /* 0x000f220000100800 */
[----:B------:R-:W-:-:S03]  /*d170*/  @!P4 IMAD.MOV.U32 R232, RZ, RZ, R12 ;  /* 0x000000ffffe8c224 */ /* 0x000fc600078e000c */
[----:B------:R-:W3:Y:S04]  /*d180*/  LDL R12, [R1+0xbc] ;  /* 0x0000bc00010c7983 */ /* 0x000ee80000100800 */
[----:B------:R-:W3:Y:S04]  /*d190*/  @!P4 LDG.E.U16 R156, desc[UR18][R2.64] ;  /* 0x00000012029cc981 */ /* 0x000ee8000c1e1500 */
[----:B------:R-:W3:Y:S04]  /*d1a0*/  LDL R3, [R1+0x4c] ;  /* 0x00004c0001037983 */ /* 0x000ee80000100800 */
[----:B------:R-:W3:Y:S01]  /*d1b0*/  LDL R2, [R1+0x50] ;  /* 0x0000500001027983 */ /* 0x000ee20000100800 */
[----:B------:R-:W-:-:S02]  /*d1c0*/  PRMT R166, RZ, 0x7610, R166 ;  /* 0x00007610ffa67816 */ /* 0x000fc400000000a6 */
[----:B------:R-:W-:Y:S01]  /*d1d0*/  PRMT R157, RZ, 0x7610, R157 ;  /* 0x00007610ff9d7816 */ /* 0x000fe2000000009d */
[----:B------:R0:W-:Y:S04]  /*d1e0*/  STS.U16 [R0+UR6+0x18000], R69 ;  /* 0x0180004500007988 */ /* 0x0001e80008000406 */
[----:B------:R4:W3:Y:S01]  /*d1f0*/  @!P4 LDG.E.U16 R166, desc[UR18][R124.64] ;  /* 0x000000127ca6c981 */ /* 0x0008e2000c1e1500 */
[----:B------:R-:W-:Y:S02]  /*d200*/  PRMT R159, RZ, 0x7610, R159 ;  /* 0x00007610ff9f7816 */ /* 0x000fe4000000009f */
[----:B------:R-:W-:Y:S01]  /*d210*/  PRMT R158, RZ, 0x7610, R158 ;  /* 0x00007610ff9e7816 */ /* 0x000fe2000000009e */
[----:B0-----:R-:W3:Y:S04]  /*d220*/  LDL R69, [R1+0x6c] ;  /* 0x00006c0001457983 */ /* 0x001ee80000100800 */
[----:B------:R0:W-:Y:S04]  /*d230*/  STS.U16 [R0+UR6+0x10400], R4 ;  /* 0x0104000400007988 */ /* 0x0001e80008000406 */
[----:B------:R1:W-:Y:S04]  /*d240*/  STS.U16 [R0+UR6+0x18400], R38 ;  /* 0x0184002600007988 */ /* 0x0003e80008000406 */
[----:B0-----:R-:W3:Y:S04]  /*d250*/  LDL R4, [R1+0x84] ;  /* 0x0000840001047983 */ /* 0x001ee80000100800 */
[----:B--2---:R-:W2:Y:S04]  /*d260*/  @!P4 LDG.E.U16 R157, desc[UR18][R96.64] ;  /* 0x00000012609dc981 */ /* 0x004ea8000c1e1500 */
[----:B------:R-:W2:Y:S04]  /*d270*/  LDL R97, [R1+0x5c] ;  /* 0x00005c0001617983 */ /* 0x000ea80000100800 */
[----:B------:R-:W2:Y:S04]  /*d280*/  LDL R96, [R1+0x60] ;  /* 0x0000600001607983 */ /* 0x000ea80000100800 */
[----:B------:R0:W-:Y:S01]  /*d290*/  STS.U16 [R0+UR6+0x10800], R163 ;  /* 0x010800a300007988 */ /* 0x0001e20008000406 */
[----:B----4-:R-:W-:-:S03]  /*d2a0*/  @!P4 IMAD.MOV.U32 R125, RZ, RZ, R67 ;  /* 0x000000ffff7dc224 */ /* 0x010fc600078e0043 */
[----:B------:R-:W4:Y:S01]  /*d2b0*/  LDL R67, [R1+0x74] ;  /* 0x0000740001437983 */ /* 0x000f220000100800 */
[----:B---3--:R-:W-:-:S03]  /*d2c0*/  @!P4 IMAD.MOV.U32 R124, RZ, RZ, R12 ;  /* 0x000000ffff7cc224 */ /* 0x008fc600078e000c */
[----:B------:R-:W3:Y:S04]  /*d2d0*/  LDL R12, [R1+0x80] ;  /* 0x00008000010c7983 */ /* 0x000ee80000100800 */
[----:B------:R-:W3:Y:S04]  /*d2e0*/  @!P4 LDG.E.U16 R158, desc[UR18][R124.64] ;  /* 0x000000127c9ec981 */ /* 0x000ee8000c1e1500 */
[----:B------:R-:W3:Y:S04]  /*d2f0*/  @!P4 LDG.E.U16 R159, desc[UR18][R2.64] ;  /* 0x00000012029fc981 */ /* 0x000ee8000c1e1500 */
[----:B------:R-:W3:Y:S04]  /*d300*/  LDL R3, [R1+0x90] ;  /* 0x0000900001037983 */ /* 0x000ee80000100800 */
[----:B------:R-:W3:Y:S04]  /*d310*/  LDL R2, [R1+0x94] ;  /* 0x0000940001027983 */ /* 0x000ee80000100800 */
[----:B------:R-:W3:Y:S04]  /*d320*/  LDL.LU R125, [R1+0xec] ;  /* 0x0000ec00017d7983 */ /* 0x000ee80000300800 */
[----:B-1----:R-:W3:Y:S04]  /*d330*/  LDL.LU R38, [R1+0xfc] ;  /* 0x0000fc0001267983 */ /* 0x002ee80000300800 */
[----:B0-----:R-:W3:Y:S01]  /*d340*/  LDL.LU R163, [R1+0x650] ;  /* 0x0006500001a37983 */ /* 0x001ee20000300800 */
[----:B------:R-:W-:-:S02]  /*d350*/  PRMT R160, RZ, 0x7610, R160 ;  /* 0x00007610ffa07816 */ /* 0x000fc400000000a0 */
[----:B------:R-:W-:Y:S02]  /*d360*/  PRMT R161, RZ, 0x7610, R161 ;  /* 0x00007610ffa17816 */ /* 0x000fe400000000a1 */
[----:B------:R-:W-:Y:S02]  /*d370*/  PRMT R162, RZ, 0x7610, R162 ;  /* 0x00007610ffa27816 */ /* 0x000fe400000000a2 */
[----:B------:R-:W-:Y:S01]  /*d380*/  PRMT R107, RZ, 0x7610, R107 ;  /* 0x00007610ff6b7816 */ /* 0x000fe2000000006b */
[----:B------:R-:W-:Y:S04]  /*d390*/  STS.U16 [R0+UR6+0x18800], R164 ;  /* 0x018800a400007988 */ /* 0x000fe80008000406 */
[----:B------:R0:W-:Y:S04]  /*d3a0*/  STS.U16 [R0+UR6+0x10c00], R165 ;  /* 0x010c00a500007988 */ /* 0x0001e80008000406 */
[----:B------:R-:W3:Y:S04]  /*d3b0*/  @!P4 LDG.E.U16 R107, desc[UR18][R232.64] ;  /* 0x00000012e86bc981 */ /* 0x000ee8000c1e1500 */
[----:B------:R-:W3:Y:S04]  /*d3c0*/  LDL R124, [R1+0xb0] ;  /* 0x0000b000017c7983 */ /* 0x000ee80000100800 */
[----:B--2---:R1:W2:Y:S02]  /*d3d0*/  @!P4 LDG.E.U16 R160, desc[UR18][R96.64] ;  /* 0x0000001260a0c981 */ /* 0x0042a4000c1e1500 */
[----:B-1----:R-:W-:-:S02]  /*d3e0*/  @!P4 IMAD.MOV.U32 R97, RZ, RZ, R69 ;  /* 0x000000ffff61c224 */ /* 0x002fc400078e0045 */
[----:B------:R1:W-:Y:S04]  /*d3f0*/  STS.U16 [R0+UR6+0x10000], R228 ;  /* 0x010000e400007988 */ /* 0x0003e80008000406 */
[----:B------:R0:W-:Y:S01]  /*d400*/  STS.U16 [R0+UR6+0x18c00], R167 ;  /* 0x018c00a700007988 */ /* 0x0001e20008000406 */
[----:B----4-:R-:W-:-:S05]  /*d410*/  @!P4 IMAD.MOV.U32 R96, RZ, RZ, R67 ;  /* 0x000000ffff60c224 */ /* 0x010fca00078e0043 */
[----:B------:R4:W2:Y:S02]  /*d420*/  @!P4 LDG.E.U16 R161, desc[UR18][R96.64] ;  /* 0x0000001260a1c981 */ /* 0x0008a4000c1e1500 */
[----:B----4-:R-:W-:Y:S02]  /*d430*/  @!P4 IMAD.MOV.U32 R96, RZ, RZ, R4 ;  /* 0x000000ffff60c224 */ /* 0x010fe400078e0004 */
[----:B---3--:R-:W-:Y:S01]  /*d440*/  @!P4 IMAD.MOV.U32 R97, RZ, RZ, R12 ;  /* 0x000000ffff61c224 */ /* 0x008fe200078e000c */
[----:B------:R-:W3:Y:S04]  /*d450*/  LDL R4, [R1+0xb4] ;  /* 0x0000b40001047983 */ /* 0x000ee80000100800 */
[----:B------:R-:W4:Y:S04]  /*d460*/  @!P4 LDG.E.U16 R162, desc[UR18][R96.64] ;  /* 0x0000001260a2c981 */ /* 0x000f28000c1e1500 */
[----:B------:R-:W2:Y:S04]  /*d470*/  LDL R97, [R1+0xa0] ;  /* 0x0000a00001617983 */ /* 0x000ea80000100800 */
[----:B------:R-:W2:Y:S01]  /*d480*/  LDL R96, [R1+0xa4] ;  /* 0x0000a40001607983 */ /* 0x000ea20000100800 */
[----:B0-----:R-:W-:-:S03]  /*d490*/  @!P4 IMAD.MOV.U32 R165, RZ, RZ, R3 ;  /* 0x000000ffffa5c224 */ /* 0x001fc600078e0003 */
[----:B------:R-:W2:Y:S01]  /*d4a0*/  LDL R3, [R1+0xc0] ;  /* 0x0000c00001037983 */ /* 0x000ea20000100800 */
[----:B------:R-:W-:-:S03]  /*d4b0*/  @!P4 IMAD.MOV.U32 R164, RZ, RZ, R2 ;  /* 0x000000ffffa4c224 */ /* 0x000fc600078e0002 */
[----:B------:R-:W2:Y:S04]  /*d4c0*/  LDL R2, [R1+0xc4] ;  /* 0x0000c40001027983 */ /* 0x000ea80000100800 */
[----:B------:R-:W2:Y:S04]  /*d4d0*/  LDL.LU R232, [R1+0x2d8] ;  /* 0x0002d80001e87983 */ /* 0x000ea80000300800 */
[----:B------:R-:W2:Y:S01]  /*d4e0*/  LDL.LU R233, [R1+0x2d4] ;  /* 0x0002d40001e97983 */ /* 0x000ea20000300800 */
[----:B------:R-:W-:-:S03]  /*d4f0*/  PRMT R163, RZ, 0x7610, R163 ;  /* 0x00007610ffa37816 */ /* 0x000fc600000000a3 */
[----:B------:R-:W2:Y:S04]  /*d500*/  LDL.LU R12, [R1+0x2a0] ;  /* 0x0002a000010c7983 */ /* 0x000ea80000300800 */
[----:B-1----:R-:W2:Y:S04]  /*d510*/  LDL.LU R228, [R1+0x29c] ;  /* 0x00029c0001e47983 */ /* 0x002ea80000300800 */
[----:B------:R-:W2:Y:S04]  /*d520*/  LDL.LU R67, [R1+0x268] ;  /* 0x0002680001437983 */ /* 0x000ea80000300800 */
[----:B------:R-:W2:Y:S04]  /*d530*/  LDL.LU R69, [R1+0x264] ;  /* 0x0002640001457983 */ /* 0x000ea80000300800 */
[----:B------:R0:W2:Y:S04]  /*d540*/  @!P4 LDG.E.U16 R163, desc[UR18][R164.64] ;  /* 0x00000012a4a3c981 */ /* 0x0000a8000c1e1500 */
[----:B------:R-:W0:Y:S04]  /*d550*/  LDL.LU.64 R164, [R1+0x648] ;  /* 0x0006480001a47983 */ /* 0x000e280000300a00 */
[----:B------:R-:W2:Y:S04]  /*d560*/  LDL.LU R167, [R1+0x640] ;  /* 0x0006400001a77983 */ /* 0x000ea80000300800 */
[----:B------:R1:W-:Y:S02]  /*d570*/  STS.U16 [R0+UR6+0x11000], R125 ;  /* 0x0110007d00007988 */ /* 0x0003e40008000406 */
[----:B-1----:R-:W-:-:S02]  /*d580*/  @!P4 IMAD.MOV.U32 R125, RZ, RZ, R124 ;  /* 0x000000ffff7dc224 */ /* 0x002fc400078e007c */
[----:B------:R1:W-:Y:S04]  /*d590*/  STS.U16 [R0+UR6+0x19000], R38 ;  /* 0x0190002600007988 */ /* 0x0003e80008000406 */
[----:B------:R0:W-:Y:S04]  /*d5a0*/  STS.U16 [R0+UR6+0x11400], R132 ;  /* 0x0114008400007988 */ /* 0x0001e80008000406 */
[----:B------:R0:W-:Y:S01]  /*d5b0*/  STS.U16 [R0+UR6+0x19400], R68 ;  /* 0x0194004400007988 */ /* 0x0001e20008000406 */
[----:B---3--:R-:W-:Y:S01]  /*d5c0*/  @!P4 IMAD.MOV.U32 R124, RZ, RZ, R4 ;  /* 0x000000ffff7cc224 */ /* 0x008fe200078e0004 */
[----:B0-----:R-:W-:-:S02]  /*d5d0*/  PRMT R164, RZ, 0x7610, R164 ;  /* 0x00007610ffa47816 */ /* 0x001fc400000000a4 */
[----:B------:R-:W-:Y:S02]  /*d5e0*/  PRMT R165, RZ, 0x7610, R165 ;  /* 0x00007610ffa57816 */ /* 0x000fe400000000a5 */
[----:B--2---:R-:W-:Y:S02]  /*d5f0*/  PRMT R167, RZ, 0x7610, R167 ;  /* 0x00007610ffa77816 */ /* 0x004fe400000000a7 */
[----:B------:R-:W2:Y:S04]  /*d600*/  @!P4 LDG.E.U16 R164, desc[UR18][R96.64] ;  /* 0x0000001260a4c981 */ /* 0x000ea8000c1e1500 */
[----:B------:R-:W3:Y:S04]  /*d610*/  @!P4 LDG.E.U16 R165, desc[UR18][R124.64] ;  /* 0x000000127ca5c981 */ /* 0x000ee8000c1e1500 */
[----:B------:R-:W2:Y:S04]  /*d620*/  @!P4 LDG.E.U16 R167, desc[UR18][R2.64] ;  /* 0x0000001202a7c981 */ /* 0x000ea8000c1e1500 */
[----:B------:R0:W5:Y:S04]  /*d630*/  LDL.LU.64 R96, [R1+0x638] ;  /* 0x0006380001607983 */ /* 0x0001680000300a00 */
[----:B------:R0:W5:Y:S04]  /*d640*/  LDL.LU.64 R124, [R1+0x630] ;  /* 0x00063000017c7983 */ /* 0x0001680000300a00 */
[----:B------:R-:W2:Y:S04]  /*d650*/  LDL.LU R2, [R1+0x2d0] ;  /* 0x0002d00001027983 */ /* 0x000ea80000300800 */
[----:B------:R-:W2:Y:S04]  /*d660*/  LDL.LU R3, [R1+0x2cc] ;  /* 0x0002cc0001037983 */ /* 0x000ea80000300800 */
[----:B-1----:R-:W2:Y:S04]  /*d670*/  LDL.LU R38, [R1+0x298] ;  /* 0x0002980001267983 */ /* 0x002ea80000300800 */
[----:B------:R-:W2:Y:S04]  /*d680*/  LDL.LU R4, [R1+0x294] ;  /* 0x0002940001047983 */ /* 0x000ea80000300800 */
[----:B------:R-:W2:Y:S04]  /*d690*/  LDL.LU R132, [R1+0x260] ;  /* 0x0002600001847983 */ /* 0x000ea80000300800 */
[----:B------:R-:W2:Y:S04]  /*d6a0*/  LDL.LU R68, [R1+0x62c] ;  /* 0x00062c0001447983 */ /* 0x000ea80000300800 */
[----:B------:R1:W-:Y:S04]  /*d6b0*/  STS.U16 [R0+UR6+0x11800], R197 ;  /* 0x011800c500007988 */ /* 0x0003e80008000406 */
[----:B------:R0:W-:Y:S01]  /*d6c0*/  STS.U16 [R0+UR6+0x19800], R126 ;  /* 0x0198007e00007988 */ /* 0x0001e20008000406 */
[----:B-1----:R-:W-:-:S03]  /*d6d0*/  LOP3.LUT R197, R0, 0x10, RZ, 0x3c, !PT ;  /* 0x0000001000c57812 */ /* 0x002fc600078e3cff */
[----:B------:R1:W-:Y:S04]  /*d6e0*/  STS.U16 [R0+UR6+0x11c00], R127 ;  /* 0x011c007f00007988 */ /* 0x0003e80008000406 */
[----:B------:R1:W-:Y:S04]  /*d6f0*/  STS.U16 [R0+UR6+0x19c00], R13 ;  /* 0x019c000d00007988 */ /* 0x0003e80008000406 */
[----:B0-----:R0:W5:Y:S04]  /*d700*/  LDL.LU R126, [R1+0x628] ;  /* 0x00062800017e7983 */ /* 0x0011680000300800 */
[----:B------:R0:W-:Y:S04]  /*d710*/  STS.U16 [R197+UR6+0x10080], R232 ;  /* 0x010080e8c5007988 */ /* 0x0001e80008000406 */
[----:B-1----:R1:W5:Y:S04]  /*d720*/  LDL.LU R127, [R1+0x624] ;  /* 0x00062400017f7983 */ /* 0x0023680000300800 */
[----:B------:R0:W-:Y:S04]  /*d730*/  STS.U16 [R197+UR6+0x18080], R233 ;  /* 0x018080e9c5007988 */ /* 0x0001e80008000406 */
[----:B------:R-:W3:Y:S04]  /*d740*/  LDL.LU R13, [R1+0x620] ;  /* 0x00062000010d7983 */ /* 0x000ee80000300800 */
[----:B------:R1:W-:Y:S04]  /*d750*/  STS.U16 [R197+UR6+0x10480], R12 ;  /* 0x0104800cc5007988 */ /* 0x0003e80008000406 */
[----:B0-----:R0:W5:Y:S04]  /*d760*/  LDL.LU R232, [R1+0x61c] ;  /* 0x00061c0001e87983 */ /* 0x0011680000300800 */
[----:B------:R0:W-:Y:S04]  /*d770*/  STS.U16 [R197+UR6+0x18480], R228 ;  /* 0x018480e4c5007988 */ /* 0x0001e80008000406 */
[----:B------:R0:W5:Y:S04]  /*d780*/  LDL.LU R233, [R1+0x618] ;  /* 0x0006180001e97983 */ /* 0x0001680000300800 */
[----:B------:R0:W-:Y:S04]  /*d790*/  STS.U16 [R197+UR6+0x10880], R67 ;  /* 0x01088043c5007988 */ /* 0x0001e80008000406 */
[----:B-1----:R-:W3:Y:S04]  /*d7a0*/  LDL.LU R12, [R1+0x614] ;  /* 0x00061400010c7983 */ /* 0x002ee80000300800 */
[----:B------:R-:W-:Y:S04]  /*d7b0*/  STS.U16 [R197+UR6+0x18880], R69 ;  /* 0x01888045c5007988 */ /* 0x000fe80008000406 */
[----:B0-----:R0:W5:Y:S04]  /*d7c0*/  LDL.LU R228, [R1+0x610] ;  /* 0x0006100001e47983 */ /* 0x0011680000300800 */
[----:B------:R-:W3:Y:S04]  /*d7d0*/  LDL.LU R67, [R1+0x2c8] ;  /* 0x0002c80001437983 */ /* 0x000ee80000300800 */
[----:B--2---:R-:W-:Y:S04]  /*d7e0*/  STS.U16 [R197+UR6+0x10c80], R68 ;  /* 0x010c8044c5007988 */ /* 0x004fe80008000406 */
[----:B------:R1:W-:Y:S04]  /*d7f0*/  STS.U16 [R197+UR6+0x18c80], R7 ;  /* 0x018c8007c5007988 */ /* 0x0003e80008000406 */
[----:B------:R2:W-:Y:S04]  /*d800*/  STS.U16 [R197+UR6+0x11080], R229 ;  /* 0x011080e5c5007988 */ /* 0x0005e80008000406 */
[----:B------:R0:W-:Y:S04]  /*d810*/  STS.U16 [R197+UR6+0x19080], R149 ;  /* 0x01908095c5007988 */ /* 0x0001e80008000406 */
[----:B-1----:R-:W3:Y:S04]  /*d820*/  LDL.LU R7, [R1+0x2c4] ;  /* 0x0002c40001077983 */ /* 0x002ee80000300800 */
[----:B------:R-:W3:Y:S04]  /*d830*/  LDL.LU R68, [R1+0x290] ;  /* 0x0002900001447983 */ /* 0x000ee80000300800 */
[----:B------:R-:W3:Y:S04]  /*d840*/  LDL.LU R69, [R1+0x28c] ;  /* 0x00028c0001457983 */ /* 0x000ee80000300800 */
[----:B------:R1:W-:Y:S04]  /*d850*/  STS.U16 [R197+UR6+0x11480], R198 ;  /* 0x011480c6c5007988 */ /* 0x0003e80008000406 */
[----:B--2---:R2:W5:Y:S04]  /*d860*/  LDL.LU R229, [R1+0x60c] ;  /* 0x00060c0001e57983 */ /* 0x0045680000300800 */
[----:B------:R1:W-:Y:S04]  /*d870*/  STS.U16 [R197+UR6+0x19480], R199 ;  /* 0x019480c7c5007988 */ /* 0x0003e80008000406 */
[----:B0-----:R-:W2:Y:S04]  /*d880*/  LDL.LU R149, [R1+0x608] ;  /* 0x0006080001957983 */ /* 0x001ea80000300800 */
[----:B------:R0:W-:Y:S04]  /*d890*/  STS.U16 [R197+UR6+0x11880], R6 ;  /* 0x01188006c5007988 */ /* 0x0001e80008000406 */
[----:B-1----:R1:W5:Y:S04]  /*d8a0*/  LDL.LU R198, [R1+0x604] ;  /* 0x0006040001c67983 */ /* 0x0023680000300800 */
[----:B------:R1:W5:Y:S01]  /*d8b0*/  LDL.LU R199, [R1+0x600] ;  /* 0x0006000001c77983 */ /* 0x0003620000300800 */
[----:B0-----:R-:W-:-:S03]  /*d8c0*/  LOP3.LUT R6, R0, 0x20, RZ, 0x3c, !PT ;  /* 0x0000002000067812 */ /* 0x001fc600078e3cff */
[----:B------:R0:W-:Y:S04]  /*d8d0*/  STS.U16 [R197+UR6+0x19880], R148 ;  /* 0x01988094c5007988 */ /* 0x0001e80008000406 */
[----:B------:R1:W-:Y:S04]  /*d8e0*/  STS.U16 [R197+UR6+0x11c80], R196 ;  /* 0x011c80c4c5007988 */ /* 0x0003e80008000406 */
[----:B------:R4:W-:Y:S04]  /*d8f0*/  STS.U16 [R197+UR6+0x19c80], R39 ;  /* 0x019c8027c5007988 */ /* 0x0009e80008000406 */
[----:B0-----:R-:W2:Y:S04]  /*d900*/  LDL.LU R148, [R1+0x5fc] ;  /* 0x0005fc0001947983 */ /* 0x001ea80000300800 */
[----:B-1----:R0:W5:Y:S04]  /*d910*/  LDL.LU R196, [R1+0x5f8] ;  /* 0x0005f80001c47983 */ /* 0x0021680000300800 */
[----:B----4-:R0:W5:Y:S04]  /*d920*/  LDL.LU R197, [R1+0x5f4] ;  /* 0x0005f40001c57983 */ /* 0x0101680000300800 */
[----:B------:R-:W4:Y:S04]  /*d930*/  LDL.LU R39, [R1+0x5f0] ;  /* 0x0005f00001277983 */ /* 0x000f280000300800 */
[----:B------:R1:W-:Y:S04]  /*d940*/  STS.U16 [R6+UR6+0x10100], R2 ;  /* 0x0101000206007988 */ /* 0x0003e80008000406 */
[----:B------:R0:W-:Y:S04]  /*d950*/  STS.U16 [R6+UR6+0x18100], R3 ;  /* 0x0181000306007988 */ /* 0x0001e80008000406 */
[----:B------:R0:W-:Y:S04]  /*d960*/  STS.U16 [R6+UR6+0x10500], R38 ;  /* 0x0105002606007988 */ /* 0x0001e80008000406 */
[----:B-1----:R1:W5:Y:S04]  /*d970*/  LDL.LU R2, [R1+0x5ec] ;  /* 0x0005ec0001027983 */ /* 0x0023680000300800 */
[----:B0-----:R1:W5:Y:S04]  /*d980*/  LDL.LU R3, [R1+0x5e8] ;  /* 0x0005e80001037983 */ /* 0x0013680000300800 */
[----:B------:R-:W2:Y:S04]  /*d990*/  LDL.LU R38, [R1+0x5e4] ;  /* 0x0005e40001267983 */ /* 0x000ea80000300800 */
[----:B------:R0:W-:Y:S04]  /*d9a0*/  STS.U16 [R6+UR6+0x18500], R4 ;  /* 0x0185000406007988 */ /* 0x0001e80008000406 */
[----:B------:R1:W-:Y:S04]  /*d9b0*/  STS.U16 [R6+UR6+0x10900], R132 ;  /* 0x0109008406007988 */ /* 0x0003e80008000406 */
[----:B0-----:R0:W5:Y:S04]  /*d9c0*/  LDL.LU R4, [R1+0x5e0] ;  /* 0x0005e00001047983 */ /* 0x0011680000300800 */
[----:B-1----:R-:W2:Y:S04]  /*d9d0*/  LDL.LU R132, [R1+0x5dc] ;  /* 0x0005dc0001847983 */ /* 0x002ea80000300800 */
[----:B--2---:R1:W-:Y:S04]  /*d9e0*/  STS.U16 [R6+UR6+0x18900], R132 ;  /* 0x0189008406007988 */ /* 0x0043e80008000406 */
[----:B------:R2:W-:Y:S04]  /*d9f0*/  STS.U16 [R6+UR6+0x10d00], R133 ;  /* 0x010d008506007988 */ /* 0x0005e80008000406 */
[----:B------:R0:W-:Y:S04]  /*da00*/  STS.U16 [R6+UR6+0x18d00], R5 ;  /* 0x018d000506007988 */ /* 0x0001e80008000406 */
[----:B-1----:R-:W4:Y:S04]  /*da10*/  LDL.LU R132, [R1+0x2c0] ;  /* 0x0002c00001847983 */ /* 0x002f280000300800 */
[----:B------:R1:W-:Y:S04]  /*da20*/  STS.U16 [R6+UR6+0x11100], R227 ;  /* 0x011100e306007988 */ /* 0x0003e80008000406 */
[----:B--2---:R-:W2:Y:S04]  /*da30*/  LDL.LU R133, [R1+0x2bc] ;  /* 0x0002bc0001857983 */ /* 0x004ea80000300800 */
[----:B------:R1:W-:Y:S04]  /*da40*/  STS.U16 [R6+UR6+0x19100], R34 ;  /* 0x0191002206007988 */ /* 0x0003e80008000406 */
[----:B0-----:R0:W5:Y:S04]  /*da50*/  LDL.LU R5, [R1+0x5d8] ;  /* 0x0005d80001057983 */ /* 0x0011680000300800 */
[----:B------:R0:W-:Y:S04]  /*da60*/  STS.U16 [R6+UR6+0x11500], R35 ;  /* 0x0115002306007988 */ /* 0x0001e80008000406 */
[----:B-1----:R-:W2:Y:S04]  /*da70*/  LDL.LU R227, [R1+0x5d4] ;  /* 0x0005d40001e37983 */ /* 0x002ea80000300800 */
[----:B------:R1:W-:Y:S04]  /*da80*/  STS.U16 [R6+UR6+0x19500], R226 ;  /* 0x019500e206007988 */ /* 0x0003e80008000406 */
[----:B------:R0:W5:Y:S04]  /*da90*/  LDL.LU R34, [R1+0x5d0] ;  /* 0x0005d00001227983 */ /* 0x0001680000300800 */
[----:B------:R3:W-:Y:S04]  /*daa0*/  STS.U16 [R6+UR6+0x11900], R131 ;  /* 0x0119008306007988 */ /* 0x0007e80008000406 */
[----:B0-----:R0:W5:Y:S04]  /*dab0*/  LDL.LU R35, [R1+0x5cc] ;  /* 0x0005cc0001237983 */ /* 0x0011680000300800 */
[----:B-1----:R-:W2:Y:S01]  /*dac0*/  LDL.LU R226, [R1+0x5c8] ;  /* 0x0005c80001e27983 */ /* 0x002ea20000300800 */
[----:B---3--:R-:W-:-:S03]  /*dad0*/  LOP3.LUT R131, R0, 0x30, RZ, 0x3c, !PT ;  /* 0x0000003000837812 */ /* 0x008fc600078e3cff */
[----:B------:R1:W-:Y:S04]  /*dae0*/  STS.U16 [R6+UR6+0x19900], R36 ;  /* 0x0199002406007988 */ /* 0x0003e80008000406 */
[----:B------:R3:W-:Y:S04]  /*daf0*/  STS.U16 [R6+UR6+0x11d00], R37 ;  /* 0x011d002506007988 */ /* 0x0007e80008000406 */
[----:B------:R0:W-:Y:S04]  /*db00*/  STS.U16 [R6+UR6+0x19d00], R66 ;  /* 0x019d004206007988 */ /* 0x0001e80008000406 */
[----:B-1----:R1:W5:Y:S04]  /*db10*/  LDL.LU R36, [R1+0x5c4] ;  /* 0x0005c40001247983 */ /* 0x0023680000300800 */
[----:B---3--:R1:W5:Y:S04]  /*db20*/  LDL.LU R37, [R1+0x5c0] ;  /* 0x0005c00001257983 */ /* 0x0083680000300800 */
[----:B0-----:R-:W3:Y:S04]  /*db30*/  LDL.LU R6, [R1+0x5bc] ;  /* 0x0005bc0001067983 */ /* 0x001ee80000300800 */
[----:B------:R1:W5:Y:S04]  /*db40*/  LDL.LU R66, [R1+0x5b8] ;  /* 0x0005b80001427983 */ /* 0x0003680000300800 */
[----:B------:R0:W-:Y:S04]  /*db50*/  STS.U16 [R131+UR6+0x10180], R67 ;  /* 0x0101804383007988 */ /* 0x0001e80008000406 */
[----:B------:R1:W-:Y:S04]  /*db60*/  STS.U16 [R131+UR6+0x18180], R7 ;  /* 0x0181800783007988 */ /* 0x0003e80008000406 */
[----:B0-----:R0:W5:Y:S04]  /*db70*/  LDL.LU R67, [R1+0x5b4] ;  /* 0x0005b40001437983 */ /* 0x0011680000300800 */
[----:B-1----:R-:W2:Y:S04]  /*db80*/  LDL.LU R7, [R1+0x5b0] ;  /* 0x0005b00001077983 */ /* 0x002ea80000300800 */
[----:B------:R1:W-:Y:S04]  /*db90*/  STS.U16 [R131+UR6+0x10580], R68 ;  /* 0x0105804483007988 */ /* 0x0003e80008000406 */
[----:B------:R0:W-:Y:S04]  /*dba0*/  STS.U16 [R131+UR6+0x18580], R69 ;  /* 0x0185804583007988 */ /* 0x0001e80008000406 */
[----:B-1----:R1:W5:Y:S04]  /*dbb0*/  LDL.LU R68, [R1+0x5ac] ;  /* 0x0005ac0001447983 */ /* 0x0023680000300800 */
[----:B0-----:R1:W5:Y:S04]  /*dbc0*/  LDL.LU R69, [R1+0x5a8] ;  /* 0x0005a80001457983 */ /* 0x0013680000300800 */
[----:B--2---:R-:W-:Y:S04]  /*dbd0*/  STS.U16 [R131+UR6+0x10980], R7 ;  /* 0x0109800783007988 */ /* 0x004fe80008000406 */
[----:B---3--:R0:W-:Y:S04]  /*dbe0*/  STS.U16 [R131+UR6+0x18980], R6 ;  /* 0x0189800683007988 */ /* 0x0081e80008000406 */
[----:B------:R2:W-:Y:S04]  /*dbf0*/  STS.U16 [R131+UR6+0x10d80], R8 ;  /* 0x010d800883007988 */ /* 0x0005e80008000406 */
[----:B------:R3:W-:Y:S04]  /*dc00*/  STS.U16 [R131+UR6+0x18d80], R98 ;  /* 0x018d806283007988 */ /* 0x0007e80008000406 */
[----:B0-----:R-:W4:Y:S04]  /*dc10*/  LDL.LU R6, [R1+0x2b8] ;  /* 0x0002b80001067983 */ /* 0x001f280000300800 */
[----:B------:R-:W4:Y:S04]  /*dc20*/  LDL.LU R7, [R1+0x2b4] ;  /* 0x0002b40001077983 */ /* 0x000f280000300800 */
[----:B------:R0:W-:Y:S04]  /*dc30*/  STS.U16 [R131+UR6+0x11180], R99 ;  /* 0x0111806383007988 */ /* 0x0001e80008000406 */
[----:B--2---:R-:W2:Y:S04]  /*dc40*/  LDL.LU R8, [R1+0x280] ;  /* 0x0002800001087983 */ /* 0x004ea80000300800 */
[----:B------:R0:W-:Y:S04]  /*dc50*/  STS.U16 [R131+UR6+0x19180], R100 ;  /* 0x0191806483007988 */ /* 0x0001e80008000406 */
[----:B---3--:R1:W5:Y:S04]  /*dc60*/  LDL.LU R98, [R1+0x5a4] ;  /* 0x0005a40001627983 */ /* 0x0083680000300800 */
[----:B------:R3:W-:Y:S04]  /*dc70*/  STS.U16 [R131+UR6+0x11580], R101 ;  /* 0x0115806583007988 */ /* 0x0007e80008000406 */
[----:B0-----:R1:W5:Y:S04]  /*dc80*/  LDL.LU R99, [R1+0x5a0] ;  /* 0x0005a00001637983 */ /* 0x0013680000300800 */
[----:B------:R0:W-:Y:S04]  /*dc90*/  STS.U16 [R131+UR6+0x19580], R128 ;  /* 0x0195808083007988 */ /* 0x0001e80008000406 */
[----:B------:R1:W5:Y:S04]  /*dca0*/  LDL.LU R100, [R1+0x59c] ;  /* 0x00059c0001647983 */ /* 0x0003680000300800 */
[----:B------:R1:W-:Y:S04]  /*dcb0*/  STS.U16 [R131+UR6+0x11980], R193 ;  /* 0x011980c183007988 */ /* 0x0003e80008000406 */
[----:B---3--:R3:W5:Y:S04]  /*dcc0*/  LDL.LU R101, [R1+0x598] ;  /* 0x0005980001657983 */ /* 0x0087680000300800 */
[----:B0-----:R3:W5:Y:S01]  /*dcd0*/  LDL.LU R128, [R1+0x594] ;  /* 0x0005940001807983 */ /* 0x0017620000300800 */
[----:B-1----:R-:W-:-:S03]  /*dce0*/  LOP3.LUT R193, R0, 0x40, RZ, 0x3c, !PT ;  /* 0x0000004000c17812 */ /* 0x002fc600078e3cff */
[----:B------:R0:W-:Y:S04]  /*dcf0*/  STS.U16 [R131+UR6+0x19980], R129 ;  /* 0x0199808183007988 */ /* 0x0001e80008000406 */
[----:B------:R1:W-:Y:S04]  /*dd00*/  STS.U16 [R131+UR6+0x11d80], R130 ;  /* 0x011d808283007988 */ /* 0x0003e80008000406 */
[----:B------:R3:W-:Y:S04]  /*dd10*/  STS.U16 [R131+UR6+0x19d80], R11 ;  /* 0x019d800b83007988 */ /* 0x0007e80008000406 */
[----:B0-----:R0:W5:Y:S04]  /*dd20*/  LDL.LU R129, [R1+0x590] ;  /* 0x0005900001817983 */ /* 0x0011680000300800 */
[----:B-1----:R0:W5:Y:S04]  /*dd30*/  LDL.LU R130, [R1+0x58c] ;  /* 0x00058c0001827983 */ /* 0x0021680000300800 */
[----:B---3--:R0:W5:Y:S04]  /*dd40*/  LDL.LU R131, [R1+0x588] ;  /* 0x0005880001837983 */ /* 0x0081680000300800 */
[----:B------:R-:W3:Y:S04]  /*dd50*/  LDL.LU R11, [R1+0x584] ;  /* 0x00058400010b7983 */ /* 0x000ee80000300800 */
[----:B----4-:R1:W-:Y:S04]  /*dd60*/  STS.U16 [R193+UR6+0x10200], R132 ;  /* 0x01020084c1007988 */ /* 0x0103e80008000406 */
[----:B------:R4:W-:Y:S04]  /*dd70*/  STS.U16 [R193+UR6+0x18200], R133 ;  /* 0x01820085c1007988 */ /* 0x0009e80008000406 */
[----:B-1----:R-:W2:Y:S04]  /*dd80*/  LDL.LU R132, [R1+0x580] ;  /* 0x0005800001847983 */ /* 0x002ea80000300800 */
[----:B----4-:R-:W4:Y:S04]  /*dd90*/  LDL.LU R133, [R1+0x57c] ;  /* 0x00057c0001857983 */ /* 0x010f280000300800 */
[----:B----4-:R-:W-:Y:S04]  /*dda0*/  STS.U16 [R193+UR6+0x10600], R133 ;  /* 0x01060085c1007988 */ /* 0x010fe80008000406 */
[----:B--2---:R1:W-:Y:S04]  /*ddb0*/  STS.U16 [R193+UR6+0x18600], R132 ;  /* 0x01860084c1007988 */ /* 0x0043e80008000406 */
[----:B------:R2:W-:Y:S04]  /*ddc0*/  STS.U16 [R193+UR6+0x10a00], R226 ;  /* 0x010a00e2c1007988 */ /* 0x0005e80008000406 */
[----:B------:R4:W-:Y:S04]  /*ddd0*/  STS.U16 [R193+UR6+0x18a00], R227 ;  /* 0x018a00e3c1007988 */ /* 0x0009e80008000406 */
[----:B-1----:R-:W3:Y:S04]  /*dde0*/  LDL.LU R132, [R1+0x2b0] ;  /* 0x0002b00001847983 */ /* 0x002ee80000300800 */
[----:B------:R-:W3:Y:S04]  /*ddf0*/  LDL.LU R133, [R1+0x2ac] ;  /* 0x0002ac0001857983 */ /* 0x000ee80000300800 */
[----:B--2---:R0:W5:Y:S04]  /*de00*/  LDL.LU R226, [R1+0x578] ;  /* 0x0005780001e27983 */ /* 0x0041680000300800 */
[----:B------:R1:W-:Y:S04]  /*de10*/  STS.U16 [R193+UR6+0x10e00], R10 ;  /* 0x010e000ac1007988 */ /* 0x0003e80008000406 */
[----:B----4-:R0:W5:Y:S04]  /*de20*/  LDL.LU R227, [R1+0x574] ;  /* 0x0005740001e37983 */ /* 0x0101680000300800 */
[----:B------:R2:W-:Y:S04]  /*de30*/  STS.U16 [R193+UR6+0x18e00], R224 ;  /* 0x018e00e0c1007988 */ /* 0x0005e80008000406 */
[----:B-1----:R-:W4:Y:S04]  /*de40*/  LDL.LU R10, [R1+0x570] ;  /* 0x00057000010a7983 */ /* 0x002f280000300800 */
[----:B------:R1:W-:Y:S04]  /*de50*/  STS.U16 [R193+UR6+0x11200], R225 ;  /* 0x011200e1c1007988 */ /* 0x0003e80008000406 */
[----:B--2---:R0:W5:Y:S04]  /*de60*/  LDL.LU R224, [R1+0x56c] ;  /* 0x00056c0001e07983 */ /* 0x0041680000300800 */
[----:B------:R2:W-:Y:S04]  /*de70*/  STS.U16 [R193+UR6+0x19200], R135 ;  /* 0x01920087c1007988 */ /* 0x0005e80008000406 */
[----:B-1----:R0:W5:Y:S04]  /*de80*/  LDL.LU R225, [R1+0x568] ;  /* 0x0005680001e17983 */ /* 0x0021680000300800 */
[----:B------:R1:W-:Y:S04]  /*de90*/  STS.U16 [R193+UR6+0x11600], R194 ;  /* 0x011600c2c1007988 */ /* 0x0003e80008000406 */
[----:B--2---:R-:W2:Y:S04]  /*dea0*/  LDL.LU R135, [R1+0x564] ;  /* 0x0005640001877983 */ /* 0x004ea80000300800 */
[----:B------:R0:W-:Y:S04]  /*deb0*/  STS.U16 [R193+UR6+0x19600], R195 ;  /* 0x019600c3c1007988 */ /* 0x0001e80008000406 */
[----:B-1----:R1:W5:Y:S04]  /*dec0*/  LDL.LU R194, [R1+0x560] ;  /* 0x0005600001c27983 */ /* 0x0023680000300800 */
[----:B------:R-:W-:Y:S04]  /*ded0*/  STS.U16 [R193+UR6+0x11a00], R104 ;  /* 0x011a0068c1007988 */ /* 0x000fe80008000406 */
[----:B0-----:R1:W5:Y:S04]  /*dee0*/  LDL.LU R195, [R1+0x55c] ;  /* 0x00055c0001c37983 */ /* 0x0013680000300800 */
[----:B------:R0:W-:Y:S04]  /*def0*/  STS.U16 [R193+UR6+0x19a00], R134 ;  /* 0x019a0086c1007988 */ /* 0x0001e80008000406 */
[----:B------:R1:W-:Y:S04]  /*df00*/  STS.U16 [R193+UR6+0x11e00], R192 ;  /* 0x011e00c0c1007988 */ /* 0x0003e80008000406 */
[----:B------:R1:W-:Y:S04]  /*df10*/  STS.U16 [R193+UR6+0x19e00], R9 ;  /* 0x019e0009c1007988 */ /* 0x0003e80008000406 */
[----:B0-----:R-:W2:Y:S04]  /*df20*/  LDL.LU R134, [R1+0x558] ;  /* 0x0005580001867983 */ /* 0x001ea80000300800 */
[----:B-1----:R0:W5:Y:S04]  /*df30*/  LDL.LU R192, [R1+0x554] ;  /* 0x0005540001c07983 */ /* 0x0021680000300800 */
[----:B------:R0:W5:Y:S04]  /*df40*/  LDL.LU R193, [R1+0x550] ;  /* 0x0005500001c17983 */ /* 0x0001680000300800 */
[----:B------:R-:W2:Y:S01]  /*df50*/  LDL.LU R9, [R1+0x54c] ;  /* 0x00054c0001097983 */ /* 0x000ea20000300800 */
[----:B------:R-:W-:-:S05]  /*df60*/  LOP3.LUT R104, R0, 0x50, RZ, 0x3c, !PT ;  /* 0x0000005000687812 */ /* 0x000fca00078e3cff */
[----:B------:R1:W-:Y:S04]  /*df70*/  STS.U16 [R104+UR6+0x10280], R6 ;  /* 0x0102800668007988 */ /* 0x0003e80008000406 */
[----:B------:R0:W-:Y:S04]  /*df80*/  STS.U16 [R104+UR6+0x18280], R7 ;  /* 0x0182800768007988 */ /* 0x0001e80008000406 */
[----:B------:R0:W-:Y:S04]  /*df90*/  STS.U16 [R104+UR6+0x10680], R8 ;  /* 0x0106800868007988 */ /* 0x0001e80008000406 */
[----:B-1----:R1:W5:Y:S04]  /*dfa0*/  LDL.LU R6, [R1+0x548] ;  /* 0x0005480001067983 */ /* 0x0023680000300800 */
[----:B0-----:R1:W5:Y:S04]  /*dfb0*/  LDL.LU R7, [R1+0x544] ;  /* 0x0005440001077983 */ /* 0x0013680000300800 */
[----:B------:R1:W5:Y:S04]  /*dfc0*/  LDL.LU R8, [R1+0x540] ;  /* 0x0005400001087983 */ /* 0x0003680000300800 */
[----:B--2---:R0:W-:Y:S04]  /*dfd0*/  STS.U16 [R104+UR6+0x18680], R9 ;  /* 0x0186800968007988 */ /* 0x0041e80008000406 */
[----:B------:R2:W-:Y:S04]  /*dfe0*/  STS.U16 [R104+UR6+0x10a80], R38 ;  /* 0x010a802668007988 */ /* 0x0005e80008000406 */
[----:B------:R1:W-:Y:S04]  /*dff0*/  STS.U16 [R104+UR6+0x18a80], R39 ;  /* 0x018a802768007988 */ /* 0x0003e80008000406 */
[----:B0-----:R0:W5:Y:S04]  /*e000*/  LDL.LU R9, [R1+0x53c] ;  /* 0x00053c0001097983 */ /* 0x0011680000300800 */
[----:B------:R0:W-:Y:S04]  /*e010*/  STS.U16 [R104+UR6+0x10e80], R40 ;  /* 0x010e802868007988 */ /* 0x0001e80008000406 */
[----:B--2---:R2:W5:Y:S04]  /*e020*/  LDL.LU R38, [R1+0x538] ;  /* 0x0005380001267983 */ /* 0x0045680000300800 */
[----:B------:R0:W-:Y:S04]  /*e030*/  STS.U16 [R104+UR6+0x18e80], R41 ;  /* 0x018e802968007988 */ /* 0x0001e80008000406 */
[----:B-1----:R2:W5:Y:S04]  /*e040*/  LDL.LU R39, [R1+0x534] ;  /* 0x0005340001277983 */ /* 0x0025680000300800 */
[----:B------:R1:W-:Y:S04]  /*e050*/  STS.U16 [R104+UR6+0x11280], R70 ;  /* 0x0112804668007988 */ /* 0x0003e80008000406 */
[----:B0-----:R2:W5:Y:S04]  /*e060*/  LDL.LU R40, [R1+0x530] ;  /* 0x0005300001287983 */ /* 0x0015680000300800 */
[----:B------:R0:W-:Y:S04]  /*e070*/  STS.U16 [R104+UR6+0x19280], R71 ;  /* 0x0192804768007988 */ /* 0x0001e80008000406 */
[----:B------:R2:W5:Y:S04]  /*e080*/  LDL.LU R41, [R1+0x52c] ;  /* 0x00052c0001297983 */ /* 0x0005680000300800 */
[----:B------:R0:W-:Y:S04]  /*e090*/  STS.U16 [R104+UR6+0x11680], R72 ;  /* 0x0116804868007988 */ /* 0x0001e80008000406 */
[----:B-1----:R2:W5:Y:S04]  /*e0a0*/  LDL.LU R70, [R1+0x528] ;  /* 0x0005280001467983 */ /* 0x0025680000300800 */
[----:B------:R1:W-:Y:S04]  /*e0b0*/  STS.U16 [R104+UR6+0x19680], R73 ;  /* 0x0196804968007988 */ /* 0x0003e80008000406 */
[----:B0-----:R2:W5:Y:S04]  /*e0c0*/  LDL.LU R71, [R1+0x524] ;  /* 0x0005240001477983 */ /* 0x0015680000300800 */
[----:B------:R0:W-:Y:S04]  /*e0d0*/  STS.U16 [R104+UR6+0x11a80], R150 ;  /* 0x011a809668007988 */ /* 0x0001e80008000406 */
[----:B------:R2:W5:Y:S04]  /*e0e0*/  LDL.LU R72, [R1+0x520] ;  /* 0x0005200001487983 */ /* 0x0005680000300800 */
[----:B-1----:R2:W5:Y:S01]  /*e0f0*/  LDL.LU R73, [R1+0x51c] ;  /* 0x00051c0001497983 */ /* 0x0025620000300800 */
[----:B0-----:R-:W-:-:S03]  /*e100*/  LOP3.LUT R150, R0, 0x60, RZ, 0x3c, !PT ;  /* 0x0000006000967812 */ /* 0x001fc600078e3cff */
[----:B------:R0:W-:Y:S04]  /*e110*/  STS.U16 [R104+UR6+0x19a80], R102 ;  /* 0x019a806668007988 */ /* 0x0001e80008000406 */
[----:B------:R1:W-:Y:S04]  /*e120*/  STS.U16 [R104+UR6+0x11e80], R103 ;  /* 0x011e806768007988 */ /* 0x0003e80008000406 */
[----:B------:R2:W-:Y:S04]  /*e130*/  STS.U16 [R104+UR6+0x19e80], R105 ;  /* 0x019e806968007988 */ /* 0x0005e80008000406 */
[----:B0-----:R0:W5:Y:S04]  /*e140*/  LDL.LU R102, [R1+0x518] ;  /* 0x0005180001667983 */ /* 0x0011680000300800 */
[----:B-1----:R0:W5:Y:S04]  /*e150*/  LDL.LU R103, [R1+0x514] ;  /* 0x0005140001677983 */ /* 0x0021680000300800 */
[----:B--2---:R0:W5:Y:S04]  /*e160*/  LDL.LU R104, [R1+0x510] ;  /* 0x0005100001687983 */ /* 0x0041680000300800 */
[----:B------:R0:W5:Y:S04]  /*e170*/  LDL.LU R105, [R1+0x50c] ;  /* 0x00050c0001697983 */ /* 0x0001680000300800 */
[----:B---3--:R1:W-:Y:S04]  /*e180*/  STS.U16 [R150+UR6+0x10300], R132 ;  /* 0x0103008496007988 */ /* 0x0083e80008000406 */
[----:B------:R2:W-:Y:S04]  /*e190*/  STS.U16 [R150+UR6+0x18300], R133 ;  /* 0x0183008596007988 */ /* 0x0005e80008000406 */
[----:B------:R3:W-:Y:S04]  /*e1a0*/  STS.U16 [R150+UR6+0x10700], R134 ;  /* 0x0107008696007988 */ /* 0x0007e80008000406 */
[----:B-1----:R0:W5:Y:S04]  /*e1b0*/  LDL.LU R132, [R1+0x508] ;  /* 0x0005080001847983 */ /* 0x0021680000300800 */
[----:B--2---:R0:W5:Y:S04]  /*e1c0*/  LDL.LU R133, [R1+0x504] ;  /* 0x0005040001857983 */ /* 0x0041680000300800 */
[----:B---3--:R0:W5:Y:S04]  /*e1d0*/  LDL.LU R134, [R1+0x500] ;  /* 0x0005000001867983 */ /* 0x0081680000300800 */
[----:B------:R1:W-:Y:S04]  /*e1e0*/  STS.U16 [R150+UR6+0x18700], R135 ;  /* 0x0187008796007988 */ /* 0x0003e80008000406 */
        /* <DEDUP_REMOVED lines=8> */
[----:B-1----:R-:W4:Y:S04]  /*e270*/  LDL.LU R189, [R1+0x4f0] ;  /* 0x0004f00001bd7983 */ /* 0x002f280000300800 */
[----:B--2---:R0:W5:Y:S04]  /*e280*/  LDL.LU R222, [R1+0x4ec] ;  /* 0x0004ec0001de7983 */ /* 0x0041680000300800 */
[----:B---3--:R0:W5:Y:S04]  /*e290*/  LDL.LU R223, [R1+0x4e8] ;  /* 0x0004e80001df7983 */ /* 0x0081680000300800 */
[----:B------:R1:W-:Y:S04]  /*e2a0*/  STS.U16 [R150+UR6+0x19300], R188 ;  /* 0x019300bc96007988 */ /* 0x0003e80008000406 */
[----:B-1----:R-:W2:Y:S04]  /*e2b0*/  LDL.LU R188, [R1+0x4e4] ;  /* 0x0004e40001bc7983 */ /* 0x002ea80000300800 */
[----:B------:R1:W-:Y:S04]  /*e2c0*/  STS.U16 [R150+UR6+0x11700], R220 ;  /* 0x011700dc96007988 */ /* 0x0003e80008000406 */
[----:B------:R3:W-:Y:S04]  /*e2d0*/  STS.U16 [R150+UR6+0x19700], R221 ;  /* 0x019700dd96007988 */ /* 0x0007e80008000406 */
[----:B------:R0:W-:Y:S04]  /*e2e0*/  STS.U16 [R150+UR6+0x11b00], R75 ;  /* 0x011b004b96007988 */ /* 0x0001e80008000406 */
[----:B-1----:R1:W5:Y:S04]  /*e2f0*/  LDL.LU R220, [R1+0x4e0] ;  /* 0x0004e00001dc7983 */ /* 0x0023680000300800 */
[----:B---3--:R1:W5:Y:S01]  /*e300*/  LDL.LU R221, [R1+0x4dc] ;  /* 0x0004dc0001dd7983 */ /* 0x0083620000300800 */
[----:B0-----:R-:W-:-:S03]  /*e310*/  LOP3.LUT R75, R0, 0x70, RZ, 0x3c, !PT ;  /* 0x00000070004b7812 */ /* 0x001fc600078e3cff */
[----:B------:R0:W-:Y:S04]  /*e320*/  STS.U16 [R150+UR6+0x19b00], R190 ;  /* 0x019b00be96007988 */ /* 0x0001e80008000406 */
[----:B------:R3:W-:Y:S04]  /*e330*/  STS.U16 [R150+UR6+0x11f00], R191 ;  /* 0x011f00bf96007988 */ /* 0x0007e80008000406 */
[----:B------:R1:W-:Y:S04]  /*e340*/  STS.U16 [R150+UR6+0x19f00], R151 ;  /* 0x019f009796007988 */ /* 0x0003e80008000406 */
[----:B0-----:R0:W5:Y:S04]  /*e350*/  LDL.LU R190, [R1+0x4d8] ;  /* 0x0004d80001be7983 */ /* 0x0011680000300800 */
[----:B---3--:R0:W5:Y:S04]  /*e360*/  LDL.LU R191, [R1+0x4d4] ;  /* 0x0004d40001bf7983 */ /* 0x0081680000300800 */
[----:B-1----:R0:W5:Y:S04]  /*e370*/  LDL.LU R150, [R1+0x4d0] ;  /* 0x0004d00001967983 */ /* 0x0021680000300800 */
[----:B------:R0:W5:Y:S04]  /*e380*/  LDL.LU R151, [R1+0x4cc] ;  /* 0x0004cc0001977983 */ /* 0x0001680000300800 */
[----:B--2---:R1:W-:Y:S04]  /*e390*/  STS.U16 [R75+UR6+0x10380], R188 ;  /* 0x010380bc4b007988 */ /* 0x0043e80008000406 */
[----:B----4-:R2:W-:Y:S04]  /*e3a0*/  STS.U16 [R75+UR6+0x18380], R189 ;  /* 0x018380bd4b007988 */ /* 0x0105e80008000406 */
        /* <DEDUP_REMOVED lines=29> */
[----:B-1----:R0:W5:Y:S04]  /*e580*/  LDL.LU R75, [R1+0x48c] ;  /* 0x00048c00014b7983 */ /* 0x0021680000300800 */
[----:B------:R-:W2:Y:S04]  /*e590*/  LDL.LU R252, [R1+0x488] ;  /* 0x0004880001fc7983 */ /* 0x000ea80000300800 */
[----:B--2---:R1:W-:Y:S04]  /*e5a0*/  STS.U16 [R252+UR6+0x22000], R76 ;  /* 0x0220004cfc007988 */ /* 0x0043e80008000406 */
[----:B------:R2:W-:Y:S04]  /*e5b0*/  STS.U16 [R252+UR6+0x22400], R77 ;  /* 0x0224004dfc007988 */ /* 0x0005e80008000406 */
[----:B------:R3:W-:Y:S04]  /*e5c0*/  STS.U16 [R252+UR6+0x23000], R166 ;  /* 0x023000a6fc007988 */ /* 0x0007e80008000406 */
[----:B-1----:R0:W5:Y:S04]  /*e5d0*/  LDL.LU R76, [R1+0x484] ;  /* 0x00048400014c7983 */ /* 0x0021680000300800 */
[----:B--2---:R0:W5:Y:S01]  /*e5e0*/  LDL.LU R77, [R1+0x480] ;  /* 0x00048000014d7983 */ /* 0x0041620000300800 */
[----:B---3--:R-:W-:-:S03]  /*e5f0*/  LOP3.LUT R166, R252, 0x40, RZ, 0x3c, !PT ;  /* 0x00000040fca67812 */ /* 0x008fc600078e3cff */
        /* <DEDUP_REMOVED lines=24> */
[----:B------:R1:W-:Y:S01]  /*e780*/  STS.U16 [R166+UR6+0x23e00], R167 ;  /* 0x023e00a7a6007988 */ /* 0x0003e20008000406 */
[----:B------:R2:W-:Y:S06]  /*e790*/  MEMBAR.ALL.CTA ;  /* 0x0000000000007992 */ /* 0x0005ec0000008000 */
[----:B--2---:R-:W2:Y:S04]  /*e7a0*/  FENCE.VIEW.ASYNC.S ;  /* 0x00000000000073c6 */ /* 0x004ea80000000000 */
[----:B-1----:R0:W5:Y:S04]  /*e7b0*/  LDL.LU R166, [R1+0x44c] ;  /* 0x00044c0001a67983 */ /* 0x0021680000300800 */
[----:B------:R0:W5:Y:S01]  /*e7c0*/  LDL.LU R167, [R1+0x448] ;  /* 0x0004480001a77983 */ /* 0x0001620000300800 */
[----:B------:R-:W-:-:S04]  /*e7d0*/  ULEA UR77, UR70, UR6, 0x3 ;  /* 0x00000006464d7291 */ /* 0x000fc8000f8e18ff */
[----:B------:R-:W-:Y:S01]  /*e7e0*/  UIADD3 UR77, UPT, UPT, UR77, 0x24000, URZ ;  /* 0x000240004d4d7890 */ /* 0x000fe2000fffe0ff */
[----:B--2---:R-:W-:Y:S06]  /*e7f0*/  BAR.SYNC.DEFER_BLOCKING 0x0 ;  /* 0x0000000000007b1d */ /* 0x004fec0000010000 */
[----:B------:R-:W-:Y:S05]  /*e800*/  BRA.U UP1, `(.L_x_9) ;  /* 0x0000000101f07547 */ /* 0x000fea000b800000 */
[----:B-----5:R1:W-:Y:S01]  /*e810*/  STL [R1+0x44c], R2 ;  /* 0x00044c0201007387 */ /* 0x0203e20000100800 */
[----:B------:R-:W-:Y:S01]  /*e820*/  UMOV UR68, 0x0 ;  /* 0x0000000000447882 */ /* 0x000fe20000000000 */
[----:B------:R-:W-:Y:S01]  /*e830*/  UMOV UR69, 0x8108010 ;  /* 0x0810801000457882 */ /* 0x000fe20000000000 */
[----:B------:R-:W-:Y:S01]  /*e840*/  UMOV UR11, 0x40004040 ;  /* 0x40004040000b7882 */ /* 0x000fe20000000000 */
[----:B------:R2:W-:Y:S01]  /*e850*/  STL [R1+0x448], R0 ;  /* 0x0004480001007387 */ /* 0x0005e20000100800 */
[----:B------:R-:W-:Y:S01]  /*e860*/  UMOV UR56, 0x0 ;  /* 0x0000000000387882 */ /* 0x000fe20000000000 */
[----:B------:R-:W-:Y:S01]  /*e870*/  UMOV UR57, 0x8108010 ;  /* 0x0810801000397882 */ /* 0x000fe20000000000 */
[----:B------:R-:W-:Y:S02]  /*e880*/  UIADD3 UR72, UPT, UPT, UR5, 0x40, URZ ;  /* 0x0000004005487890 */ /* 0x000fe4000fffe0ff */
[----:B------:R-:W-:Y:S01]  /*e890*/  UTCHMMA gdesc[UR10], gdesc[UR54], tmem[UR5], tmem[UR68], idesc[UR69], UPT ;  /* 0x00ff44360a0075ea */ /* 0x000fe2000b800005 */
[----:B------:R-:W-:Y:S01]  /*e8a0*/  UTCHMMA gdesc[UR20], gdesc[UR16], tmem[UR5], tmem[UR56], idesc[UR57], UPT ;  /* 0x00ff3810140075ea */ /* 0x000fe2000b800005 */
[----:B-1----:R-:W-:Y:S01]  /*e8b0*/  MOV.SPILL R2, UR7 ;  /* 0x0000000700027c02 */ /* 0x002fe20009000f00 */
[----:B------:R-:W-:Y:S01]  /*e8c0*/  UMOV UR7, 0x8108010 ;  /* 0x0810801000077882 */ /* 0x000fe20000000000 */
[----:B------:R-:W-:Y:S01]  /*e8d0*/  UIADD3 UR73, UPT, UPT, UR5, 0x40, URZ ;  /* 0x0000004005497890 */ /* 0x000fe2000fffe0ff */
[----:B--2---:R-:W-:Y:S01]  /*e8e0*/  MOV.SPILL R0, UR6 ;  /* 0x0000000600007c02 */ /* 0x004fe20009000f00 */
[----:B------:R-:W-:Y:S01]  /*e8f0*/  UMOV UR6, 0x0 ;  /* 0x0000000000067882 */ /* 0x000fe20000000000 */
[----:B------:R-:W-:-:S02]  /*e900*/  UIADD3 UR74, UPT, UPT, UR5, 0x40, URZ ;  /* 0x00000040054a7890 */ /* 0x000fc4000fffe0ff */
[----:B------:R1:W-:Y:S01]  /*e910*/  UTCHMMA gdesc[UR22], gdesc[UR24], tmem[UR5], tmem[UR6], idesc[UR7], UPT ;  /* 0x00ff0618160075ea */ /* 0x0003e2000b800005 */
[----:B------:R-:W-:Y:S01]  /*e920*/  UIADD3 UR75, UPT, UPT, UR5, 0x40, URZ ;  /* 0x00000040054b7890 */ /* 0x000fe2000fffe0ff */
[----:B------:R-:W-:Y:S01]  /*e930*/  UMOV UR58, 0x0 ;  /* 0x00000000003a7882 */ /* 0x000fe20000000000 */
[----:B------:R-:W-:Y:S01]  /*e940*/  UMOV UR59, 0x8108010 ;  /* 0x08108010003b7882 */ /* 0x000fe20000000000 */
[----:B------:R-:W-:Y:S02]  /*e950*/  UIADD3 UR76, UPT, UPT, UR5, 0x80, URZ ;  /* 0x00000080054c7890 */ /* 0x000fe4000fffe0ff */
[----:B------:R-:W-:Y:S01]  /*e960*/  UTCHMMA gdesc[UR26], gdesc[UR28], tmem[UR5], tmem[UR58], idesc[UR59], UPT ;  /* 0x00ff3a1c1a0075ea */ /* 0x000fe2000b800005 */
[----:B------:R-:W-:Y:S01]  /*e970*/  UMOV UR60, 0x0 ;  /* 0x00000000003c7882 */ /* 0x000fe20000000000 */
[----:B------:R-:W-:Y:S01]  /*e980*/  UMOV UR61, 0x8108010 ;  /* 0x08108010003d7882 */ /* 0x000fe20000000000 */
[----:B------:R-:W-:Y:S01]  /*e990*/  UIADD3 UR4, UPT, UPT, UR5, 0x80, URZ ;  /* 0x0000008005047890 */ /* 0x000fe2000fffe0ff */
[----:B-1----:R-:W-:Y:S01]  /*e9a0*/  R2UR.FILL UR7, R2 ;  /* 0x00000000020772ca */ /* 0x002fe200004e0000 */
[----:B------:R-:W-:Y:S01]  /*e9b0*/  UMOV UR62, 0x0 ;  /* 0x00000000003e7882 */ /* 0x000fe20000000000 */
[----:B------:R1:W5:Y:S01]  /*e9c0*/  LDL.LU R2, [R1+0x44c] ;  /* 0x00044c0001027983 */ /* 0x0003620000300800 */
[----:B------:R-:W-:Y:S01]  /*e9d0*/  R2UR.FILL UR6, R0 ;  /* 0x00000000000672ca */ /* 0x000fe200004e0000 */
[----:B------:R-:W-:Y:S01]  /*e9e0*/  UMOV UR63, 0x8108010 ;  /* 0x08108010003f7882 */ /* 0x000fe20000000000 */
[----:B------:R-:W-:Y:S01]  /*e9f0*/  UMOV UR64, 0x0 ;  /* 0x0000000000407882 */ /* 0x000fe20000000000 */
[----:B------:R1:W5:Y:S01]  /*ea00*/  LDL.LU R0, [R1+0x448] ;  /* 0x0004480001007983 */ /* 0x0003620000300800 */
[----:B------:R-:W-:Y:S01]  /*ea10*/  UIADD3 UR11, UPT, UPT, UR5, 0x80, URZ ;  /* 0x00000080050b7890 */ /* 0x000fe2000fffe0ff */
[----:B------:R-:W-:Y:S01]  /*ea20*/  UMOV UR65, 0x8108010 ;  /* 0x0810801000417882 */ /* 0x000fe20000000000 */
[----:B------:R-:W-:Y:S01]  /*ea30*/  UIADD3 UR71, UPT, UPT, UR5, 0x80, URZ ;  /* 0x0000008005477890 */ /* 0x000fe2000fffe0ff */
[----:B------:R2:W-:Y:S01]  /*ea40*/  UTCHMMA gdesc[UR30], gdesc[UR54], tmem[UR72], tmem[UR60], idesc[UR61], UPT ;  /* 0x00ff3c361e0075ea */ /* 0x0005e2000b800048 */
[----:B------:R-:W-:Y:S01]  /*ea50*/  UMOV UR66, 0x0 ;  /* 0x0000000000427882 */ /* 0x000fe20000000000 */
[----:B------:R-:W-:Y:S01]  /*ea60*/  UMOV UR67, 0x8108010 ;  /* 0x0810801000437882 */ /* 0x000fe20000000000 */
[----:B------:R3:W-:Y:S01]  /*ea70*/  UTCHMMA gdesc[UR32], gdesc[UR16], tmem[UR73], tmem[UR62], idesc[UR63], UPT ;  /* 0x00ff3e10200075ea */ /* 0x0007e2000b800049 */
[----:B------:R4:W-:Y:S01]  /*ea80*/  UTCHMMA gdesc[UR34], gdesc[UR24], tmem[UR74], tmem[UR64], idesc[UR65], UPT ;  /* 0x00ff4018220075ea */ /* 0x0009e2000b80004a */
[----:B------:R0:W-:Y:S01]  /*ea90*/  UTCHMMA gdesc[UR36], gdesc[UR28], tmem[UR75], tmem[UR66], idesc[UR67], UPT ;  /* 0x00ff421c240075ea */ /* 0x0001e2000b80004b */
[----:B------:R0:W-:Y:S01]  /*eaa0*/  UTCHMMA gdesc[UR38], gdesc[UR54], tmem[UR76], tmem[UR68], idesc[UR69], UPT ;  /* 0x00ff4436260075ea */ /* 0x0001e2000b80004c */
[----:B------:R1:W-:Y:S01]  /*eab0*/  UTCHMMA gdesc[UR40], gdesc[UR16], tmem[UR4], tmem[UR56], idesc[UR57], UPT ;  /* 0x00ff3810280075ea */ /* 0x0003e2000b800004 */
[----:B------:R1:W-:Y:S01]  /*eac0*/  UTCHMMA gdesc[UR42], gdesc[UR24], tmem[UR11], tmem[UR58], idesc[UR59], UPT ;  /* 0x00ff3a182a0075ea */ /* 0x0003e2000b80000b */
[----:B------:R1:W-:Y:S01]  /*ead0*/  UTCHMMA gdesc[UR44], gdesc[UR28], tmem[UR71], tmem[UR60], idesc[UR61], UPT ;  /* 0x00ff3c1c2c0075ea */ /* 0x0003e2000b800047 */
[----:B--2---:R-:W-:-:S02]  /*eae0*/  UIADD3 UR72, UPT, UPT, UR5, 0xc0, URZ ;  /* 0x000000c005487890 */ /* 0x004fc4000fffe0ff */
[----:B---3--:R-:W-:Y:S02]  /*eaf0*/  UIADD3 UR73, UPT, UPT, UR5, 0xc0, URZ ;  /* 0x000000c005497890 */ /* 0x008fe4000fffe0ff */
[----:B----4-:R-:W-:Y:S02]  /*eb00*/  UIADD3 UR74, UPT, UPT, UR5, 0xc0, URZ ;  /* 0x000000c0054a7890 */ /* 0x010fe4000fffe0ff */
[----:B0-----:R-:W-:Y:S01]  /*eb10*/  UIADD3 UR75, UPT, UPT, UR5, 0xc0, URZ ;  /* 0x000000c0054b7890 */ /* 0x001fe2000fffe0ff */
[----:B------:R-:W-:Y:S01]  /*eb20*/  UMOV UR68, UR77 ;  /* 0x0000004d00447c82 */ /* 0x000fe20008000000 */
[----:B------:R-:W-:Y:S01]  /*eb30*/  UMOV UR69, URZ ;  /* 0x000000ff00457c82 */ /* 0x000fe20008000000 */
[----:B------:R1:W-:Y:S01]  /*eb40*/  UTCHMMA gdesc[UR46], gdesc[UR54], tmem[UR72], tmem[UR62], idesc[UR63], UPT ;  /* 0x00ff3e362e0075ea */ /* 0x0003e2000b800048 */
[----:B------:R-:W-:Y:S01]  /*eb50*/  UMOV UR76, UR68 ;  /* 0x00000044004c7c82 */ /* 0x000fe20008000000 */
[----:B------:R-:W-:Y:S01]  /*eb60*/  UMOV UR68, 0x0 ;  /* 0x0000000000447882 */ /* 0x000fe20000000000 */
[----:B------:R-:W-:Y:S01]  /*eb70*/  UMOV UR69, 0x8108010 ;  /* 0x0810801000457882 */ /* 0x000fe20000000000 */
[----:B------:R1:W-:Y:S01]  /*eb80*/  UTCHMMA gdesc[UR48], gdesc[UR16], tmem[UR73], tmem[UR64], idesc[UR65], UPT ;  /* 0x00ff4010300075ea */ /* 0x0003e2000b800049 */
[----:B------:R1:W-:Y:S01]  /*eb90*/  UTCHMMA gdesc[UR50], gdesc[UR24], tmem[UR74], tmem[UR66], idesc[UR67], UPT ;  /* 0x00ff4218320075ea */ /* 0x0003e2000b80004a */
[----:B------:R1:W-:Y:S01]  /*eba0*/  UTCHMMA gdesc[UR52], gdesc[UR28], tmem[UR75], tmem[UR68], idesc[UR69], UPT ;  /* 0x00ff441c340075ea */ /* 0x0003e2000b80004b */
[----:B------:R1:W-:Y:S01]  /*ebb0*/  UTCBAR [UR76], URZ ;  /* 0x000000ff4c0073e9 */ /* 0x0003e200080000ff */
[----:B------:R-:W-:Y:S01]  /*ebc0*/  NOP ;  /* 0x0000000000007918 */ /* 0x000fe20000000000 */
.L_x_9:
[----:B-----5:R2:W-:Y:S04]  /*ebd0*/  STL [R1+0x448], R0 ;  /* 0x0004480001007387 */ /* 0x0205e80000100800 */
[----:B--2---:R-:W2:Y:S01]  /*ebe0*/  LDL R0, [R1+0x20] ;  /* 0x0000200001007983 */ /* 0x004ea20000100800 */
[----:B------:R-:W-:-:S04]  /*ebf0*/  UIADD3 UR70, UPT, UPT, UR70, 0x1, URZ ;  /* 0x0000000146467890 */ /* 0x000fc8000fffe0ff */
[----:B------:R-:W-:-:S04]  /*ec00*/  UISETP.GT.AND UP2, UPT, UR70, 0x1, UPT ;  /* 0x000000014600788c */ /* 0x000fc8000bf44270 */
[----:B-1----:R-:W-:Y:S02]  /*ec10*/  USEL UR4, URZ, 0x1, !UP2 ;  /* 0x00000001ff047887 */ /* 0x002fe4000d000000 */
[----:B------:R-:W-:Y:S02]  /*ec20*/  USEL UR70, UR70, URZ, !UP2 ;  /* 0x000000ff46467287 */ /* 0x000fe4000d000000 */
[----:B------:R-:W-:Y:S01]  /*ec30*/  ULOP3.LUT UR11, UR8, UR4, URZ, 0x3c, !UPT ;  /* 0x00000004080b7292 */ /* 0x000fe2000f8e3cff */
[----:B--2---:R-:W-:Y:S02]  /*ec40*/  ISETP.NE.U32.AND P1, PT, R0, UR14, PT ;  /* 0x0000000e00007c0c */ /* 0x004fe4000bf25070 */
[----:B------:R2:W5:Y:S01]  /*ec50*/  LDL.LU R0, [R1+0x448] ;  /* 0x0004480001007983 */ /* 0x0005620000300800 */
[----:B------:R-:W-:-:S03]  /*ec60*/  UMOV UR4, UR8 ;  /* 0x0000000800047c82 */ /* 0x000fc60008000000 */
[----:B------:R-:W-:-:S07]  /*ec70*/  UMOV UR8, UR11 ;  /* 0x0000000b00087c82 */ /* 0x000fce0008000000 */
[----:B--2---:R-:W-:Y:S05]  /*ec80*/  @P1 BRA `(.L_x_10) ;  /* 0xffffff8000701947 */ /* 0x004fea000383ffff */
.L_x_7:
[----:B------:R-:W2:Y:S02]  /*ec90*/  LDCU UR8, c[0x0][0x3a0] ;  /* 0x00007400ff0877ac */ /* 0x000ea40008000800 */
[----:B--2---:R-:W-:-:S04]  /*eca0*/  UIADD3 UR8, UPT, UPT, UR8, 0x3f, URZ ;  /* 0x0000003f08087890 */ /* 0x004fc8000fffe0ff */
[----:B------:R-:W-:-:S09]  /*ecb0*/  UISETP.GE.AND UP1, UPT, UR8, 0x40, UPT ;  /* 0x000000400800788c */ /* 0x000fd2000bf26270 */
[----:B------:R-:W-:Y:S05]  /*ecc0*/  BRA.U !UP1, `(.L_x_11) ;  /* 0x0000000109107547 */ /* 0x000fea000b800000 */
[----:B------:R-:W-:-:S06]  /*ecd0*/  USHF.L.U32 UR4, UR4, 0x1f, URZ ;  /* 0x0000001f04047899 */ /* 0x000fcc00080006ff */
[----:B-----5:R-:W-:-:S04]  /*ece0*/  IMAD.U32 R0, RZ, RZ, UR4 ;  /* 0x00000004ff007e24 */ /* 0x020fc8000f8e00ff */
[----:B------:R-:W2:Y:S02]  /*ecf0*/  SYNCS.PHASECHK.TRANS64.TRYWAIT P1, [UR77], R0 ;  /* 0x00000000ff0075a7 */ /* 0x000ea4000802114d */
[----:B--2---:R-:W-:Y:S05]  /*ed00*/  @!P1 BRA `(.L_x_12) ;  /* 0x0000003000e09947 */ /* 0x004fea0003800000 */
.L_x_11:
[----:B-----5:R-:W2:Y:S01]  /*ed10*/  LDL.LU R135, [R1+0x70] ;  /* 0x0000700001877983 */ /* 0x020ea20000300800 */
[----:B------:R-:W3:Y:S01]  /*ed20*/  LDCU.128 UR8, c[0x0][0x390] ;  /* 0x00007200ff0877ac */ /* 0x000ee20008000c00 */
[----:B------:R-:W-:Y:S06]  /*ed30*/  BAR.SYNC.DEFER_BLOCKING 0x0 ;  /* 0x0000000000007b1d */ /* 0x000fec0000010000 */
[----:B------:R-:W4:Y:S01]  /*ed40*/  LDCU UR4, c[0x0][0x3b8] ;  /* 0x00007700ff0477ac */ /* 0x000f220008000800 */
[----:B------:R-:W0:Y:S01]  /*ed50*/  S2R R148, SR_TID.X ;  /* 0x0000000000947919 */ /* 0x000e220000002100 */
[----:B------:R-:W1:Y:S02]  /*ed60*/  @!P0 SYNCS.CCTL.IV [UR6+0x24000] ;  /* 0x02400000ff0089b1 */ /* 0x000e640008000006 */
[----:B-1----:R-:W-:Y:S06]  /*ed70*/  BAR.SYNC.DEFER_BLOCKING 0x0 ;  /* 0x0000000000007b1d */ /* 0x002fec0000010000 */
[----:B------:R-:W1:Y:S01]  /*ed80*/  LDTM.x128 R4, tmem[UR7] ;  /* 0x00000007000479ee */ /* 0x000e6200083c0000 */
[----:B0-----:R-:W-:-:S02]  /*ed90*/  IMAD.SHL.U32 R0, R148, 0x10, RZ ;  /* 0x0000001094007824 */ /* 0x001fc400078e00ff */
[C---:B------:R-:W-:Y:S01]  /*eda0*/  IMAD.SHL.U32 R2, R148.reuse, 0x20, RZ ;  /* 0x0000002094027824 */ /* 0x040fe200078e00ff */
[----:B------:R-:W-:Y:S02]  /*edb0*/  LOP3.LUT R148, R148, 0xff, RZ, 0xc0, !PT ;  /* 0x000000ff94947812 */ /* 0x000fe400078ec0ff */
[----:B------:R-:W-:Y:S02]  /*edc0*/  LOP3.LUT R0, R0, 0x7f0, RZ, 0xc0, !PT ;  /* 0x000007f000007812 */ /* 0x000fe400078ec0ff */
[----:B------:R-:W-:Y:S01]  /*edd0*/  LOP3.LUT R3, R2, 0x1000, RZ, 0xc0, !PT ;  /* 0x0000100002037812 */ /* 0x000fe200078ec0ff */
[----:B------:R-:W0:Y:S01]  /*ede0*/  @!P0 SYNCS.CCTL.IV [UR6+0x24008] ;  /* 0x02400800ff0089b1 */ /* 0x000e220008000006 */
[----:B------:R-:W-:Y:S01]  /*edf0*/  NOP ;  /* 0x0000000000007918 */ /* 0x000fe20000000000 */
[----:B-1----:R-:W-:Y:S02]  /*ee00*/  F2FP.F16.F32.PACK_AB R4, R5, R4 ;  /* 0x000000040504723e */ /* 0x002fe400000000ff */
[----:B------:R-:W-:-:S02]  /*ee10*/  F2FP.F16.F32.PACK_AB R68, R69, R68 ;  /* 0x000000444544723e */ /* 0x000fc400000000ff */
[----:B------:R-:W-:Y:S02]  /*ee20*/  F2FP.F16.F32.PACK_AB R5, R7, R6 ;  /* 0x000000060705723e */ /* 0x000fe400000000ff */
[----:B------:R-:W-:Y:S02]  /*ee30*/  F2FP.F16.F32.PACK_AB R69, R71, R70 ;  /* 0x000000464745723e */ /* 0x000fe400000000ff */
[----:B------:R-:W-:Y:S02]  /*ee40*/  F2FP.F16.F32.PACK_AB R6, R9, R8 ;  /* 0x000000080906723e */ /* 0x000fe400000000ff */
[----:B------:R-:W-:Y:S02]  /*ee50*/  F2FP.F16.F32.PACK_AB R7, R11, R10 ;  /* 0x0000000a0b07723e */ /* 0x000fe400000000ff */
[----:B------:R-:W-:Y:S02]  /*ee60*/  F2FP.F16.F32.PACK_AB R70, R73, R72 ;  /* 0x000000484946723e */ /* 0x000fe400000000ff */
[----:B------:R-:W-:-:S02]  /*ee70*/  F2FP.F16.F32.PACK_AB R71, R75, R74 ;  /* 0x0000004a4b47723e */ /* 0x000fc400000000ff */
[----:B------:R-:W-:Y:S01]  /*ee80*/  F2FP.F16.F32.PACK_AB R142, R57, R56 ;  /* 0x00000038398e723e */ /* 0x000fe200000000ff */
[----:B------:R-:W4:Y:S01]  /*ee90*/  LDL.LU R75, [R1+0xd0] ;  /* 0x0000d000014b7983 */ /* 0x000f220000300800 */
[----:B------:R-:W-:Y:S02]  /*eea0*/  F2FP.F16.F32.PACK_AB R143, R59, R58 ;  /* 0x0000003a3b8f723e */ /* 0x000fe400000000ff */
[----:B------:R-:W-:Y:S01]  /*eeb0*/  F2FP.F16.F32.PACK_AB R144, R61, R60 ;  /* 0x0000003c3d90723e */ /* 0x000fe200000000ff */
[----:B------:R-:W4:Y:S01]  /*eec0*/  LDL.LU R74, [R1+0xf0] ;  /* 0x0000f000014a7983 */ /* 0x000f220000300800 */
[----:B------:R-:W-:Y:S02]  /*eed0*/  F2FP.F16.F32.PACK_AB R145, R63, R62 ;  /* 0x0000003e3f91723e */ /* 0x000fe400000000ff */
[----:B------:R-:W-:Y:S02]  /*eee0*/  F2FP.F16.F32.PACK_AB R12, R13, R12 ;  /* 0x0000000c0d0c723e */ /* 0x000fe400000000ff */
[----:B------:R-:W-:-:S02]  /*eef0*/  F2FP.F16.F32.PACK_AB R76, R77, R76 ;  /* 0x0000004c4d4c723e */ /* 0x000fc400000000ff */
[----:B------:R-:W-:Y:S02]  /*ef00*/  F2FP.F16.F32.PACK_AB R13, R15, R14 ;  /* 0x0000000e0f0d723e */ /* 0x000fe400000000ff */
[----:B------:R-:W-:Y:S02]  /*ef10*/  F2FP.F16.F32.PACK_AB R77, R79, R78 ;  /* 0x0000004e4f4d723e */ /* 0x000fe400000000ff */
[----:B------:R-:W-:Y:S02]  /*ef20*/  F2FP.F16.F32.PACK_AB R14, R17, R16 ;  /* 0x00000010110e723e */ /* 0x000fe400000000ff */
        /* <DEDUP_REMOVED lines=34> */
[----:B------:R-:W-:Y:S01]  /*f150*/  F2FP.F16.F32.PACK_AB R137, R47, R46 ;  /* 0x0000002e2f89723e */ /* 0x000fe200000000ff */
[----:B------:R-:W1:Y:S01]  /*f160*/  LDC R45, c[0x0][0x3b4] ;  /* 0x0000ed00ff2d7b82 */ /* 0x000e620000000800 */
        /* <DEDUP_REMOVED lines=12> */
[C---:B--2---:R-:W-:Y:S02]  /*f230*/  VIADD R132, R135.reuse, 0x3 ;  /* 0x0000000387847836 */ /* 0x044fe40000000000 */
[C---:B------:R-:W-:Y:S02]  /*f240*/  VIADD R134, R135.reuse, 0x1 ;  /* 0x0000000187867836 */ /* 0x040fe40000000000 */
[----:B------:R-:W-:Y:S01]  /*f250*/  VIADD R133, R135, 0x2 ;  /* 0x0000000287857836 */ /* 0x000fe20000000000 */
[----:B---3--:R-:W-:Y:S02]  /*f260*/  ISETP.GE.AND P3, PT, R132, UR11, PT ;  /* 0x0000000b84007c0c */ /* 0x008fe4000bf66270 */
[----:B------:R-:W-:-:S02]  /*f270*/  IADD3 R132, PT, PT, R0, UR6, R3 ;  /* 0x0000000600847c10 */ /* 0x000fc4000fffe003 */
[----:B------:R-:W-:Y:S02]  /*f280*/  LEA R0, R148, UR6, 0x4 ;  /* 0x0000000694007c11 */ /* 0x000fe4000f8e20ff */
[C---:B------:R-:W-:Y:S01]  /*f290*/  ISETP.GE.AND P5, PT, R135.reuse, UR11, PT ;  /* 0x0000000b87007c0c */ /* 0x040fe2000bfa6270 */
[----:B0-----:R-:W-:Y:S01]  /*f2a0*/  STS.128 [R132], R4 ;  /* 0x0000000484007388 */ /* 0x001fe20000000c00 */
[C---:B------:R-:W-:Y:S01]  /*f2b0*/  VIADD R64, R135.reuse, 0x4 ;  /* 0x0000000487407836 */ /* 0x040fe20000000000 */
[----:B------:R-:W-:Y:S02]  /*f2c0*/  ISETP.GE.AND P2, PT, R134, UR11, PT ;  /* 0x0000000b86007c0c */ /* 0x000fe4000bf46270 */
[----:B------:R0:W-:Y:S01]  /*f2d0*/  STS.128 [R132+0x800], R68 ;  /* 0x0008004484007388 */ /* 0x0001e20000000c00 */
[----:B----4-:R-:W-:Y:S01]  /*f2e0*/  IMAD R65, R135, UR4, RZ ;  /* 0x0000000487417c24 */ /* 0x010fe2000f8e02ff */
[----:B------:R-:W-:Y:S01]  /*f2f0*/  ISETP.GE.AND P1, PT, R133, UR11, PT ;  /* 0x0000000b85007c0c */ /* 0x000fe2000bf26270 */
[----:B------:R-:W-:Y:S06]  /*f300*/  BAR.SYNC.DEFER_BLOCKING 0x0 ;  /* 0x0000000000007b1d */ /* 0x000fec0000010000 */
[----:B------:R-:W2:Y:S04]  /*f310*/  LDS.128 R60, [R0] ;  /* 0x00000000003c7984 */ /* 0x000ea80000000c00 */
[----:B------:R-:W3:Y:S01]  /*f320*/  LDS.128 R56, [R0+0x1000] ;  /* 0x0010000000387984 */ /* 0x000ee20000000c00 */
[----:B------:R-:W-:Y:S06]  /*f330*/  BAR.SYNC.DEFER_BLOCKING 0x0 ;  /* 0x0000000000007b1d */ /* 0x000fec0000010000 */
[----:B------:R-:W-:Y:S04]  /*f340*/  STS.128 [R132], R12 ;  /* 0x0000000c84007388 */ /* 0x000fe80000000c00 */
[----:B------:R-:W-:Y:S01]  /*f350*/  STS.128 [R132+0x800], R76 ;  /* 0x0008004c84007388 */ /* 0x000fe20000000c00 */
[----:B------:R-:W-:Y:S06]  /*f360*/  BAR.SYNC.DEFER_BLOCKING 0x0 ;  /* 0x0000000000007b1d */ /* 0x000fec0000010000 */
[----:B------:R-:W4:Y:S04]  /*f370*/  LDS.128 R52, [R0] ;  /* 0x0000000000347984 */ /* 0x000f280000000c00 */
[----:B------:R-:W0:Y:S01]  /*f380*/  LDS.128 R48, [R0+0x1000] ;  /* 0x0010000000307984 */ /* 0x000e220000000c00 */
[----:B------:R-:W-:Y:S06]  /*f390*/  BAR.SYNC.DEFER_BLOCKING 0x0 ;  /* 0x0000000000007b1d */ /* 0x000fec0000010000 */
[----:B------:R-:W-:Y:S04]  /*f3a0*/  STS.128 [R132], R20 ;  /* 0x0000001484007388 */ /* 0x000fe80000000c00 */
[----:B------:R-:W-:Y:S01]  /*f3b0*/  STS.128 [R132+0x800], R84 ;  /* 0x0008005484007388 */ /* 0x000fe20000000c00 */
[----:B------:R-:W-:Y:S06]  /*f3c0*/  BAR.SYNC.DEFER_BLOCKING 0x0 ;  /* 0x0000000000007b1d */ /* 0x000fec0000010000 */
[----:B------:R-:W0:Y:S04]  /*f3d0*/  LDS.128 R40, [R0] ;  /* 0x0000000000287984 */ /* 0x000e280000000c00 */
        /* <DEDUP_REMOVED lines=23> */
[----:B------:R-:W2:Y:S04]  /*f550*/  LDS.128 R8, [R0] ;  /* 0x0000000000087984 */ /* 0x000ea80000000c00 */
[----:B------:R-:W3:Y:S01]  /*f560*/  LDS.128 R4, [R0+0x1000] ;  /* 0x0010000000047984 */ /* 0x000ee20000000c00 */
[----:B------:R-:W-:Y:S01]  /*f570*/  BAR.SYNC.DEFER_BLOCKING 0x0 ;  /* 0x0000000000007b1d */ /* 0x000fe20000010000 */
[C---:B-1----:R-:W-:Y:S01]  /*f580*/  IMAD R44, R75.reuse, R45, RZ ;  /* 0x0000002d4b2c7224 */ /* 0x042fe200078e02ff */
[----:B------:R-:W-:-:S03]  /*f590*/  ISETP.GE.AND P0, PT, R75, UR10, PT ;  /* 0x0000000a4b007c0c */ /* 0x000fc6000bf06270 */
[----:B------:R-:W-:Y:S01]  /*f5a0*/  IMAD R45, R45, 0x100, R44 ;  /* 0x000001002d2d7824 */ /* 0x000fe200078e022c */
[C---:B------:R-:W-:Y:S02]  /*f5b0*/  LEA R2, P4, R44.reuse, UR8, 0x1 ;  /* 0x000000082c027c11 */ /* 0x040fe4000f8808ff */
[----:B------:R-:W-:Y:S02]  /*f5c0*/  ISETP.LT.AND P0, PT, R135, UR11, !P0 ;  /* 0x0000000b87007c0c */ /* 0x000fe4000c701270 */
[----:B------:R-:W-:Y:S02]  /*f5d0*/  LEA.HI.X.SX32 R3, R44, UR9, 0x1, P4 ;  /* 0x000000092c037c11 */ /* 0x000fe4000a0f0eff */
[----:B------:R-:W-:Y:S01]  /*f5e0*/  LEA R44, P4, R45, UR8, 0x1 ;  /* 0x000000082d2c7c11 */ /* 0x000fe2000f8808ff */
[----:B------:R-:W-:Y:S04]  /*f5f0*/  STS.128 [R132], R144 ;  /* 0x0000009084007388 */ /* 0x000fe80000000c00 */
[----:B------:R-:W-:Y:S01]  /*f600*/  STS.128 [R132+0x800], R124 ;  /* 0x0008007c84007388 */ /* 0x000fe20000000c00 */
[----:B------:R-:W-:Y:S01]  /*f610*/  BAR.SYNC.DEFER_BLOCKING 0x0 ;  /* 0x0000000000007b1d */ /* 0x000fe20000010000 */
[----:B------:R-:W-:-:S02]  /*f620*/  ISETP.LT.AND P5, PT, R74, UR10, !P5 ;  /* 0x0000000a4a007c0c */ /* 0x000fc4000efa1270 */
[----:B------:R-:W-:Y:S01]  /*f630*/  LEA.HI.X.SX32 R45, R45, UR9, 0x1, P4 ;  /* 0x000000092d2d7c11 */ /* 0x000fe2000a0f0eff */
[----:B------:R-:W-:Y:S01]  /*f640*/  IMAD.WIDE R46, R65, 0x2, R2 ;  /* 0x00000002412e7825 */ /* 0x000fe200078e0202 */
[----:B------:R-:W-:Y:S02]  /*f650*/  ISETP.LT.AND P6, PT, R75, UR10, !P2 ;  /* 0x0000000a4b007c0c */ /* 0x000fe4000d7c1270 */
[----:B------:R-:W-:Y:S01]  /*f660*/  ISETP.GE.AND P4, PT, R64, UR11, PT ;  /* 0x0000000b40007c0c */ /* 0x000fe2000bf86270 */
[C---:B0-----:R-:W-:Y:S02]  /*f670*/  VIADD R69, R65.reuse, UR4 ;  /* 0x0000000441457c36 */ /* 0x041fe40008000000 */
[----:B------:R-:W-:-:S04]  /*f680*/  IMAD.WIDE R64, R65, 0x2, R44 ;  /* 0x0000000241407825 */ /* 0x000fc800078e022c */
[----:B------:R-:W-:Y:S01]  /*f690*/  VIADD R66, R135, 0x5 ;  /* 0x0000000587427836 */ /* 0x000fe20000000000 */
[----:B------:R-:W-:Y:S01]  /*f6a0*/  ISETP.LT.AND P2, PT, R74, UR10, !P2 ;  /* 0x0000000a4a007c0c */ /* 0x000fe2000d741270 */
[C---:B------:R-:W-:Y:S01]  /*f6b0*/  VIADD R73, R69.reuse, UR4 ;  /* 0x0000000445497c36 */ /* 0x040fe20008000000 */
[----:B--2---:R0:W-:Y:S02]  /*f6c0*/  @P0 STG.E.U16 desc[UR18][R46.64], R60 ;  /* 0x0000003c2e000986 */ /* 0x0041e4000c101512 */
[----:B------:R-:W-:Y:S01]  /*f6d0*/  ISETP.GE.AND P0, PT, R66, UR11, PT ;  /* 0x0000000b42007c0c */ /* 0x000fe2000bf06270 */
[----:B------:R-:W-:Y:S01]  /*f6e0*/  IMAD.WIDE R66, R69, 0x2, R2 ;  /* 0x0000000245427825 */ /* 0x000fe200078e0202 */
[----:B---3--:R1:W-:Y:S01]  /*f6f0*/  @P5 STG.E.U16 desc[UR18][R64.64], R56 ;  /* 0x0000003840005986 */ /* 0x0083e2000c101512 */
[----:B------:R-:W-:Y:S02]  /*f700*/  ISETP.LT.AND P5, PT, R75, UR10, !P1 ;  /* 0x0000000a4b007c0c */ /* 0x000fe4000cfa1270 */
[----:B------:R-:W-:-:S02]  /*f710*/  ISETP.LT.AND P1, PT, R74, UR10, !P1 ;  /* 0x0000000a4a007c0c */ /* 0x000fc4000cf21270 */
[----:B0-----:R-:W-:Y:S01]  /*f720*/  PRMT R47, R60, 0x7632, R47 ;  /* 0x000076323c2f7816 */ /* 0x001fe2000000002f */
[----:B------:R-:W-:Y:S01]  /*f730*/  IMAD.WIDE R70, R73, 0x2, R44 ;  /* 0x0000000249467825 */ /* 0x000fe200078e022c */
[----:B-1----:R-:W-:-:S03]  /*f740*/  PRMT R65, R56, 0x7632, R65 ;  /* 0x0000763238417816 */ /* 0x002fc60000000041 */
[----:B------:R0:W-:Y:S02]  /*f750*/  @P6 STG.E.U16 desc[UR18][R66.64], R47 ;  /* 0x0000002f42006986 */ /* 0x0001e4000c101512 */
[----:B0-----:R-:W-:-:S04]  /*f760*/  IMAD.WIDE R46, R69, 0x2, R44 ;  /* 0x00000002452e7825 */ /* 0x001fc800078e022c */
[----:B------:R-:W-:Y:S01]  /*f770*/  IMAD.WIDE R68, R73, 0x2, R2 ;  /* 0x0000000249447825 */ /* 0x000fe200078e0202 */
[----:B------:R0:W-:Y:S04]  /*f780*/  @P2 STG.E.U16 desc[UR18][R46.64], R65 ;  /* 0x000000412e002986 */ /* 0x0001e8000c101512 */
[----:B------:R1:W-:Y:S04]  /*f790*/  @P5 STG.E.U16 desc[UR18][R68.64], R61 ;  /* 0x0000003d44005986 */ /* 0x0003e8000c101512 */
[----:B------:R2:W-:Y:S01]  /*f7a0*/  @P1 STG.E.U16 desc[UR18][R70.64], R57 ;  /* 0x0000003946001986 */ /* 0x0005e2000c101512 */
[----:B------:R-:W-:-:S02]  /*f7b0*/  ISETP.LT.AND P1, PT, R75, UR10, !P3 ;  /* 0x0000000a4b007c0c */ /* 0x000fc4000df21270 */
[C---:B------:R-:W-:Y:S01]  /*f7c0*/  ISETP.LT.AND P3, PT, R74.reuse, UR10, !P3 ;  /* 0x0000000a4a007c0c */ /* 0x040fe2000df61270 */
[----:B------:R-:W-:Y:S01]  /*f7d0*/  VIADD R73, R73, UR4 ;  /* 0x0000000449497c36 */ /* 0x000fe20008000000 */
[----:B------:R-:W-:Y:S01]  /*f7e0*/  ISETP.LT.AND P5, PT, R75, UR10, !P4 ;  /* 0x0000000a4b007c0c */ /* 0x000fe2000e7a1270 */
[----:B------:R-:W-:Y:S01]  /*f7f0*/  VIADD R60, R135, 0x7 ;  /* 0x00000007873c7836 */ /* 0x000fe20000000000 */
[----:B------:R-:W-:Y:S01]  /*f800*/  ISETP.LT.AND P4, PT, R74, UR10, !P4 ;  /* 0x0000000a4a007c0c */ /* 0x000fe2000e781270 */
[----:B0-----:R-:W-:Y:S01]  /*f810*/  IMAD.WIDE R46, R73, 0x2, R2 ;  /* 0x00000002492e7825 */ /* 0x001fe200078e0202 */
[----:B-1----:R-:W-:Y:S02]  /*f820*/  PRMT R69, R61, 0x7632, R69 ;  /* 0x000076323d457816 */ /* 0x002fe40000000045 */
[----:B--2---:R-:W-:Y:S01]  /*f830*/  PRMT R71, R57, 0x7632, R71 ;  /* 0x0000763239477816 */ /* 0x004fe20000000047 */
[C---:B------:R-:W-:Y:S02]  /*f840*/  IMAD.WIDE R56, R73.reuse, 0x2, R44 ;  /* 0x0000000249387825 */ /* 0x040fe400078e022c */
[----:B------:R0:W-:Y:S02]  /*f850*/  @P1 STG.E.U16 desc[UR18][R46.64], R69 ;  /* 0x000000452e001986 */ /* 0x0001e4000c101512 */
[----:B------:R-:W-:Y:S01]  /*f860*/  VIADD R67, R73, UR4 ;  /* 0x0000000449437c36 */ /* 0x000fe20008000000 */
[----:B------:R-:W-:Y:S01]  /*f870*/  ISETP.GE.AND P2, PT, R60, UR11, PT ;  /* 0x0000000b3c007c0c */ /* 0x000fe2000bf46270 */
[----:B------:R-:W-:Y:S01]  /*f880*/  VIADD R72, R135, 0x6 ;  /* 0x0000000687487836 */ /* 0x000fe20000000000 */
[----:B------:R1:W-:Y:S01]  /*f890*/  @P3 STG.E.U16 desc[UR18][R56.64], R71 ;  /* 0x0000004738003986 */ /* 0x0003e2000c101512 */
[----:B------:R-:W-:Y:S01]  /*f8a0*/  IMAD.WIDE R60, R67, 0x2, R2 ;  /* 0x00000002433c7825 */ /* 0x000fe200078e0202 */
[----:B------:R-:W-:-:S02]  /*f8b0*/  ISETP.LT.AND P3, PT, R75, UR10, !P0 ;  /* 0x0000000a4b007c0c */ /* 0x000fc4000c761270 */
[----:B------:R-:W-:Y:S01]  /*f8c0*/  ISETP.LT.AND P0, PT, R74, UR10, !P0 ;  /* 0x0000000a4a007c0c */ /* 0x000fe2000c701270 */
[C---:B------:R-:W-:Y:S01]  /*f8d0*/  IMAD.WIDE R64, R67.reuse, 0x2, R44 ;  /* 0x0000000243407825 */ /* 0x040fe200078e022c */
[----:B------:R-:W-:Y:S01]  /*f8e0*/  ISETP.GE.AND P6, PT, R72, UR11, PT ;  /* 0x0000000b48007c0c */ /* 0x000fe2000bfc6270 */
[----:B------:R2:W-:Y:S02]  /*f8f0*/  @P5 STG.E.U16 desc[UR18][R60.64], R62 ;  /* 0x0000003e3c005986 */ /* 0x0005e4000c101512 */
[----:B------:R-:W-:Y:S02]  /*f900*/  VIADD R67, R67, UR4 ;  /* 0x0000000443437c36 */ /* 0x000fe40008000000 */
[----:B------:R3:W-:Y:S01]  /*f910*/  @P4 STG.E.U16 desc[UR18][R64.64], R58 ;  /* 0x0000003a40004986 */ /* 0x0007e2000c101512 */
[----:B------:R-:W-:Y:S01]  /*f920*/  ISETP.LT.AND P4, PT, R75, UR10, !P6 ;  /* 0x0000000a4b007c0c */ /* 0x000fe2000f781270 */
[----:B0-----:R-:W-:Y:S01]  /*f930*/  IMAD.WIDE R46, R67, 0x2, R2 ;  /* 0x00000002432e7825 */ /* 0x001fe200078e0202 */
[----:B------:R-:W-:-:S03]  /*f940*/  ISETP.LT.AND P6, PT, R74, UR10, !P6 ;  /* 0x0000000a4a007c0c */ /* 0x000fc6000f7c1270 */
[----:B-1----:R-:W-:Y:S01]  /*f950*/  IMAD.WIDE R56, R67, 0x2, R44 ;  /* 0x0000000243387825 */ /* 0x002fe200078e022c */
[----:B--2---:R-:W-:-:S03]  /*f960*/  PRMT R61, R62, 0x7632, R61 ;  /* 0x000076323e3d7816 */ /* 0x004fc6000000003d */
[----:B------:R-:W-:Y:S01]  /*f970*/  VIADD R69, R67, UR4 ;  /* 0x0000000443457c36 */ /* 0x000fe20008000000 */
[----:B---3--:R-:W-:Y:S01]  /*f980*/  PRMT R65, R58, 0x7632, R65 ;  /* 0x000076323a417816 */ /* 0x008fe20000000041 */
[----:B------:R-:W-:Y:S01]  /*f990*/  VIADD R66, R135, 0x8 ;  /* 0x0000000887427836 */ /* 0x000fe20000000000 */
[----:B------:R0:W-:Y:S04]  /*f9a0*/  @P3 STG.E.U16 desc[UR18][R46.64], R61 ;  /* 0x0000003d2e003986 */ /* 0x0001e8000c101512 */
[----:B------:R1:W-:Y:S01]  /*f9b0*/  @P0 STG.E.U16 desc[UR18][R56.64], R65 ;  /* 0x0000004138000986 */ /* 0x0003e2000c101512 */
[----:B------:R-:W-:Y:S02]  /*f9c0*/  ISETP.LT.AND P0, PT, R75, UR10, !P2 ;  /* 0x0000000a4b007c0c */ /* 0x000fe4000d701270 */
[----:B------:R-:W-:Y:S01]  /*f9d0*/  ISETP.GE.AND P1, PT, R66, UR11, PT ;  /* 0x0000000b42007c0c */ /* 0x000fe2000bf26270 */
[----:B0-----:R-:W-:-:S04]  /*f9e0*/  IMAD.WIDE R60, R69, 0x2, R2 ;  /* 0x00000002453c7825 */ /* 0x001fc800078e0202 */
[C---:B-1----:R-:W-:Y:S01]  /*f9f0*/  IMAD.WIDE R64, R69.reuse, 0x2, R44 ;  /* 0x0000000245407825 */ /* 0x042fe200078e022c */
[----:B------:R-:W-:Y:S01]  /*fa00*/  @P4 STG.E.U16 desc[UR18][R60.64], R63 ;  /* 0x0000003f3c004986 */ /* 0x000fe2000c101512 */
[C---:B------:R-:W-:Y:S02]  /*fa10*/  ISETP.LT.AND P2, PT, R74.reuse, UR10, !P2 ;  /* 0x0000000a4a007c0c */ /* 0x040fe4000d741270 */
[----:B------:R-:W-:Y:S01]  /*fa20*/  VIADD R69, R69, UR4 ;  /* 0x0000000445457c36 */ /* 0x000fe20008000000 */
[----:B------:R0:W-:Y:S01]  /*fa30*/  @P6 STG.E.U16 desc[UR18][R64.64], R59 ;  /* 0x0000003b40006986 */ /* 0x0001e2000c101512 */
[----:B------:R-:W-:Y:S01]  /*fa40*/  ISETP.LT.AND P6, PT, R75, UR10, !P1 ;  /* 0x0000000a4b007c0c */ /* 0x000fe2000cfc1270 */
[----:B------:R-:W-:Y:S01]  /*fa50*/  VIADD R58, R135, 0xb ;  /* 0x0000000b873a7836 */ /* 0x000fe20000000000 */
[----:B------:R-:W-:Y:S01]  /*fa60*/  PRMT R57, R63, 0x7632, R57 ;  /* 0x000076323f397816 */ /* 0x000fe20000000039 */
[----:B------:R-:W-:Y:S01]  /*fa70*/  IMAD.WIDE R46, R69, 0x2, R2 ;  /* 0x00000002452e7825 */ /* 0x000fe200078e0202 */
[----:B------:R-:W-:-:S03]  /*fa80*/  ISETP.LT.AND P1, PT, R74, UR10, !P1 ;  /* 0x0000000a4a007c0c */ /* 0x000fc6000cf21270 */
[----:B------:R-:W-:Y:S01]  /*fa90*/  VIADD R67, R69, UR4 ;  /* 0x0000000445437c36 */ /* 0x000fe20008000000 */
[----:B------:R1:W-:Y:S01]  /*faa0*/  @P0 STG.E.U16 desc[UR18][R46.64], R57 ;  /* 0x000000392e000986 */ /* 0x0003e2000c101512 */
[C---:B------:R-:W-:Y:S01]  /*fab0*/  VIADD R68, R135.reuse, 0x9 ;  /* 0x0000000987447836 */ /* 0x040fe20000000000 */
[----:B------:R-:W-:Y:S01]  /*fac0*/  ISETP.GE.AND P4, PT, R58, UR11, PT ;  /* 0x0000000b3a007c0c */ /* 0x000fe2000bf86270 */
[----:B------:R-:W-:Y:S01]  /*fad0*/  VIADD R66, R135, 0xa ;  /* 0x0000000a87427836 */ /* 0x000fe20000000000 */
[----:B0-----:R-:W-:Y:S01]  /*fae0*/  PRMT R65, R59, 0x7632, R65 ;  /* 0x000076323b417816 */ /* 0x001fe20000000041 */
[----:B------:R-:W-:Y:S01]  /*faf0*/  IMAD.WIDE R58, R67, 0x2, R2 ;  /* 0x00000002433a7825 */ /* 0x000fe200078e0202 */
[----:B------:R-:W-:-:S03]  /*fb00*/  ISETP.GE.AND P5, PT, R68, UR11, PT ;  /* 0x0000000b44007c0c */ /* 0x000fc6000bfa6270 */
[----:B------:R-:W-:-:S04]  /*fb10*/  IMAD.WIDE R60, R67, 0x2, R44 ;  /* 0x00000002433c7825 */ /* 0x000fc800078e022c */
[----:B-1----:R-:W-:Y:S01]  /*fb20*/  IMAD.WIDE R56, R69, 0x2, R44 ;  /* 0x0000000245387825 */ /* 0x002fe200078e022c */
[----:B------:R-:W-:-:S04]  /*fb30*/  ISETP.GE.AND P3, PT, R66, UR11, PT ;  /* 0x0000000b42007c0c */ /* 0x000fc8000bf66270 */
[----:B------:R0:W-:Y:S01]  /*fb40*/  @P2 STG.E.U16 desc[UR18][R56.64], R65 ;  /* 0x0000004138002986 */ /* 0x0001e2000c101512 */
[----:B------:R-:W-:-:S03]  /*fb50*/  VIADD R63, R135, 0xc ;  /* 0x0000000c873f7836 */ /* 0x000fc60000000000 */
[----:B----4-:R1:W-:Y:S01]  /*fb60*/  @P6 STG.E.U16 desc[UR18][R58.64], R52 ;  /* 0x000000343a006986 */ /* 0x0103e2000c101512 */
[----:B------:R-:W-:-:S03]  /*fb70*/  VIADD R62, R135, 0xd ;  /* 0x0000000d873e7836 */ /* 0x000fc60000000000 */
[----:B------:R2:W-:Y:S01]  /*fb80*/  @P1 STG.E.U16 desc[UR18][R60.64], R48 ;  /* 0x000000303c001986 */ /* 0x0005e2000c101512 */
[----:B------:R-:W-:Y:S01]  /*fb90*/  ISETP.LT.AND P1, PT, R75, UR10, !P5 ;  /* 0x0000000a4b007c0c */ /* 0x000fe2000ef21270 */
[----:B------:R-:W-:Y:S01]  /*fba0*/  VIADD R67, R67, UR4 ;  /* 0x0000000443437c36 */ /* 0x000fe20008000000 */
[C---:B------:R-:W-:Y:S02]  /*fbb0*/  ISETP.LT.AND P5, PT, R74.reuse, UR10, !P5 ;  /* 0x0000000a4a007c0c */ /* 0x040fe4000efa1270 */
[----:B------:R-:W-:Y:S02]  /*fbc0*/  ISETP.LT.AND P6, PT, R75, UR10, !P3 ;  /* 0x0000000a4b007c0c */ /* 0x000fe4000dfc1270 */
[----:B------:R-:W-:Y:S02]  /*fbd0*/  ISETP.LT.AND P3, PT, R74, UR10, !P3 ;  /* 0x0000000a4a007c0c */ /* 0x000fe4000df61270 */
[----:B------:R-:W-:Y:S01]  /*fbe0*/  ISETP.GE.AND P0, PT, R63, UR11, PT ;  /* 0x0000000b3f007c0c */ /* 0x000fe2000bf06270 */
[C---:B------:R-:W-:Y:S01]  /*fbf0*/  VIADD R63, R67.reuse, UR4 ;  /* 0x00000004433f7c36 */ /* 0x040fe20008000000 */
[----:B------:R-:W-:Y:S01]  /*fc00*/  ISETP.GE.AND P2, PT, R62, UR11, PT ;  /* 0x0000000b3e007c0c */ /* 0x000fe2000bf46270 */
[----:B------:R-:W-:Y:S01]  /*fc10*/  IMAD.WIDE R46, R67, 0x2, R2 ;  /* 0x00000002432e7825 */ /* 0x000fe200078e0202 */
[----:B------:R-:W-:-:S02]  /*fc20*/  PRMT R62, R52, 0x7632, R62 ;  /* 0x00007632343e7816 */ /* 0x000fc4000000003e */
[----:B------:R-:W-:Y:S01]  /*fc30*/  PRMT R64, R48, 0x7632, R64 ;  /* 0x0000763230407816 */ /* 0x000fe20000000040 */
[----:B0-----:R-:W-:-:S04]  /*fc40*/  IMAD.WIDE R56, R67, 0x2, R44 ;  /* 0x0000000243387825 */ /* 0x001fc800078e022c */
[C---:B-1----:R-:W-:Y:S01]  /*fc50*/  IMAD.WIDE R58, R63.reuse, 0x2, R2 ;  /* 0x000000023f3a7825 */ /* 0x042fe200078e0202 */
[----:B------:R-:W-:Y:S03]  /*fc60*/  @P1 STG.E.U16 desc[UR18][R46.64], R62 ;  /* 0x0000003e2e001986 */ /* 0x000fe6000c101512 */
[----:B--2---:R-:W-:Y:S01]  /*fc70*/  IMAD.WIDE R60, R63, 0x2, R44 ;  /* 0x000000023f3c7825 */ /* 0x004fe200078e022c */
[----:B------:R0:W-:Y:S03]  /*fc80*/  @P5 STG.E.U16 desc[UR18][R56.64], R64 ;  /* 0x0000004038005986 */ /* 0x0001e6000c101512 */
[----:B------:R-:W-:Y:S01]  /*fc90*/  VIADD R52, R135, 0xe ;  /* 0x0000000e87347836 */ /* 0x000fe20000000000 */
[----:B------:R1:W-:Y:S01]  /*fca0*/  @P6 STG.E.U16 desc[UR18][R58.64], R53 ;  /* 0x000000353a006986 */ /* 0x0003e2000c101512 */
[----:B------:R-:W-:-:S03]  /*fcb0*/  VIADD R63, R63, UR4 ;  /* 0x000000043f3f7c36 */ /* 0x000fc60008000000 */
[----:B------:R2:W-:Y:S01]  /*fcc0*/  @P3 STG.E.U16 desc[UR18][R60.64], R49 ;  /* 0x000000313c003986 */ /* 0x0005e2000c101512 */
[C---:B------:R-:W-:Y:S02]  /*fcd0*/  ISETP.LT.AND P3, PT, R75.reuse, UR10, !P4 ;  /* 0x0000000a4b007c0c */ /* 0x040fe4000e761270 */
[----:B------:R-:W-:Y:S02]  /*fce0*/  ISETP.LT.AND P4, PT, R74, UR10, !P4 ;  /* 0x0000000a4a007c0c */ /* 0x000fe4000e781270 */
[----:B------:R-:W-:Y:S02]  /*fcf0*/  ISETP.LT.AND P5, PT, R75, UR10, !P0 ;  /* 0x0000000a4b007c0c */ /* 0x000fe4000c7a1270 */
[----:B------:R-:W-:Y:S01]  /*fd00*/  ISETP.GE.AND P1, PT, R52, UR11, PT ;  /* 0x0000000b34007c0c */ /* 0x000fe2000bf26270 */
[----:B------:R-:W-:Y:S02]  /*fd10*/  VIADD R52, R135, 0xf ;  /* 0x0000000f87347836 */ /* 0x000fe40000000000 */
[----:B------:R-:W-:Y:S01]  /*fd20*/  VIADD R65, R63, UR4 ;  /* 0x000000043f417c36 */ /* 0x000fe20008000000 */
[----:B0-----:R-:W-:Y:S01]  /*fd30*/  PRMT R57, R53, 0x7632, R57 ;  /* 0x0000763235397816 */ /* 0x001fe20000000039 */
[----:B------:R-:W-:Y:S01]  /*fd40*/  IMAD.WIDE R46, R63, 0x2, R2 ;  /* 0x000000023f2e7825 */ /* 0x000fe200078e0202 */
[----:B-1----:R-:W-:-:S02]  /*fd50*/  PRMT R59, R49, 0x7632, R59 ;  /* 0x00007632313b7816 */ /* 0x002fc4000000003b */
[----:B------:R-:W-:Y:S01]  /*fd60*/  ISETP.LT.AND P6, PT, R74, UR10, !P0 ;  /* 0x0000000a4a007c0c */ /* 0x000fe2000c7c1270 */
[----:B--2---:R-:W-:Y:S01]  /*fd70*/  IMAD.WIDE R48, R63, 0x2, R44 ;  /* 0x000000023f307825 */ /* 0x004fe200078e022c */
[----:B------:R-:W-:-:S03]  /*fd80*/  ISETP.GE.AND P0, PT, R52, UR11, PT ;  /* 0x0000000b34007c0c */ /* 0x000fc6000bf06270 */
[----:B------:R-:W-:Y:S01]  /*fd90*/  IMAD.WIDE R52, R65, 0x2, R2 ;  /* 0x0000000241347825 */ /* 0x000fe200078e0202 */
[----:B------:R0:W-:Y:S04]  /*fda0*/  @P3 STG.E.U16 desc[UR18][R46.64], R57 ;  /* 0x000000392e003986 */ /* 0x0001e8000c101512 */
[----:B------:R-:W-:Y:S04]  /*fdb0*/  @P4 STG.E.U16 desc[UR18][R48.64], R59 ;  /* 0x0000003b30004986 */ /* 0x000fe8000c101512 */
[----:B------:R1:W-:Y:S01]  /*fdc0*/  @P5 STG.E.U16 desc[UR18][R52.64], R54 ;  /* 0x0000003634005986 */ /* 0x0003e2000c101512 */
[----:B------:R-:W-:-:S02]  /*fdd0*/  ISETP.LT.AND P5, PT, R75, UR10, !P2 ;  /* 0x0000000a4b007c0c */ /* 0x000fc4000d7a1270 */
[----:B------:R-:W-:Y:S01]  /*fde0*/  ISETP.LT.AND P2, PT, R74, UR10, !P2 ;  /* 0x0000000a4a007c0c */ /* 0x000fe2000d741270 */
[----:B0-----:R-:W-:-:S04]  /*fdf0*/  IMAD.WIDE R56, R65, 0x2, R44 ;  /* 0x0000000241387825 */ /* 0x001fc800078e022c */
[----:B------:R-:W-:Y:S01]  /*fe00*/  VIADD R65, R65, UR4 ;  /* 0x0000000441417c36 */ /* 0x000fe20008000000 */
[----:B------:R0:W-:Y:S01]  /*fe10*/  @P6 STG.E.U16 desc[UR18][R56.64], R50 ;  /* 0x0000003238006986 */ /* 0x0001e2000c101512 */
[----:B------:R-:W-:Y:S02]  /*fe20*/  ISETP.LT.AND P6, PT, R75, UR10, !P1 ;  /* 0x0000000a4b007c0c */ /* 0x000fe4000cfc1270 */
[----:B-1----:R-:W-:Y:S01]  /*fe30*/  PRMT R53, R54, 0x7632, R53 ;  /* 0x0000763236357816 */ /* 0x002fe20000000035 */
[----:B------:R-:W-:Y:S01]  /*fe40*/  IMAD.WIDE R46, R65, 0x2, R2 ;  /* 0x00000002412e7825 */ /* 0x000fe200078e0202 */
[----:B------:R-:W-:-:S03]  /*fe50*/  ISETP.LT.AND P1, PT, R74, UR10, !P1 ;  /* 0x0000000a4a007c0c */ /* 0x000fc6000cf21270 */
[----:B------:R-:W-:Y:S01]  /*fe60*/  IMAD.WIDE R48, R65, 0x2, R44 ;  /* 0x0000000241307825 */ /* 0x000fe200078e022c */
[----:B0-----:R-:W-:-:S03]  /*fe70*/  PRMT R57, R50, 0x7632, R57 ;  /* 0x0000763232397816 */ /* 0x001fc60000000039 */
[----:B------:R-:W-:Y:S01]  /*fe80*/  VIADD R65, R65, UR4 ;  /* 0x0000000441417c36 */ /* 0x000fe20008000000 */
[----:B------:R0:W-:Y:S01]  /*fe90*/  @P5 STG.E.U16 desc[UR18][R46.64], R53 ;  /* 0x000000352e005986 */ /* 0x0001e2000c101512 */
[----:B------:R-:W-:-:S03]  /*fea0*/  VIADD R62, R135, 0x10 ;  /* 0x00000010873e7836 */ /* 0x000fc60000000000 */
[----:B------:R1:W-:Y:S01]  /*feb0*/  @P2 STG.E.U16 desc[UR18][R48.64], R57 ;  /* 0x0000003930002986 */ /* 0x0003e2000c101512 */
[----:B------:R-:W-:Y:S02]  /*fec0*/  ISETP.LT.AND P2, PT, R75, UR10, !P0 ;  /* 0x0000000a4b007c0c */ /* 0x000fe4000c741270 */
[----:B------:R-:W-:Y:S01]  /*fed0*/  ISETP.LT.AND P0, PT, R74, UR10, !P0 ;  /* 0x0000000a4a007c0c */ /* 0x000fe2000c701270 */
[----:B------:R-:W-:Y:S01]  /*fee0*/  VIADD R50, R135, 0x13 ;  /* 0x0000001387327836 */ /* 0x000fe20000000000 */
[----:B------:R-:W-:Y:S01]  /*fef0*/  ISETP.GE.AND P3, PT, R62, UR11, PT ;  /* 0x0000000b3e007c0c */ /* 0x000fe2000bf66270 */
[----:B0-----:R-:W-:-:S04]  /*ff00*/  IMAD.WIDE R52, R65, 0x2, R2 ;  /* 0x0000000241347825 */ /* 0x001fc800078e0202 */
[C---:B-1----:R-:W-:Y:S01]  /*ff10*/  IMAD.WIDE R56, R65.reuse, 0x2, R44 ;  /* 0x0000000241387825 */ /* 0x042fe200078e022c */
[----:B------:R0:W-:Y:S03]  /*ff20*/  @P6 STG.E.U16 desc[UR18][R52.64], R55 ;  /* 0x0000003734006986 */ /* 0x0001e6000c101512 */
[----:B------:R-:W-:Y:S01]  /*ff30*/  VIADD R65, R65, UR4 ;  /* 0x0000000441417c36 */ /* 0x000fe20008000000 */
[----:B------:R1:W-:Y:S01]  /*ff40*/  @P1 STG.E.U16 desc[UR18][R56.64], R51 ;  /* 0x0000003338001986 */ /* 0x0003e2000c101512 */
[----:B------:R-:W-:Y:S01]  /*ff50*/  VIADD R58, R135, 0x11 ;  /* 0x00000011873a7836 */ /* 0x000fe20000000000 */
[----:B------:R-:W-:Y:S01]  /*ff60*/  ISETP.LT.AND P1, PT, R75, UR10, !P3 ;  /* 0x0000000a4b007c0c */ /* 0x000fe2000df21270 */
[C---:B------:R-:W-:Y:S01]  /*ff70*/  IMAD.WIDE R46, R65.reuse, 0x2, R2 ;  /* 0x00000002412e7825 */ /* 0x040fe200078e0202 */
[----:B------:R-:W-:Y:S02]  /*ff80*/  ISETP.LT.AND P3, PT, R74, UR10, !P3 ;  /* 0x0000000a4a007c0c */ /* 0x000fe4000df61270 */
[----:B------:R-:W-:Y:S01]  /*ff90*/  ISETP.GE.AND P6, PT, R50, UR11, PT ;  /* 0x0000000b32007c0c */ /* 0x000fe2000bfc6270 */
[----:B------:R-:W-:Y:S01]  /*ffa0*/  IMAD.WIDE R48, R65, 0x2, R44 ;  /* 0x0000000241307825 */ /* 0x000fe200078e022c */
[----:B0-----:R-:W-:-:S02]  /*ffb0*/  PRMT R53, R55, 0x7632, R53 ;  /* 0x0000763237357816 */ /* 0x001fc40000000035 */
[----:B------:R-:W-:Y:S01]  /*ffc0*/  ISETP.GE.AND P4, PT, R58, UR11, PT ;  /* 0x0000000b3a007c0c */ /* 0x000fe2000bf86270 */
[----:B------:R-:W-:Y:S01]  /*ffd0*/  VIADD R50, R135, 0x14 ;  /* 0x0000001487327836 */ /* 0x000fe20000000000 */
[----:B-1----:R-:W-:Y:S01]  /*ffe0*/  PRMT R57, R51, 0x7632, R57 ;  /* 0x0000763233397816 */ /* 0x002fe20000000039 */
[----:B------:R-:W-:Y:S01]  /*fff0*/  VIADD R65, R65, UR4 ;  /* 0x0000000441417c36 */ /* 0x000fe20008000000 */
[----:B------:R0:W-:Y:S01]  /*10000*/  @P2 STG.E.U16 desc[UR18][R46.64], R53 ;  /* 0x000000352e002986 */ /* 0x0001e2000c101512 */
[----:B------:R-:W-:Y:S01]  /*10010*/  VIADD R58, R135, 0x12 ;  /* 0x00000012873a7836 */ /* 0x000fe20000000000 */
[----:B------:R-:W-:Y:S02]  /*10020*/  ISETP.LT.AND P2, PT, R75, UR10, !P4 ;  /* 0x0000000a4b007c0c */ /* 0x000fe4000e741270 */
[----:B------:R1:W-:Y:S01]  /*10030*/  @P0 STG.E.U16 desc[UR18][R48.64], R57 ;  /* 0x0000003930000986 */ /* 0x0003e2000c101512 */
[----:B------:R-:W-:Y:S01]  /*10040*/  ISETP.GE.AND P0, PT, R50, UR11, PT ;  /* 0x0000000b32007c0c */ /* 0x000fe2000bf06270 */
[----:B------:R-:W-:Y:S01]  /*10050*/  IMAD.WIDE R50, R65, 0x2, R44 ;  /* 0x0000000241327825 */ /* 0x000fe200078e022c */
[----:B------:R-:W-:-:S03]  /*10060*/  ISETP.GE.AND P5, PT, R58, UR11, PT ;  /* 0x0000000b3a007c0c */ /* 0x000fc6000bfa6270 */
[----:B0-----:R-:W-:Y:S01]  /*10070*/  IMAD.WIDE R52, R65, 0x2, R2 ;  /* 0x0000000241347825 */ /* 0x001fe200078e0202 */
[----:B------:R-:W-:-:S03]  /*10080*/  ISETP.LT.AND P4, PT, R74, UR10, !P4 ;  /* 0x0000000a4a007c0c */ /* 0x000fc6000e781270 */
[----:B------:R-:W-:Y:S01]  /*10090*/  VIADD R55, R65, UR4 ;  /* 0x0000000441377c36 */ /* 0x000fe20008000000 */
[----:B------:R0:W-:Y:S01]  /*100a0*/  @P1 STG.E.U16 desc[UR18][R52.64], R40 ;  /* 0x0000002834001986 */ /* 0x0001e2000c101512 */
[----:B-1----:R-:W-:-:S03]  /*100b0*/  PRMT R49, R40, 0x7632, R49 ;  /* 0x0000763228317816 */ /* 0x002fc60000000031 */
[----:B------:R-:W-:Y:S01]  /*100c0*/  @P3 STG.E.U16 desc[UR18][R50.64], R36 ;  /* 0x0000002432003986 */ /* 0x000fe2000c101512 */
[----:B------:R-:W-:Y:S01]  /*100d0*/  ISETP.LT.AND P3, PT, R75, UR10, !P5 ;  /* 0x0000000a4b007c0c */ /* 0x000fe2000ef61270 */
[----:B------:R-:W-:Y:S01]  /*100e0*/  IMAD.WIDE R46, R55, 0x2, R2 ;  /* 0x00000002372e7825 */ /* 0x000fe200078e0202 */
[----:B------:R-:W-:-:S03]  /*100f0*/  ISETP.LT.AND P5, PT, R74, UR10, !P5 ;  /* 0x0000000a4a007c0c */ /* 0x000fc6000efa1270 */
[----:B------:R-:W-:Y:S02]  /*10100*/  VIADD R54, R135, 0x15 ;  /* 0x0000001587367836 */ /* 0x000fe40000000000 */
[----:B------:R-:W-:Y:S01]  /*10110*/  VIADD R57, R55, UR4 ;  /* 0x0000000437397c36 */ /* 0x000fe20008000000 */
[----:B------:R1:W-:Y:S02]  /*10120*/  @P2 STG.E.U16 desc[UR18][R46.64], R49 ;  /* 0x000000312e002986 */ /* 0x0003e4000c101512 */
[----:B------:R-:W-:Y:S01]  /*10130*/  ISETP.GE.AND P1, PT, R54, UR11, PT ;  /* 0x0000000b36007c0c */ /* 0x000fe2000bf26270 */
[----:B0-----:R-:W-:Y:S01]  /*10140*/  IMAD.WIDE R52, R57, 0x2, R2 ;  /* 0x0000000239347825 */ /* 0x001fe200078e0202 */
[----:B-1----:R-:W-:-:S03]  /*10150*/  PRMT R47, R36, 0x7632, R47 ;  /* 0x00007632242f7816 */ /* 0x002fc6000000002f */
[----:B------:R-:W-:-:S04]  /*10160*/  IMAD.WIDE R48, R55, 0x2, R44 ;  /* 0x0000000237307825 */ /* 0x000fc800078e022c */
[----:B------:R-:W-:Y:S01]  /*10170*/  IMAD.WIDE R54, R57, 0x2, R44 ;  /* 0x0000000239367825 */ /* 0x000fe200078e022c */
[----:B------:R0:W-:Y:S04]  /*10180*/  @P4 STG.E.U16 desc[UR18][R48.64], R47 ;  /* 0x0000002f30004986 */ /* 0x0001e8000c101512 */
[----:B------:R1:W-:Y:S01]  /*10190*/  @P3 STG.E.U16 desc[UR18][R52.64], R41 ;  /* 0x0000002934003986 */ /* 0x0003e2000c101512 */
[----:B------:R-:W-:Y:S01]  /*101a0*/  ISETP.LT.AND P3, PT, R75, UR10, !P6 ;  /* 0x0000000a4b007c0c */ /* 0x000fe2000f761270 */
[----:B------:R-:W-:Y:S01]  /*101b0*/  VIADD R57, R57, UR4 ;  /* 0x0000000439397c36 */ /* 0x000fe20008000000 */
[C---:B------:R-:W-:Y:S01]  /*101c0*/  ISETP.LT.AND P6, PT, R74.reuse, UR10, !P6 ;  /* 0x0000000a4a007c0c */ /* 0x040fe2000f7c1270 */
[----:B------:R2:W-:Y:S01]  /*101d0*/  @P5 STG.E.U16 desc[UR18][R54.64], R37 ;  /* 0x0000002536005986 */ /* 0x0005e2000c101512 */
[----:B------:R-:W-:Y:S01]  /*101e0*/  ISETP.LT.AND P5, PT, R75, UR10, !P0 ;  /* 0x0000000a4b007c0c */ /* 0x000fe2000c7a1270 */
[----:B------:R-:W-:Y:S01]  /*101f0*/  VIADD R40, R135, 0x17 ;  /* 0x0000001787287836 */ /* 0x000fe20000000000 */
[----:B------:R-:W-:Y:S01]  /*10200*/  ISETP.LT.AND P0, PT, R74, UR10, !P0 ;  /* 0x0000000a4a007c0c */ /* 0x000fe2000c701270 */
[----:B------:R-:W-:-:S02]  /*10210*/  VIADD R51, R57, UR4 ;  /* 0x0000000439337c36 */ /* 0x000fc40008000000 */
[----:B0-----:R-:W-:Y:S01]  /*10220*/  IMAD.WIDE R46, R57, 0x2, R2 ;  /* 0x00000002392e7825 */ /* 0x001fe200078e0202 */
[----:B------:R-:W-:Y:S02]  /*10230*/  ISETP.GE.AND P4, PT, R40, UR11, PT ;  /* 0x0000000b28007c0c */ /* 0x000fe4000bf86270 */
[----:B-1----:R-:W-:Y:S01]  /*10240*/  PRMT R53, R41, 0x7632, R53 ;  /* 0x0000763229357816 */ /* 0x002fe20000000035 */
[----:B------:R-:W-:Y:S01]  /*10250*/  IMAD.WIDE R40, R51, 0x2, R2 ;  /* 0x0000000233287825 */ /* 0x000fe200078e0202 */
[----:B--2---:R-:W-:-:S03]  /*10260*/  PRMT R55, R37, 0x7632, R55 ;  /* 0x0000763225377816 */ /* 0x004fc60000000037 */
[--C-:B------:R-:W-:Y:S01]  /*10270*/  IMAD.WIDE R36, R57, 0x2, R44.reuse ;  /* 0x0000000239247825 */ /* 0x100fe200078e022c */
[----:B------:R0:W-:Y:S03]  /*10280*/  @P3 STG.E.U16 desc[UR18][R46.64], R53 ;  /* 0x000000352e003986 */ /* 0x0001e6000c101512 */
[----:B------:R-:W-:Y:S01]  /*10290*/  IMAD.WIDE R48, R51, 0x2, R44 ;  /* 0x0000000233307825 */ /* 0x000fe200078e022c */
[----:B------:R1:W-:Y:S03]  /*102a0*/  @P6 STG.E.U16 desc[UR18][R36.64], R55 ;  /* 0x0000003724006986 */ /* 0x0003e6000c101512 */
[----:B------:R-:W-:Y:S01]  /*102b0*/  VIADD R56, R135, 0x16 ;  /* 0x0000001687387836 */ /* 0x000fe20000000000 */
[----:B------:R2:W-:Y:S04]  /*102c0*/  @P5 STG.E.U16 desc[UR18][R40.64], R42 ;  /* 0x0000002a28005986 */ /* 0x0005e8000c101512 */
[----:B------:R3:W-:Y:S01]  /*102d0*/  @P0 STG.E.U16 desc[UR18][R48.64], R38 ;  /* 0x0000002630000986 */ /* 0x0007e2000c101512 */
[----:B------:R-:W-:-:S02]  /*102e0*/  ISETP.LT.AND P0, PT, R75, UR10, !P1 ;  /* 0x0000000a4b007c0c */ /* 0x000fc4000cf01270 */
[----:B------:R-:W-:Y:S01]  /*102f0*/  ISETP.LT.AND P1, PT, R74, UR10, !P1 ;  /* 0x0000000a4a007c0c */ /* 0x000fe2000cf21270 */
[----:B------:R-:W-:Y:S01]  /*10300*/  VIADD R51, R51, UR4 ;  /* 0x0000000433337c36 */ /* 0x000fe20008000000 */
[----:B------:R-:W-:Y:S01]  /*10310*/  ISETP.GE.AND P2, PT, R56, UR11, PT ;  /* 0x0000000b38007c0c */ /* 0x000fe2000bf46270 */
[----:B0-----:R-:W-:Y:S01]  /*10320*/  VIADD R46, R135, 0x1a ;  /* 0x0000001a872e7836 */ /* 0x001fe20000000000 */
[----:B------:R-:W-:Y:S01]  /*10330*/  PRMT R47, R42, 0x7632, R47 ;  /* 0x000076322a2f7816 */ /* 0x000fe2000000002f */
[----:B-1----:R-:W-:Y:S01]  /*10340*/  IMAD.WIDE R36, R51, 0x2, R2 ;  /* 0x0000000233247825 */ /* 0x002fe200078e0202 */
[----:B------:R-:W-:Y:S02]  /*10350*/  ISETP.LT.AND P5, PT, R75, UR10, !P2 ;  /* 0x0000000a4b007c0c */ /* 0x000fe4000d7a1270 */
[----:B------:R-:W-:Y:S01]  /*10360*/  ISETP.LT.AND P2, PT, R74, UR10, !P2 ;  /* 0x0000000a4a007c0c */ /* 0x000fe2000d741270 */
[C---:B--2---:R-:W-:Y:S01]  /*10370*/  IMAD.WIDE R40, R51.reuse, 0x2, R44 ;  /* 0x0000000233287825 */ /* 0x044fe200078e022c */
[----:B---3--:R-:W-:Y:S01]  /*10380*/  PRMT R49, R38, 0x7632, R49 ;  /* 0x0000763226317816 */ /* 0x008fe20000000031 */
[----:B------:R0:W-:Y:S02]  /*10390*/  @P0 STG.E.U16 desc[UR18][R36.64], R47 ;  /* 0x0000002f24000986 */ /* 0x0001e4000c101512 */
[----:B------:R-:W-:Y:S01]  /*103a0*/  VIADD R53, R51, UR4 ;  /* 0x0000000433357c36 */ /* 0x000fe20008000000 */
[----:B------:R-:W-:Y:S01]  /*103b0*/  ISETP.GE.AND P0, PT, R46, UR11, PT ;  /* 0x0000000b2e007c0c */ /* 0x000fe2000bf06270 */
[----:B------:R-:W-:Y:S01]  /*103c0*/  VIADD R50, R135, 0x18 ;  /* 0x0000001887327836 */ /* 0x000fe20000000000 */
[----:B------:R1:W-:Y:S01]  /*103d0*/  @P1 STG.E.U16 desc[UR18][R40.64], R49 ;  /* 0x0000003128001986 */ /* 0x0003e2000c101512 */
[----:B------:R-:W-:-:S03]  /*103e0*/  ISETP.LT.AND P1, PT, R75, UR10, !P4 ;  /* 0x0000000a4b007c0c */ /* 0x000fc6000e721270 */
        /* <DEDUP_REMOVED lines=14> */
[----:B------:R-:W-:Y:S01]  /*104d0*/  VIADD R50, R135, 0x19 ;  /* 0x0000001987327836 */ /* 0x000fe20000000000 */
[----:B------:R-:W-:Y:S02]  /*104e0*/  ISETP.GE.AND P5, PT, R38, UR11, PT ;  /* 0x0000000b26007c0c */ /* 0x000fe4000bfa6270 */
[----:B0-----:R-:W-:Y:S01]  /*104f0*/  PRMT R49, R39, 0x7632, R49 ;  /* 0x0000763227317816 */ /* 0x001fe20000000031 */
[----:B------:R-:W-:Y:S01]  /*10500*/  IMAD.WIDE R38, R51, 0x2, R2 ;  /* 0x0000000233267825 */ /* 0x000fe200078e0202 */
[----:B------:R-:W-:-:S03]  /*10510*/  ISETP.GE.AND P6, PT, R50, UR11, PT ;  /* 0x0000000b32007c0c */ /* 0x000fc6000bfc6270 */
[----:B------:R-:W-:-:S04]  /*10520*/  IMAD.WIDE R42, R51, 0x2, R44 ;  /* 0x00000002332a7825 */ /* 0x000fc800078e022c */
[----:B-1----:R-:W-:-:S05]  /*10530*/  IMAD.WIDE R40, R53, 0x2, R44 ;  /* 0x0000000235287825 */ /* 0x002fca00078e022c */
[----:B------:R-:W-:Y:S01]  /*10540*/  @P4 STG.E.U16 desc[UR18][R40.64], R49 ;  /* 0x0000003128004986 */ /* 0x000fe2000c101512 */
[----:B------:R-:W-:-:S03]  /*10550*/  VIADD R47, R135, 0x1c ;  /* 0x0000001c872f7836 */ /* 0x000fc60000000000 */
[----:B------:R0:W-:Y:S01]  /*10560*/  @P2 STG.E.U16 desc[UR18][R38.64], R32 ;  /* 0x0000002026002986 */ /* 0x0001e2000c101512 */
[----:B------:R-:W-:Y:S01]  /*10570*/  ISETP.LT.AND P2, PT, R75, UR10, !P6 ;  /* 0x0000000a4b007c0c */ /* 0x000fe2000f741270 */
[----:B------:R-:W-:Y:S01]  /*10580*/  VIADD R46, R135, 0x1d ;  /* 0x0000001d872e7836 */ /* 0x000fe20000000000 */
[----:B------:R-:W-:Y:S01]  /*10590*/  ISETP.LT.AND P6, PT, R74, UR10, !P6 ;  /* 0x0000000a4a007c0c */ /* 0x000fe2000f7c1270 */
[----:B------:R1:W-:Y:S01]  /*105a0*/  @P3 STG.E.U16 desc[UR18][R42.64], R28 ;  /* 0x0000001c2a003986 */ /* 0x0003e2000c101512 */
[----:B------:R-:W-:Y:S01]  /*105b0*/  VIADD R51, R51, UR4 ;  /* 0x0000000433337c36 */ /* 0x000fe20008000000 */
[----:B------:R-:W-:Y:S02]  /*105c0*/  ISETP.LT.AND P3, PT, R75, UR10, !P0 ;  /* 0x0000000a4b007c0c */ /* 0x000fe4000c761270 */
[----:B------:R-:W-:Y:S01]  /*105d0*/  ISETP.GE.AND P1, PT, R47, UR11, PT ;  /* 0x0000000b2f007c0c */ /* 0x000fe2000bf26270 */
[C---:B------:R-:W-:Y:S01]  /*105e0*/  VIADD R47, R51.reuse, UR4 ;  /* 0x00000004332f7c36 */ /* 0x040fe20008000000 */
[----:B------:R-:W-:Y:S01]  /*105f0*/  ISETP.GE.AND P4, PT, R46, UR11, PT ;  /* 0x0000000b2e007c0c */ /* 0x000fe2000bf86270 */
[----:B------:R-:W-:Y:S01]  /*10600*/  IMAD.WIDE R36, R51, 0x2, R2 ;  /* 0x0000000233247825 */ /* 0x000fe200078e0202 */
[----:B------:R-:W-:-:S02]  /*10610*/  PRMT R46, R32, 0x7632, R46 ;  /* 0x00007632202e7816 */ /* 0x000fc4000000002e */
[----:B------:R-:W-:Y:S01]  /*10620*/  PRMT R48, R28, 0x7632, R48 ;  /* 0x000076321c307816 */ /* 0x000fe20000000030 */
[----:B0-----:R-:W-:Y:S01]  /*10630*/  IMAD.WIDE R38, R51, 0x2, R44 ;  /* 0x0000000233267825 */ /* 0x001fe200078e022c */
[----:B------:R-:W-:-:S03]  /*10640*/  ISETP.LT.AND P0, PT, R74, UR10, !P0 ;  /* 0x0000000a4a007c0c */ /* 0x000fc6000c701270 */
[C---:B------:R-:W-:Y:S01]  /*10650*/  IMAD.WIDE R40, R47.reuse, 0x2, R2 ;  /* 0x000000022f287825 */ /* 0x040fe200078e0202 */
[----:B------:R0:W-:Y:S04]  /*10660*/  @P2 STG.E.U16 desc[UR18][R36.64], R46 ;  /* 0x0000002e24002986 */ /* 0x0001e8000c101512 */
[----:B------:R2:W-:Y:S01]  /*10670*/  @P6 STG.E.U16 desc[UR18][R38.64], R48 ;  /* 0x0000003026006986 */ /* 0x0005e2000c101512 */
[----:B-1----:R-:W-:-:S03]  /*10680*/  IMAD.WIDE R42, R47, 0x2, R44 ;  /* 0x000000022f2a7825 */ /* 0x002fc600078e022c */
[----:B------:R1:W-:Y:S01]  /*10690*/  @P3 STG.E.U16 desc[UR18][R40.64], R33 ;  /* 0x0000002128003986 */ /* 0x0003e2000c101512 */
[----:B------:R-:W-:Y:S01]  /*106a0*/  ISETP.LT.AND P3, PT, R75, UR10, !P5 ;  /* 0x0000000a4b007c0c */ /* 0x000fe2000ef61270 */
[----:B------:R-:W-:Y:S01]  /*106b0*/  VIADD R32, R135, 0x1e ;  /* 0x0000001e87207836 */ /* 0x000fe20000000000 */
[----:B------:R-:W-:Y:S01]  /*106c0*/  ISETP.LT.AND P5, PT, R74, UR10, !P5 ;  /* 0x0000000a4a007c0c */ /* 0x000fe2000efa1270 */
[----:B------:R-:W-:Y:S01]  /*106d0*/  VIADD R47, R47, UR4 ;  /* 0x000000042f2f7c36 */ /* 0x000fe20008000000 */
[----:B------:R-:W-:Y:S01]  /*106e0*/  ISETP.LT.AND P6, PT, R75, UR10, !P1 ;  /* 0x0000000a4b007c0c */ /* 0x000fe2000cfc1270 */
[----:B0-----:R-:W-:Y:S01]  /*106f0*/  VIADD R36, R135, 0x1f ;  /* 0x0000001f87247836 */ /* 0x001fe20000000000 */
[----:B------:R-:W-:Y:S01]  /*10700*/  ISETP.GE.AND P2, PT, R32, UR11, PT ;  /* 0x0000000b20007c0c */ /* 0x000fe2000bf46270 */
[----:B------:R-:W-:Y:S01]  /*10710*/  VIADD R49, R47, UR4 ;  /* 0x000000042f317c36 */ /* 0x000fe20008000000 */
[----:B--2---:R-:W-:Y:S01]  /*10720*/  PRMT R39, R33, 0x7632, R39 ;  /* 0x0000763221277816 */ /* 0x004fe20000000027 */
[----:B------:R0:W-:Y:S01]  /*10730*/  @P0 STG.E.U16 desc[UR18][R42.64], R29 ;  /* 0x0000001d2a000986 */ /* 0x0001e2000c101512 */
[----:B------:R-:W-:Y:S01]  /*10740*/  ISETP.LT.AND P1, PT, R74, UR10, !P1 ;  /* 0x0000000a4a007c0c */ /* 0x000fe2000cf21270 */
[----:B-1----:R-:W-:Y:S01]  /*10750*/  IMAD.WIDE R32, R47, 0x2, R2 ;  /* 0x000000022f207825 */ /* 0x002fe200078e0202 */
[----:B------:R-:W-:-:S02]  /*10760*/  PRMT R41, R29, 0x7632, R41 ;  /* 0x000076321d297816 */ /* 0x000fc40000000029 */
[----:B------:R-:W-:Y:S01]  /*10770*/  ISETP.GE.AND P0, PT, R36, UR11, PT ;  /* 0x0000000b24007c0c */ /* 0x000fe2000bf06270 */
[----:B------:R-:W-:Y:S01]  /*10780*/  IMAD.WIDE R36, R49, 0x2, R2 ;  /* 0x0000000231247825 */ /* 0x000fe200078e0202 */
[----:B------:R1:W-:Y:S03]  /*10790*/  @P3 STG.E.U16 desc[UR18][R32.64], R39 ;  /* 0x0000002720003986 */ /* 0x0003e6000c101512 */
[----:B0-----:R-:W-:-:S05]  /*107a0*/  IMAD.WIDE R28, R47, 0x2, R44 ;  /* 0x000000022f1c7825 */ /* 0x001fca00078e022c */
[----:B------:R0:W-:Y:S01]  /*107b0*/  @P5 STG.E.U16 desc[UR18][R28.64], R41 ;  /* 0x000000291c005986 */ /* 0x0001e2000c101512 */
[----:B-1----:R-:W-:-:S03]  /*107c0*/  IMAD.WIDE R38, R49, 0x2, R44 ;  /* 0x0000000231267825 */ /* 0x002fc600078e022c */
[----:B------:R1:W-:Y:S01]  /*107d0*/  @P6 STG.E.U16 desc[UR18][R36.64], R34 ;  /* 0x0000002224006986 */ /* 0x0003e2000c101512 */
[----:B------:R-:W-:Y:S02]  /*107e0*/  ISETP.LT.AND P6, PT, R75, UR10, !P4 ;  /* 0x0000000a4b007c0c */ /* 0x000fe4000e7c1270 */
[C---:B------:R-:W-:Y:S01]  /*107f0*/  ISETP.LT.AND P4, PT, R74.reuse, UR10, !P4 ;  /* 0x0000000a4a007c0c */ /* 0x040fe2000e781270 */
[----:B------:R-:W-:Y:S01]  /*10800*/  VIADD R49, R49, UR4 ;  /* 0x0000000431317c36 */ /* 0x000fe20008000000 */
[----:B------:R2:W-:Y:S01]  /*10810*/  @P1 STG.E.U16 desc[UR18][R38.64], R30 ;  /* 0x0000001e26001986 */ /* 0x0005e2000c101512 */
[----:B------:R-:W-:Y:S02]  /*10820*/  ISETP.LT.AND P1, PT, R75, UR10, !P2 ;  /* 0x0000000a4b007c0c */ /* 0x000fe4000d721270 */
[C---:B0-----:R-:W-:Y:S01]  /*10830*/  IMAD.WIDE R28, R49.reuse, 0x2, R2 ;  /* 0x00000002311c7825 */ /* 0x041fe200078e0202 */
[----:B------:R-:W-:Y:S02]  /*10840*/  ISETP.LT.AND P2, PT, R74, UR10, !P2 ;  /* 0x0000000a4a007c0c */ /* 0x000fe4000d741270 */
[----:B-1----:R-:W-:Y:S01]  /*10850*/  PRMT R37, R34, 0x7632, R37 ;  /* 0x0000763222257816 */ /* 0x002fe20000000025 */
[----:B------:R-:W-:Y:S01]  /*10860*/  IMAD.WIDE R32, R49, 0x2, R44 ;  /* 0x0000000231207825 */ /* 0x000fe200078e022c */
[----:B--2---:R-:W-:-:S03]  /*10870*/  PRMT R39, R30, 0x7632, R39 ;  /* 0x000076321e277816 */ /* 0x004fc60000000027 */
[----:B------:R-:W-:Y:S02]  /*10880*/  VIADD R40, R135, 0x21 ;  /* 0x0000002187287836 */ /* 0x000fe40000000000 */
[----:B------:R-:W-:Y:S01]  /*10890*/  VIADD R49, R49, UR4 ;  /* 0x0000000431317c36 */ /* 0x000fe20008000000 */
[----:B------:R0:W-:Y:S01]  /*108a0*/  @P6 STG.E.U16 desc[UR18][R28.64], R37 ;  /* 0x000000251c006986 */ /* 0x0001e2000c101512 */
[----:B------:R-:W-:Y:S01]  /*108b0*/  VIADD R46, R135, 0x20 ;  /* 0x00000020872e7836 */ /* 0x000fe20000000000 */
[----:B------:R-:W-:Y:S02]  /*108c0*/  ISETP.GE.AND P5, PT, R40, UR11, PT ;  /* 0x0000000b28007c0c */ /* 0x000fe4000bfa6270 */
[----:B------:R1:W-:Y:S01]  /*108d0*/  @P4 STG.E.U16 desc[UR18][R32.64], R39 ;  /* 0x0000002720004986 */ /* 0x0003e2000c101512 */
[----:B------:R-:W-:Y:S01]  /*108e0*/  ISETP.LT.AND P4, PT, R75, UR10, !P0 ;  /* 0x0000000a4b007c0c */ /* 0x000fe2000c781270 */
[C---:B------:R-:W-:Y:S01]  /*108f0*/  VIADD R40, R135.reuse, 0x22 ;  /* 0x0000002287287836 */ /* 0x040fe20000000000 */
[----:B------:R-:W-:Y:S01]  /*10900*/  ISETP.LT.AND P0, PT, R74, UR10, !P0 ;  /* 0x0000000a4a007c0c */ /* 0x000fe2000c701270 */
[----:B------:R-:W-:Y:S01]  /*10910*/  VIADD R30, R135, 0x23 ;  /* 0x00000023871e7836 */ /* 0x000fe20000000000 */
[----:B------:R-:W-:Y:S01]  /*10920*/  ISETP.GE.AND P3, PT, R46, UR11, PT ;  /* 0x0000000b2e007c0c */ /* 0x000fe2000bf66270 */
[----:B0-----:R-:W-:-:S04]  /*10930*/  IMAD.WIDE R36, R49, 0x2, R2 ;  /* 0x0000000231247825 */ /* 0x001fc800078e0202 */
[C---:B-1----:R-:W-:Y:S01]  /*10940*/  IMAD.WIDE R38, R49.reuse, 0x2, R44 ;  /* 0x0000000231267825 */ /* 0x042fe200078e022c */
[----:B------:R-:W-:Y:S03]  /*10950*/  @P1 STG.E.U16 desc[UR18][R36.64], R35 ;  /* 0x0000002324001986 */ /* 0x000fe6000c101512 */
[----:B------:R-:W-:Y:S01]  /*10960*/  VIADD R49, R49, UR4 ;  /* 0x0000000431317c36 */ /* 0x000fe20008000000 */
[----:B------:R0:W-:Y:S01]  /*10970*/  @P2 STG.E.U16 desc[UR18][R38.64], R31 ;  /* 0x0000001f26002986 */ /* 0x0001e2000c101512 */
[----:B------:R-:W-:Y:S02]  /*10980*/  ISETP.GE.AND P6, PT, R40, UR11, PT ;  /* 0x0000000b28007c0c */ /* 0x000fe4000bfc6270 */
[----:B------:R-:W-:Y:S01]  /*10990*/  ISETP.LT.AND P2, PT, R75, UR10, !P3 ;  /* 0x0000000a4b007c0c */ /* 0x000fe2000df41270 */
[----:B------:R-:W-:Y:S01]  /*109a0*/  IMAD.WIDE R28, R49, 0x2, R2 ;  /* 0x00000002311c7825 */ /* 0x000fe200078e0202 */
[----:B------:R-:W-:-:S02]  /*109b0*/  PRMT R40, R35, 0x7632, R40 ;  /* 0x0000763223287816 */ /* 0x000fc40000000028 */
[----:B------:R-:W-:Y:S01]  /*109c0*/  ISETP.LT.AND P3, PT, R74, UR10, !P3 ;  /* 0x0000000a4a007c0c */ /* 0x000fe2000df61270 */
[----:B------:R-:W-:Y:S01]  /*109d0*/  IMAD.WIDE R32, R49, 0x2, R44 ;  /* 0x0000000231207825 */ /* 0x000fe200078e022c */
[----:B------:R-:W-:Y:S02]  /*109e0*/  ISETP.GE.AND P1, PT, R30, UR11, PT ;  /* 0x0000000b1e007c0c */ /* 0x000fe4000bf26270 */
[----:B0-----:R-:W-:Y:S01]  /*109f0*/  PRMT R39, R31, 0x7632, R39 ;  /* 0x000076321f277816 */ /* 0x001fe20000000027 */
[----:B------:R-:W-:Y:S02]  /*10a00*/  VIADD R30, R135, 0x24 ;  /* 0x00000024871e7836 */ /* 0x000fe40000000000 */
[----:B------:R-:W-:Y:S01]  /*10a10*/  VIADD R49, R49, UR4 ;  /* 0x0000000431317c36 */ /* 0x000fe20008000000 */
[----:B------:R0:W-:Y:S01]  /*10a20*/  @P4 STG.E.U16 desc[UR18][R28.64], R40 ;  /* 0x000000281c004986 */ /* 0x0001e2000c101512 */
[----:B------:R-:W-:Y:S02]  /*10a30*/  ISETP.LT.AND P4, PT, R75, UR10, !P5 ;  /* 0x0000000a4b007c0c */ /* 0x000fe4000ef81270 */
[----:B------:R-:W-:Y:S01]  /*10a40*/  IMAD.WIDE R34, R49, 0x2, R2 ;  /* 0x0000000231227825 */ /* 0x000fe200078e0202 */
[----:B------:R1:W-:Y:S01]  /*10a50*/  @P0 STG.E.U16 desc[UR18][R32.64], R39 ;  /* 0x0000002720000986 */ /* 0x0003e2000c101512 */
[----:B------:R-:W-:-:S02]  /*10a60*/  ISETP.GE.AND P0, PT, R30, UR11, PT ;  /* 0x0000000b1e007c0c */ /* 0x000fc4000bf06270 */
[C---:B------:R-:W-:Y:S01]  /*10a70*/  IMAD.WIDE R30, R49.reuse, 0x2, R44 ;  /* 0x00000002311e7825 */ /* 0x040fe200078e022c */
[----:B------:R2:W-:Y:S01]  /*10a80*/  @P2 STG.E.U16 desc[UR18][R34.64], R24 ;  /* 0x0000001822002986 */ /* 0x0005e2000c101512 */
[----:B------:R-:W-:Y:S02]  /*10a90*/  ISETP.LT.AND P5, PT, R74, UR10, !P5 ;  /* 0x0000000a4a007c0c */ /* 0x000fe4000efa1270 */
[----:B------:R-:W-:Y:S01]  /*10aa0*/  VIADD R37, R49, UR4 ;  /* 0x0000000431257c36 */ /* 0x000fe20008000000 */
[----:B------:R-:W-:Y:S01]  /*10ab0*/  @P3 STG.E.U16 desc[UR18][R30.64], R20 ;  /* 0x000000141e003986 */ /* 0x000fe2000c101512 */
[----:B------:R-:W-:Y:S02]  /*10ac0*/  ISETP.LT.AND P3, PT, R75, UR10, !P6 ;  /* 0x0000000a4b007c0c */ /* 0x000fe4000f761270 */
[----:B0-----:R-:W-:Y:S01]  /*10ad0*/  IMAD.WIDE R28, R37, 0x2, R2 ;  /* 0x00000002251c7825 */ /* 0x001fe200078e0202 */
[----:B-1----:R-:W-:-:S03]  /*10ae0*/  PRMT R33, R24, 0x7632, R33 ;  /* 0x0000763218217816 */ /* 0x002fc60000000021 */
[----:B------:R-:W-:Y:S02]  /*10af0*/  VIADD R39, R37, UR4 ;  /* 0x0000000425277c36 */ /* 0x000fe40008000000 */
[----:B------:R0:W-:Y:S01]  /*10b00*/  @P4 STG.E.U16 desc[UR18][R28.64], R33 ;  /* 0x000000211c004986 */ /* 0x0001e2000c101512 */
[----:B------:R-:W-:Y:S01]  /*10b10*/  ISETP.LT.AND P6, PT, R74, UR10, !P6 ;  /* 0x0000000a4a007c0c */ /* 0x000fe2000f7c1270 */
[----:B--2---:R-:W-:-:S04]  /*10b20*/  IMAD.WIDE R34, R39, 0x2, R2 ;  /* 0x0000000227227825 */ /* 0x004fc800078e0202 */
[----:B------:R-:W-:Y:S01]  /*10b30*/  VIADD R36, R135, 0x25 ;  /* 0x0000002587247836 */ /* 0x000fe20000000000 */
[----:B0-----:R-:W-:Y:S01]  /*10b40*/  PRMT R29, R20, 0x7632, R29 ;  /* 0x00007632141d7816 */ /* 0x001fe2000000001d */
[----:B------:R-:W-:-:S03]  /*10b50*/  IMAD.WIDE R32, R37, 0x2, R44 ;  /* 0x0000000225207825 */ /* 0x000fc600078e022c */
[----:B------:R-:W-:Y:S02]  /*10b60*/  ISETP.GE.AND P2, PT, R36, UR11, PT ;  /* 0x0000000b24007c0c */ /* 0x000fe4000bf46270 */
[----:B------:R0:W-:Y:S01]  /*10b70*/  @P5 STG.E.U16 desc[UR18][R32.64], R29 ;  /* 0x0000001d20005986 */ /* 0x0001e2000c101512 */
[----:B------:R-:W-:-:S03]  /*10b80*/  IMAD.WIDE R36, R39, 0x2, R44 ;  /* 0x0000000227247825 */ /* 0x000fc600078e022c */
[----:B------:R1:W-:Y:S01]  /*10b90*/  @P3 STG.E.U16 desc[UR18][R34.64], R25 ;  /* 0x0000001922003986 */ /* 0x0003e2000c101512 */
[----:B------:R-:W-:Y:S02]  /*10ba0*/  ISETP.LT.AND P3, PT, R75, UR10, !P1 ;  /* 0x0000000a4b007c0c */ /* 0x000fe4000cf61270 */
[C---:B------:R-:W-:Y:S01]  /*10bb0*/  ISETP.LT.AND P1, PT, R74.reuse, UR10, !P1 ;  /* 0x0000000a4a007c0c */ /* 0x040fe2000cf21270 */
[----:B------:R-:W-:Y:S01]  /*10bc0*/  VIADD R39, R39, UR4 ;  /* 0x0000000427277c36 */ /* 0x000fe20008000000 */
[----:B------:R2:W-:Y:S01]  /*10bd0*/  @P6 STG.E.U16 desc[UR18][R36.64], R21 ;  /* 0x0000001524006986 */ /* 0x0005e2000c101512 */
[----:B------:R-:W-:Y:S02]  /*10be0*/  ISETP.LT.AND P6, PT, R75, UR10, !P0 ;  /* 0x0000000a4b007c0c */ /* 0x000fe4000c7c1270 */
[----:B0-----:R-:W-:Y:S01]  /*10bf0*/  PRMT R33, R25, 0x7632, R33 ;  /* 0x0000763219217816 */ /* 0x001fe20000000021 */
[----:B------:R-:W-:Y:S01]  /*10c00*/  IMAD.WIDE R28, R39, 0x2, R2 ;  /* 0x00000002271c7825 */ /* 0x000fe200078e0202 */
[----:B------:R-:W-:-:S02]  /*10c10*/  ISETP.LT.AND P0, PT, R74, UR10, !P0 ;  /* 0x0000000a4a007c0c */ /* 0x000fc4000c701270 */
[----:B-1----:R-:W-:Y:S01]  /*10c20*/  PRMT R35, R21, 0x7632, R35 ;  /* 0x0000763215237816 */ /* 0x002fe20000000023 */
[----:B------:R-:W-:Y:S02]  /*10c30*/  VIADD R24, R135, 0x27 ;  /* 0x0000002787187836 */ /* 0x000fe40000000000 */
[C---:B--2---:R-:W-:Y:S01]  /*10c40*/  IMAD.WIDE R20, R39.reuse, 0x2, R44 ;  /* 0x0000000227147825 */ /* 0x044fe200078e022c */
[----:B------:R0:W-:Y:S03]  /*10c50*/  @P3 STG.E.U16 desc[UR18][R28.64], R33 ;  /* 0x000000211c003986 */ /* 0x0001e6000c101512 */
[----:B------:R-:W-:Y:S01]  /*10c60*/  VIADD R41, R39, UR4 ;  /* 0x0000000427297c36 */ /* 0x000fe20008000000 */
[----:B------:R1:W-:Y:S01]  /*10c70*/  @P1 STG.E.U16 desc[UR18][R20.64], R35 ;  /* 0x0000002314001986 */ /* 0x0003e2000c101512 */
[----:B------:R-:W-:Y:S01]  /*10c80*/  VIADD R38, R135, 0x26 ;  /* 0x0000002687267836 */ /* 0x000fe20000000000 */
[----:B------:R-:W-:Y:S01]  /*10c90*/  ISETP.GE.AND P5, PT, R24, UR11, PT ;  /* 0x0000000b18007c0c */ /* 0x000fe2000bfa6270 */
[----:B------:R-:W-:Y:S01]  /*10ca0*/  IMAD.WIDE R24, R41, 0x2, R2 ;  /* 0x0000000229187825 */ /* 0x000fe200078e0202 */
[----:B------:R-:W-:-:S02]  /*10cb0*/  ISETP.LT.AND P1, PT, R75, UR10, !P2 ;  /* 0x0000000a4b007c0c */ /* 0x000fc4000d721270 */
[----:B------:R-:W-:Y:S01]  /*10cc0*/  ISETP.LT.AND P2, PT, R74, UR10, !P2 ;  /* 0x0000000a4a007c0c */ /* 0x000fe2000d741270 */
[C---:B------:R-:W-:Y:S01]  /*10cd0*/  IMAD.WIDE R30, R41.reuse, 0x2, R44 ;  /* 0x00000002291e7825 */ /* 0x040fe200078e022c */
[----:B------:R-:W-:Y:S01]  /*10ce0*/  ISETP.GE.AND P4, PT, R38, UR11, PT ;  /* 0x0000000b26007c0c */ /* 0x000fe2000bf86270 */
[----:B------:R2:W-:Y:S02]  /*10cf0*/  @P6 STG.E.U16 desc[UR18][R24.64], R26 ;  /* 0x0000001a18006986 */ /* 0x0005e4000c101512 */
[----:B------:R-:W-:Y:S01]  /*10d00*/  VIADD R41, R41, UR4 ;  /* 0x0000000429297c36 */ /* 0x000fe20008000000 */
[----:B------:R-:W-:Y:S01]  /*10d10*/  ISETP.LT.AND P6, PT, R75, UR10, !P4 ;  /* 0x0000000a4b007c0c */ /* 0x000fe2000e7c1270 */
[----:B------:R3:W-:Y:S01]  /*10d20*/  @P0 STG.E.U16 desc[UR18][R30.64], R22 ;  /* 0x000000161e000986 */ /* 0x0007e2000c101512 */
[----:B0-----:R-:W-:Y:S01]  /*10d30*/  PRMT R29, R26, 0x7632, R29 ;  /* 0x000076321a1d7816 */ /* 0x001fe2000000001d */
[----:B-1----:R-:W-:Y:S01]  /*10d40*/  IMAD.WIDE R20, R41, 0x2, R2 ;  /* 0x0000000229147825 */ /* 0x002fe200078e0202 */
[----:B------:R-:W-:-:S03]  /*10d50*/  ISETP.LT.AND P4, PT, R74, UR10, !P4 ;  /* 0x0000000a4a007c0c */ /* 0x000fc6000e781270 */
[----:B------:R-:W-:Y:S02]  /*10d60*/  VIADD R32, R135, 0x28 ;  /* 0x0000002887207836 */ /* 0x000fe40000000000 */
[----:B--2---:R-:W-:Y:S01]  /*10d70*/  IMAD.WIDE R24, R41, 0x2, R44 ;  /* 0x0000000229187825 */ /* 0x004fe200078e022c */
[----:B---3--:R-:W-:-:S03]  /*10d80*/  PRMT R31, R22, 0x7632, R31 ;  /* 0x00007632161f7816 */ /* 0x008fc6000000001f */
[----:B------:R-:W-:Y:S01]  /*10d90*/  VIADD R33, R41, UR4 ;  /* 0x0000000429217c36 */ /* 0x000fe20008000000 */
[----:B------:R0:W-:Y:S01]  /*10da0*/  @P1 STG.E.U16 desc[UR18][R20.64], R29 ;  /* 0x0000001d14001986 */ /* 0x0001e2000c101512 */
[----:B------:R-:W-:-:S03]  /*10db0*/  ISETP.GE.AND P3, PT, R32, UR11, PT ;  /* 0x0000000b20007c0c */ /* 0x000fc6000bf66270 */
[----:B------:R1:W-:Y:S01]  /*10dc0*/  @P2 STG.E.U16 desc[UR18][R24.64], R31 ;  /* 0x0000001f18002986 */ /* 0x0003e2000c101512 */
[----:B------:R-:W-:Y:S01]  /*10dd0*/  ISETP.LT.AND P2, PT, R75, UR10, !P5 ;  /* 0x0000000a4b007c0c */ /* 0x000fe2000ef41270 */
[C---:B------:R-:W-:Y:S01]  /*10de0*/  VIADD R32, R135.reuse, 0x29 ;  /* 0x0000002987207836 */ /* 0x040fe20000000000 */
[----:B------:R-:W-:Y:S01]  /*10df0*/  ISETP.LT.AND P5, PT, R74, UR10, !P5 ;  /* 0x0000000a4a007c0c */ /* 0x000fe2000efa1270 */
[----:B------:R-:W-:Y:S02]  /*10e00*/  VIADD R22, R135, 0x2a ;  /* 0x0000002a87167836 */ /* 0x000fe40000000000 */
        /* <DEDUP_REMOVED lines=8> */
[----:B------:R-:W-:-:S02]  /*10e90*/  ISETP.GE.AND P1, PT, R22, UR11, PT ;  /* 0x0000000b16007c0c */ /* 0x000fc4000bf26270 */
[----:B------:R-:W-:Y:S01]  /*10ea0*/  PRMT R32, R27, 0x7632, R32 ;  /* 0x000076321b207816 */ /* 0x000fe20000000020 */
[----:B------:R-:W-:Y:S01]  /*10eb0*/  VIADD R22, R135, 0x2b ;  /* 0x0000002b87167836 */ /* 0x000fe20000000000 */
[----:B------:R-:W-:Y:S01]  /*10ec0*/  ISETP.LT.AND P3, PT, R74, UR10, !P3 ;  /* 0x0000000a4a007c0c */ /* 0x000fe2000df61270 */
[----:B------:R-:W-:Y:S01]  /*10ed0*/  IMAD.WIDE R24, R33, 0x2, R44 ;  /* 0x0000000221187825 */ /* 0x000fe200078e022c */
[----:B------:R-:W-:-:S03]  /*10ee0*/  PRMT R34, R23, 0x7632, R34 ;  /* 0x0000763217227816 */ /* 0x000fc60000000022 */
[----:B------:R-:W-:Y:S02]  /*10ef0*/  VIADD R26, R135, 0x2c ;  /* 0x0000002c871a7836 */ /* 0x000fe40000000000 */
[----:B------:R-:W-:Y:S01]  /*10f00*/  VIADD R35, R33, UR4 ;  /* 0x0000000421237c36 */ /* 0x000fe20008000000 */
[----:B------:R1:W-:Y:S01]  /*10f10*/  @P2 STG.E.U16 desc[UR18][R20.64], R32 ;  /* 0x0000002014002986 */ /* 0x0003e2000c101512 */
[----:B------:R-:W-:Y:S02]  /*10f20*/  ISETP.GE.AND P6, PT, R22, UR11, PT ;  /* 0x0000000b16007c0c */ /* 0x000fe4000bfc6270 */
[----:B0-----:R-:W-:Y:S01]  /*10f30*/  IMAD.WIDE R22, R35, 0x2, R2 ;  /* 0x0000000223167825 */ /* 0x001fe200078e0202 */
[----:B------:R0:W-:Y:S01]  /*10f40*/  @P5 STG.E.U16 desc[UR18][R24.64], R34 ;  /* 0x0000002218005986 */ /* 0x0001e2000c101512 */
[----:B------:R-:W-:Y:S02]  /*10f50*/  ISETP.GE.AND P2, PT, R26, UR11, PT ;  /* 0x0000000b1a007c0c */ /* 0x000fe4000bf46270 */
[----:B------:R-:W-:Y:S01]  /*10f60*/  ISETP.LT.AND P5, PT, R75, UR10, !P0 ;  /* 0x0000000a4b007c0c */ /* 0x000fe2000c7a1270 */
[C---:B------:R-:W-:Y:S01]  /*10f70*/  IMAD.WIDE R26, R35.reuse, 0x2, R44 ;  /* 0x00000002231a7825 */ /* 0x040fe200078e022c */
[----:B------:R-:W-:Y:S01]  /*10f80*/  ISETP.LT.AND P0, PT, R74, UR10, !P0 ;  /* 0x0000000a4a007c0c */ /* 0x000fe2000c701270 */
[----:B------:R2:W-:Y:S02]  /*10f90*/  @P4 STG.E.U16 desc[UR18][R22.64], R16 ;  /* 0x0000001016004986 */ /* 0x0005e4000c101512 */
[----:B------:R-:W-:-:S02]  /*10fa0*/  VIADD R35, R35, UR4 ;  /* 0x0000000423237c36 */ /* 0x000fc40008000000 */
[----:B------:R3:W-:Y:S01]  /*10fb0*/  @P3 STG.E.U16 desc[UR18][R26.64], R12 ;  /* 0x0000000c1a003986 */ /* 0x0007e2000c101512 */
[----:B------:R-:W-:Y:S01]  /*10fc0*/  ISETP.LT.AND P3, PT, R75, UR10, !P1 ;  /* 0x0000000a4b007c0c */ /* 0x000fe2000cf61270 */
[----:B-1----:R-:W-:Y:S01]  /*10fd0*/  IMAD.WIDE R20, R35, 0x2, R2 ;  /* 0x0000000223147825 */ /* 0x002fe200078e0202 */
[----:B0-----:R-:W-:Y:S02]  /*10fe0*/  PRMT R25, R16, 0x7632, R25 ;  /* 0x0000763210197816 */ /* 0x001fe40000000019 */
[----:B------:R-:W-:Y:S01]  /*10ff0*/  ISETP.LT.AND P1, PT, R74, UR10, !P1 ;  /* 0x0000000a4a007c0c */ /* 0x000fe2000cf21270 */
        /* <DEDUP_REMOVED lines=8> */
[----:B------:R-:W-:Y:S01]  /*11080*/  VIADD R28, R135, 0x2d ;  /* 0x0000002d871c7836 */ /* 0x000fe20000000000 */
[----:B------:R-:W-:Y:S01]  /*11090*/  ISETP.LT.AND P6, PT, R74, UR10, !P6 ;  /* 0x0000000a4a007c0c */ /* 0x000fe2000f7c1270 */
        /* <DEDUP_REMOVED lines=10> */
[----:B------:R-:W-:Y:S02]  /*11140*/  VIADD R12, R135, 0x2f ;  /* 0x0000002f870c7836 */ /* 0x000fe40000000000 */
[----:B------:R-:W-:Y:S01]  /*11150*/  IMAD.WIDE R22, R35, 0x2, R44 ;  /* 0x0000000223167825 */ /* 0x000fe200078e022c */
[----:B0-----:R-:W-:-:S03]  /*11160*/  PRMT R27, R13, 0x7632, R27 ;  /* 0x000076320d1b7816 */ /* 0x001fc6000000001b */
[----:B------:R-:W-:Y:S02]  /*11170*/  VIADD R16, R135, 0x30 ;  /* 0x0000003087107836 */ /* 0x000fe40000000000 */
[----:B------:R-:W-:Y:S01]  /*11180*/  VIADD R35, R35, UR4 ;  /* 0x0000000423237c36 */ /* 0x000fe20008000000 */
[----:B------:R0:W-:Y:S01]  /*11190*/  @P0 STG.E.U16 desc[UR18][R20.64], R28 ;  /* 0x0000001c14000986 */ /* 0x0001e2000c101512 */
[----:B------:R-:W-:Y:S02]  /*111a0*/  ISETP.GE.AND P3, PT, R12, UR11, PT ;  /* 0x0000000b0c007c0c */ /* 0x000fe4000bf66270 */
[----:B------:R-:W-:Y:S01]  /*111b0*/  IMAD.WIDE R12, R35, 0x2, R2 ;  /* 0x00000002230c7825 */ /* 0x000fe200078e0202 */
[----:B------:R-:W-:Y:S01]  /*111c0*/  @P6 STG.E.U16 desc[UR18][R22.64], R27 ;  /* 0x0000001b16006986 */ /* 0x000fe2000c101512 */
[----:B------:R-:W-:Y:S02]  /*111d0*/  ISETP.LT.AND P6, PT, R75, UR10, !P4 ;  /* 0x0000000a4b007c0c */ /* 0x000fe4000e7c1270 */
[----:B------:R-:W-:Y:S01]  /*111e0*/  ISETP.GE.AND P0, PT, R16, UR11, PT ;  /* 0x0000000b10007c0c */ /* 0x000fe2000bf06270 */
[----:B------:R-:W-:Y:S01]  /*111f0*/  IMAD.WIDE R16, R35, 0x2, R44 ;  /* 0x0000000223107825 */ /* 0x000fe200078e022c */
[----:B------:R1:W-:Y:S01]  /*11200*/  @P1 STG.E.U16 desc[UR18][R12.64], R18 ;  /* 0x000000120c001986 */ /* 0x0003e2000c101512 */
[----:B------:R-:W-:-:S02]  /*11210*/  ISETP.LT.AND P4, PT, R74, UR10, !P4 ;  /* 0x0000000a4a007c0c */ /* 0x000fc4000e781270 */
[----:B------:R-:W-:Y:S01]  /*11220*/  VIADD R25, R35, UR4 ;  /* 0x0000000423197c36 */ /* 0x000fe20008000000 */
[----:B------:R2:W-:Y:S01]  /*11230*/  @P2 STG.E.U16 desc[UR18][R16.64], R14 ;  /* 0x0000000e10002986 */ /* 0x0005e2000c101512 */
[----:B------:R-:W-:Y:S02]  /*11240*/  ISETP.LT.AND P2, PT, R75, UR10, !P5 ;  /* 0x0000000a4b007c0c */ /* 0x000fe4000ef41270 */
[----:B0-----:R-:W-:Y:S01]  /*11250*/  IMAD.WIDE R20, R25, 0x2, R2 ;  /* 0x0000000219147825 */ /* 0x001fe200078e0202 */
[----:B-1----:R-:W-:-:S03]  /*11260*/  PRMT R13, R18, 0x7632, R13 ;  /* 0x00007632120d7816 */ /* 0x002fc6000000000d */
[----:B------:R-:W-:Y:S01]  /*11270*/  VIADD R27, R25, UR4 ;  /* 0x00000004191b7c36 */ /* 0x000fe20008000000 */
[----:B------:R-:W-:Y:S02]  /*11280*/  ISETP.LT.AND P5, PT, R74, UR10, !P5 ;  /* 0x0000000a4a007c0c */ /* 0x000fe4000efa1270 */
[----:B--2---:R-:W-:Y:S01]  /*11290*/  PRMT R17, R14, 0x7632, R17 ;  /* 0x000076320e117816 */ /* 0x004fe20000000011 */
[----:B------:R0:W-:Y:S01]  /*112a0*/  @P6 STG.E.U16 desc[UR18][R20.64], R13 ;  /* 0x0000000d14006986 */ /* 0x0001e2000c101512 */
[----:B------:R-:W-:-:S04]  /*112b0*/  IMAD.WIDE R22, R27, 0x2, R2 ;  /* 0x000000021b167825 */ /* 0x000fc800078e0202 */
[----:B------:R-:W-:Y:S02]  /*112c0*/  VIADD R24, R135, 0x31 ;  /* 0x0000003187187836 */ /* 0x000fe40000000000 */
[----:B0-----:R-:W-:-:S03]  /*112d0*/  IMAD.WIDE R12, R25, 0x2, R44 ;  /* 0x00000002190c7825 */ /* 0x001fc600078e022c */
        /* <DEDUP_REMOVED lines=9> */
[----:B0-----:R-:W-:Y:S01]  /*11370*/  IMAD.WIDE R12, R27, 0x2, R2 ;  /* 0x000000021b0c7825 */ /* 0x001fe200078e0202 */
[----:B------:R-:W-:Y:S02]  /*11380*/  ISETP.LT.AND P0, PT, R74, UR10, !P0 ;  /* 0x0000000a4a007c0c */ /* 0x000fe4000c701270 */
[----:B-1----:R-:W-:Y:S01]  /*11390*/  PRMT R23, R19, 0x7632, R23 ;  /* 0x0000763213177816 */ /* 0x002fe20000000017 */
[----:B------:R-:W-:Y:S01]  /*113a0*/  VIADD R18, R135, 0x33 ;  /* 0x0000003387127836 */ /* 0x000fe20000000000 */
[----:B--2---:R-:W-:Y:S01]  /*113b0*/  PRMT R25, R15, 0x7632, R25 ;  /* 0x000076320f197816 */ /* 0x004fe20000000019 */
[----:B------:R-:W-:-:S02]  /*113c0*/  IMAD.WIDE R14, R27, 0x2, R44 ;  /* 0x000000021b0e7825 */ /* 0x000fc400078e022c */
[----:B------:R0:W-:Y:S02]  /*113d0*/  @P2 STG.E.U16 desc[UR18][R12.64], R23 ;  /* 0x000000170c002986 */ /* 0x0001e4000c101512 */
[----:B------:R-:W-:Y:S02]  /*113e0*/  VIADD R21, R27, UR4 ;  /* 0x000000041b157c36 */ /* 0x000fe40008000000 */
[----:B------:R1:W-:Y:S01]  /*113f0*/  @P3 STG.E.U16 desc[UR18][R14.64], R25 ;  /* 0x000000190e003986 */ /* 0x0003e2000c101512 */
[----:B------:R-:W-:Y:S01]  /*11400*/  VIADD R26, R135, 0x32 ;  /* 0x00000032871a7836 */ /* 0x000fe20000000000 */
[----:B------:R-:W-:Y:S01]  /*11410*/  ISETP.LT.AND P3, PT, R75, UR10, !P1 ;  /* 0x0000000a4b007c0c */ /* 0x000fe2000cf61270 */
[C---:B------:R-:W-:Y:S01]  /*11420*/  IMAD.WIDE R16, R21.reuse, 0x2, R2 ;  /* 0x0000000215107825 */ /* 0x040fe200078e0202 */
[----:B------:R-:W-:Y:S02]  /*11430*/  ISETP.LT.AND P1, PT, R74, UR10, !P1 ;  /* 0x0000000a4a007c0c */ /* 0x000fe4000cf21270 */
[----:B------:R-:W-:Y:S01]  /*11440*/  ISETP.GE.AND P4, PT, R18, UR11, PT ;  /* 0x0000000b12007c0c */ /* 0x000fe2000bf86270 */
[C---:B------:R-:W-:Y:S01]  /*11450*/  IMAD.WIDE R18, R21.reuse, 0x2, R44 ;  /* 0x0000000215127825 */ /* 0x040fe200078e022c */
[----:B------:R-:W-:Y:S01]  /*11460*/  ISETP.GE.AND P6, PT, R26, UR11, PT ;  /* 0x0000000b1a007c0c */ /* 0x000fe2000bfc6270 */
[----:B------:R2:W-:Y:S02]  /*11470*/  @P5 STG.E.U16 desc[UR18][R16.64], R8 ;  /* 0x0000000810005986 */ /* 0x0005e4000c101512 */
[----:B------:R-:W-:Y:S01]  /*11480*/  VIADD R21, R21, UR4 ;  /* 0x0000000415157c36 */ /* 0x000fe20008000000 */
[----:B------:R-:W-:Y:S01]  /*11490*/  ISETP.LT.AND P5, PT, R75, UR10, !P6 ;  /* 0x0000000a4b007c0c */ /* 0x000fe2000f7a1270 */
[----:B------:R3:W-:Y:S01]  /*114a0*/  @P0 STG.E.U16 desc[UR18][R18.64], R4 ;  /* 0x0000000412000986 */ /* 0x0007e2000c101512 */
[----:B------:R-:W-:Y:S01]  /*114b0*/  ISETP.LT.AND P6, PT, R74, UR10, !P6 ;  /* 0x0000000a4a007c0c */ /* 0x000fe2000f7c1270 */
[----:B0-----:R-:W-:-:S04]  /*114c0*/  IMAD.WIDE R12, R21, 0x2, R2 ;  /* 0x00000002150c7825 */ /* 0x001fc800078e0202 */
[----:B-1----:R-:W-:Y:S01]  /*114d0*/  IMAD.WIDE R14, R21, 0x2, R44 ;  /* 0x00000002150e7825 */ /* 0x002fe200078e022c */
[----:B--2---:R-:W-:-:S03]  /*114e0*/  PRMT R17, R8, 0x7632, R17 ;  /* 0x0000763208117816 */ /* 0x004fc60000000011 */
[----:B------:R-:W-:Y:S01]  /*114f0*/  VIADD R20, R135, 0x34 ;  /* 0x0000003487147836 */ /* 0x000fe20000000000 */
[----:B---3--:R-:W-:Y:S01]  /*11500*/  PRMT R19, R4, 0x7632, R19 ;  /* 0x0000763204137816 */ /* 0x008fe20000000013 */
[----:B------:R-:W-:Y:S01]  /*11510*/  VIADD R23, R21, UR4 ;  /* 0x0000000415177c36 */ /* 0x000fe20008000000 */
[----:B------:R0:W-:Y:S02]  /*11520*/  @P3 STG.E.U16 desc[UR18][R12.64], R17 ;  /* 0x000000110c003986 */ /* 0x0001e4000c101512 */
[----:B------:R-:W-:Y:S02]  /*11530*/  ISETP.GE.AND P2, PT, R20, UR11, PT ;  /* 0x0000000b14007c0c */ /* 0x000fe4000bf46270 */
[----:B------:R1:W-:Y:S01]  /*11540*/  @P1 STG.E.U16 desc[UR18][R14.64], R19 ;  /* 0x000000130e001986 */ /* 0x0003e2000c101512 */
[----:B------:R-:W-:Y:S01]  /*11550*/  ISETP.LT.AND P1, PT, R75, UR10, !P4 ;  /* 0x0000000a4b007c0c */ /* 0x000fe2000e721270 */
[C---:B------:R-:W-:Y:S01]  /*11560*/  VIADD R20, R135.reuse, 0x35 ;  /* 0x0000003587147836 */ /* 0x040fe20000000000 */
[----:B------:R-:W-:Y:S01]  /*11570*/  ISETP.LT.AND P4, PT, R74, UR10, !P4 ;  /* 0x0000000a4a007c0c */ /* 0x000fe2000e781270 */
[----:B------:R-:W-:Y:S01]  /*11580*/  VIADD R4, R135, 0x36 ;  /* 0x0000003687047836 */ /* 0x000fe20000000000 */
[----:B------:R-:W-:Y:S01]  /*11590*/  PRMT R26, R9, 0x7632, R26 ;  /* 0x00007632091a7816 */ /* 0x000fe2000000001a */
[----:B------:R-:W-:-:S02]  /*115a0*/  VIADD R25, R23, UR4 ;  /* 0x0000000417197c36 */ /* 0x000fc40008000000 */
[----:B0-----:R-:W-:-:S04]  /*115b0*/  IMAD.WIDE R16, R23, 0x2, R2 ;  /* 0x0000000217107825 */ /* 0x001fc800078e0202 */
[----:B-1----:R-:W-:Y:S01]  /*115c0*/  IMAD.WIDE R18, R23, 0x2, R44 ;  /* 0x0000000217127825 */ /* 0x002fe200078e022c */
[----:B------:R0:W-:Y:S01]  /*115d0*/  @P5 STG.E.U16 desc[UR18][R16.64], R9 ;  /* 0x0000000910005986 */ /* 0x0001e2000c101512 */
[----:B------:R-:W-:-:S03]  /*115e0*/  ISETP.GE.AND P0, PT, R20, UR11, PT ;  /* 0x0000000b14007c0c */ /* 0x000fc6000bf06270 */
[----:B------:R1:W-:Y:S01]  /*115f0*/  @P6 STG.E.U16 desc[UR18][R18.64], R5 ;  /* 0x0000000512006986 */ /* 0x0003e2000c101512 */
[----:B------:R-:W-:Y:S01]  /*11600*/  ISETP.LT.AND P6, PT, R75, UR10, !P2 ;  /* 0x0000000a4b007c0c */ /* 0x000fe2000d7c1270 */
[----:B------:R-:W-:Y:S01]  /*11610*/  IMAD.WIDE R20, R25, 0x2, R2 ;  /* 0x0000000219147825 */ /* 0x000fe200078e0202 */
[----:B------:R-:W-:Y:S01]  /*11620*/  ISETP.GE.AND P3, PT, R4, UR11, PT ;  /* 0x0000000b04007c0c */ /* 0x000fe2000bf66270 */
[----:B------:R-:W2:Y:S01]  /*11630*/  LDS.128 R12, [R0] ;  /* 0x00000000000c7984 */ /* 0x000ea20000000c00 */
[----:B------:R-:W-:Y:S01]  /*11640*/  ISETP.LT.AND P2, PT, R74, UR10, !P2 ;  /* 0x0000000a4a007c0c */ /* 0x000fe2000d741270 */
[----:B------:R-:W-:Y:S01]  /*11650*/  VIADD R4, R135, 0x38 ;  /* 0x0000003887047836 */ /* 0x000fe20000000000 */
[----:B------:R-:W-:Y:S01]  /*11660*/  PRMT R27, R5, 0x7632, R27 ;  /* 0x00007632051b7816 */ /* 0x000fe2000000001b */
[----:B------:R-:W-:Y:S01]  /*11670*/  IMAD.WIDE R22, R25, 0x2, R44 ;  /* 0x0000000219167825 */ /* 0x000fe200078e022c */
[----:B------:R3:W-:Y:S03]  /*11680*/  @P1 STG.E.U16 desc[UR18][R20.64], R26 ;  /* 0x0000001a14001986 */ /* 0x0007e6000c101512 */
[----:B------:R-:W-:-:S02]  /*11690*/  VIADD R8, R135, 0x37 ;  /* 0x0000003787087836 */ /* 0x000fc40000000000 */
[----:B0-----:R-:W-:Y:S01]  /*116a0*/  VIADD R9, R25, UR4 ;  /* 0x0000000419097c36 */ /* 0x001fe20008000000 */
[----:B------:R-:W-:Y:S01]  /*116b0*/  ISETP.GE.AND P1, PT, R4, UR11, PT ;  /* 0x0000000b04007c0c */ /* 0x000fe2000bf26270 */
[----:B------:R-:W-:Y:S01]  /*116c0*/  @P4 STG.E.U16 desc[UR18][R22.64], R27 ;  /* 0x0000001b16004986 */ /* 0x000fe2000c101512 */
[----:B------:R-:W-:Y:S01]  /*116d0*/  ISETP.GE.AND P5, PT, R8, UR11, PT ;  /* 0x0000000b08007c0c */ /* 0x000fe2000bfa6270 */
[----:B-1----:R-:W-:Y:S01]  /*116e0*/  IMAD.WIDE R4, R9, 0x2, R2 ;  /* 0x0000000209047825 */ /* 0x002fe200078e0202 */
[----:B------:R-:W-:Y:S01]  /*116f0*/  ISETP.LT.AND P4, PT, R75, UR10, !P0 ;  /* 0x0000000a4b007c0c */ /* 0x000fe2000c781270 */
[----:B------:R-:W0:Y:S02]  /*11700*/  LDS.128 R16, [R0+0x1000] ;  /* 0x0010000000107984 */ /* 0x000e240000000c00 */
[C---:B------:R-:W-:Y:S02]  /*11710*/  VIADD R25, R9.reuse, UR4 ;  /* 0x0000000409197c36 */ /* 0x040fe40008000000 */
[----:B------:R-:W-:Y:S01]  /*11720*/  IMAD.WIDE R8, R9, 0x2, R44 ;  /* 0x0000000209087825 */ /* 0x000fe200078e022c */
[----:B------:R1:W-:Y:S01]  /*11730*/  @P6 STG.E.U16 desc[UR18][R4.64], R10 ;  /* 0x0000000a04006986 */ /* 0x0003e2000c101512 */
[----:B------:R-:W-:-:S03]  /*11740*/  ISETP.LT.AND P0, PT, R74, UR10, !P0 ;  /* 0x0000000a4a007c0c */ /* 0x000fc6000c701270 */
[----:B------:R4:W-:Y:S01]  /*11750*/  @P2 STG.E.U16 desc[UR18][R8.64], R6 ;  /* 0x0000000608002986 */ /* 0x0009e2000c101512 */
[----:B------:R-:W-:Y:S01]  /*11760*/  ISETP.LT.AND P2, PT, R75, UR10, !P3 ;  /* 0x0000000a4b007c0c */ /* 0x000fe2000df41270 */
[----:B---3--:R-:W-:Y:S01]  /*11770*/  IMAD.WIDE R20, R25, 0x2, R2 ;  /* 0x0000000219147825 */ /* 0x008fe200078e0202 */
[----:B------:R-:W-:Y:S02]  /*11780*/  ISETP.LT.AND P3, PT, R74, UR10, !P3 ;  /* 0x0000000a4a007c0c */ /* 0x000fe4000df61270 */
[----:B-1----:R-:W-:Y:S01]  /*11790*/  PRMT R5, R10, 0x7632, R5 ;  /* 0x000076320a057816 */ /* 0x002fe20000000005 */
[----:B------:R-:W-:Y:S02]  /*117a0*/  VIADD R24, R135, 0x39 ;  /* 0x0000003987187836 */ /* 0x000fe40000000000 */
[----:B------:R-:W-:Y:S01]  /*117b0*/  VIADD R27, R25, UR4 ;  /* 0x00000004191b7c36 */ /* 0x000fe20008000000 */
[----:B----4-:R-:W-:Y:S01]  /*117c0*/  PRMT R9, R6, 0x7632, R9 ;  /* 0x0000763206097816 */ /* 0x010fe20000000009 */
[----:B------:R1:W-:Y:S01]  /*117d0*/  @P4 STG.E.U16 desc[UR18][R20.64], R5 ;  /* 0x0000000514004986 */ /* 0x0003e2000c101512 */
[----:B------:R-:W-:Y:S01]  /*117e0*/  ISETP.GE.AND P6, PT, R24, UR11, PT ;  /* 0x0000000b18007c0c */ /* 0x000fe2000bfc6270 */
[----:B------:R-:W-:-:S04]  /*117f0*/  IMAD.WIDE R22, R27, 0x2, R2 ;  /* 0x000000021b167825 */ /* 0x000fc800078e0202 */
[----:B-1----:R-:W-:-:S04]  /*11800*/  IMAD.WIDE R4, R25, 0x2, R44 ;  /* 0x0000000219047825 */ /* 0x002fc800078e022c */
[----:B------:R-:W-:Y:S01]  /*11810*/  IMAD.WIDE R24, R27, 0x2, R44 ;  /* 0x000000021b187825 */ /* 0x000fe200078e022c */
[----:B------:R1:W-:Y:S04]  /*11820*/  @P0 STG.E.U16 desc[UR18][R4.64], R9 ;  /* 0x0000000904000986 */ /* 0x0003e8000c101512 */
[----:B------:R-:W-:Y:S01]  /*11830*/  @P2 STG.E.U16 desc[UR18][R22.64], R11 ;  /* 0x0000000b16002986 */ /* 0x000fe2000c101512 */
[----:B------:R-:W-:Y:S01]  /*11840*/  ISETP.LT.AND P2, PT, R75, UR10, !P5 ;  /* 0x0000000a4b007c0c */ /* 0x000fe2000ef41270 */
[----:B------:R-:W-:Y:S01]  /*11850*/  VIADD R27, R27, UR4 ;  /* 0x000000041b1b7c36 */ /* 0x000fe20008000000 */
[----:B------:R-:W-:Y:S01]  /*11860*/  ISETP.LT.AND P5, PT, R74, UR10, !P5 ;  /* 0x0000000a4a007c0c */ /* 0x000fe2000efa1270 */
[----:B------:R3:W-:Y:S01]  /*11870*/  @P3 STG.E.U16 desc[UR18][R24.64], R7 ;  /* 0x0000000718003986 */ /* 0x0007e2000c101512 */
[----:B------:R-:W-:Y:S01]  /*11880*/  ISETP.LT.AND P3, PT, R75, UR10, !P1 ;  /* 0x0000000a4b007c0c */ /* 0x000fe2000cf61270 */
[----:B------:R-:W-:Y:S01]  /*11890*/  VIADD R21, R27, UR4 ;  /* 0x000000041b157c36 */ /* 0x000fe20008000000 */
[----:B------:R-:W-:Y:S01]  /*118a0*/  PRMT R20, R11, 0x7632, R20 ;  /* 0x000076320b147816 */ /* 0x000fe20000000014 */
[----:B-1----:R-:W-:-:S04]  /*118b0*/  IMAD.WIDE R4, R27, 0x2, R2 ;  /* 0x000000021b047825 */ /* 0x002fc800078e0202 */
[----:B------:R-:W-:Y:S02]  /*118c0*/  VIADD R10, R135, 0x3a ;  /* 0x0000003a870a7836 */ /* 0x000fe40000000000 */
[----:B------:R-:W-:Y:S01]  /*118d0*/  IMAD.WIDE R8, R21, 0x2, R2 ;  /* 0x0000000215087825 */ /* 0x000fe200078e0202 */
[----:B---3--:R-:W-:-:S03]  /*118e0*/  PRMT R25, R7, 0x7632, R25 ;  /* 0x0000763207197816 */ /* 0x008fc60000000019 */
[--C-:B------:R-:W-:Y:S01]  /*118f0*/  IMAD.WIDE R6, R27, 0x2, R44.reuse ;  /* 0x000000021b067825 */ /* 0x100fe200078e022c */
[----:B------:R1:W-:Y:S01]  /*11900*/  @P2 STG.E.U16 desc[UR18][R4.64], R20 ;  /* 0x0000001404002986 */ /* 0x0003e2000c101512 */
[----:B------:R-:W-:Y:S02]  /*11910*/  ISETP.GE.AND P4, PT, R10, UR11, PT ;  /* 0x0000000b0a007c0c */ /* 0x000fe4000bf86270 */
[----:B------:R-:W-:Y:S01]  /*11920*/  ISETP.LT.AND P1, PT, R74, UR10, !P1 ;  /* 0x0000000a4a007c0c */ /* 0x000fe2000cf21270 */
[----:B------:R3:W-:Y:S01]  /*11930*/  @P5 STG.E.U16 desc[UR18][R6.64], R25 ;  /* 0x0000001906005986 */ /* 0x0007e2000c101512 */
[----:B------:R-:W-:-:S03]  /*11940*/  IMAD.WIDE R10, R21, 0x2, R44 ;  /* 0x00000002150a7825 */ /* 0x000fc600078e022c */
[----:B--2---:R2:W-:Y:S01]  /*11950*/  @P3 STG.E.U16 desc[UR18][R8.64], R12 ;  /* 0x0000000c08003986 */ /* 0x0045e2000c101512 */
[----:B------:R-:W-:Y:S01]  /*11960*/  ISETP.LT.AND P3, PT, R75, UR10, !P6 ;  /* 0x0000000a4b007c0c */ /* 0x000fe2000f761270 */
[----:B------:R-:W-:Y:S01]  /*11970*/  VIADD R21, R21, UR4 ;  /* 0x0000000415157c36 */ /* 0x000fe20008000000 */
[----:B------:R-:W-:Y:S01]  /*11980*/  ISETP.LT.AND P6, PT, R74, UR10, !P6 ;  /* 0x0000000a4a007c0c */ /* 0x000fe2000f7c1270 */
[----:B------:R-:W-:Y:S01]  /*11990*/  VIADD R0, R135, 0x3b ;  /* 0x0000003b87007836 */ /* 0x000fe20000000000 */
[----:B------:R-:W-:Y:S01]  /*119a0*/  ISETP.LT.AND P5, PT, R75, UR10, !P4 ;  /* 0x0000000a4b007c0c */ /* 0x000fe2000e7a1270 */
[C---:B------:R-:W-:Y:S01]  /*119b0*/  VIADD R23, R21.reuse, UR4 ;  /* 0x0000000415177c36 */ /* 0x040fe20008000000 */
[----:B------:R-:W-:Y:S01]  /*119c0*/  PRMT R22, R12, 0x7632, R22 ;  /* 0x000076320c167816 */ /* 0x000fe20000000016 */
[----:B-1----:R-:W-:Y:S01]  /*119d0*/  IMAD.WIDE R4, R21, 0x2, R2 ;  /* 0x0000000215047825 */ /* 0x002fe200078e0202 */
[----:B------:R-:W-:Y:S02]  /*119e0*/  ISETP.GE.AND P0, PT, R0, UR11, PT ;  /* 0x0000000b00007c0c */ /* 0x000fe4000bf06270 */
[----:B0-----:R-:W-:Y:S01]  /*119f0*/  PRMT R24, R16, 0x7632, R24 ;  /* 0x0000763210187816 */ /* 0x001fe20000000018 */
[----:B------:R-:W-:-:S02]  /*11a00*/  VIADD R0, R135, 0x3c ;  /* 0x0000003c87007836 */ /* 0x000fc40000000000 */
[----:B---3--:R-:W-:Y:S01]  /*11a10*/  IMAD.WIDE R6, R21, 0x2, R44 ;  /* 0x0000000215067825 */ /* 0x008fe200078e022c */
[----:B------:R0:W-:Y:S03]  /*11a20*/  @P1 STG.E.U16 desc[UR18][R10.64], R16 ;  /* 0x000000100a001986 */ /* 0x0001e6000c101512 */
[----:B--2---:R-:W-:Y:S01]  /*11a30*/  IMAD.WIDE R8, R23, 0x2, R2 ;  /* 0x0000000217087825 */ /* 0x004fe200078e0202 */
[----:B------:R1:W-:Y:S01]  /*11a40*/  @P3 STG.E.U16 desc[UR18][R4.64], R22 ;  /* 0x0000001604003986 */ /* 0x0003e2000c101512 */
[----:B------:R-:W-:Y:S02]  /*11a50*/  ISETP.GE.AND P2, PT, R0, UR11, PT ;  /* 0x0000000b00007c0c */ /* 0x000fe4000bf46270 */
[----:B------:R-:W-:Y:S01]  /*11a60*/  ISETP.LT.AND P4, PT, R74, UR10, !P4 ;  /* 0x0000000a4a007c0c */ /* 0x000fe2000e781270 */
[----:B------:R2:W-:Y:S01]  /*11a70*/  @P6 STG.E.U16 desc[UR18][R6.64], R24 ;  /* 0x0000001806006986 */ /* 0x0005e2000c101512 */
[----:B------:R-:W-:-:S03]  /*11a80*/  ISETP.LT.AND P6, PT, R75, UR10, !P2 ;  /* 0x0000000a4b007c0c */ /* 0x000fc6000d7c1270 */
[----:B------:R3:W-:Y:S01]  /*11a90*/  @P5 STG.E.U16 desc[UR18][R8.64], R13 ;  /* 0x0000000d08005986 */ /* 0x0007e2000c101512 */
[----:B------:R-:W-:Y:S01]  /*11aa0*/  ISETP.LT.AND P5, PT, R75, UR10, !P0 ;  /* 0x0000000a4b007c0c */ /* 0x000fe2000c7a1270 */
[----:B0-----:R-:W-:Y:S01]  /*11ab0*/  VIADD R11, R23, UR4 ;  /* 0x00000004170b7c36 */ /* 0x001fe20008000000 */
[----:B------:R-:W-:Y:S01]  /*11ac0*/  ISETP.LT.AND P0, PT, R74, UR10, !P0 ;  /* 0x0000000a4a007c0c */ /* 0x000fe2000c701270 */
[----:B------:R-:W-:Y:S02]  /*11ad0*/  VIADD R0, R135, 0x3e ;  /* 0x0000003e87007836 */ /* 0x000fe40000000000 */
[----:B------:R-:W-:Y:S01]  /*11ae0*/  VIADD R21, R11, UR4 ;  /* 0x000000040b157c36 */ /* 0x000fe20008000000 */
[----:B------:R-:W-:Y:S01]  /*11af0*/  PRMT R12, R13, 0x7632, R12 ;  /* 0x000076320d0c7816 */ /* 0x000fe2000000000c */
[----:B------:R-:W-:Y:S02]  /*11b00*/  VIADD R20, R135, 0x3d ;  /* 0x0000003d87147836 */ /* 0x000fe40000000000 */
[----:B-1----:R-:W-:Y:S01]  /*11b10*/  IMAD.WIDE R4, R23, 0x2, R44 ;  /* 0x0000000217047825 */ /* 0x002fe200078e022c */
[----:B------:R-:W-:-:S03]  /*11b20*/  PRMT R16, R17, 0x7632, R16 ;  /* 0x0000763211107816 */ /* 0x000fc60000000010 */
[----:B--2---:R-:W-:Y:S01]  /*11b30*/  IMAD.WIDE R6, R11, 0x2, R2 ;  /* 0x000000020b067825 */ /* 0x004fe200078e0202 */
[----:B------:R-:W-:-:S03]  /*11b40*/  ISETP.GE.AND P3, PT, R0, UR11, PT ;  /* 0x0000000b00007c0c */ /* 0x000fc6000bf66270 */
[----:B---3--:R-:W-:Y:S01]  /*11b50*/  IMAD.WIDE R8, R11, 0x2, R44 ;  /* 0x000000020b087825 */ /* 0x008fe200078e022c */
[----:B------:R-:W-:Y:S01]  /*11b60*/  ISETP.GE.AND P1, PT, R20, UR11, PT ;  /* 0x0000000b14007c0c */ /* 0x000fe2000bf26270 */
[----:B------:R0:W-:Y:S02]  /*11b70*/  @P4 STG.E.U16 desc[UR18][R4.64], R17 ;  /* 0x0000001104004986 */ /* 0x0001e4000c101512 */
[----:B------:R-:W-:Y:S01]  /*11b80*/  IMAD.WIDE R10, R21, 0x2, R2 ;  /* 0x00000002150a7825 */ /* 0x000fe200078e0202 */
[----:B------:R-:W-:Y:S01]  /*11b90*/  ISETP.LT.AND P2, PT, R74, UR10, !P2 ;  /* 0x0000000a4a007c0c */ /* 0x000fe2000d741270 */
[----:B------:R-:W-:Y:S02]  /*11ba0*/  @P5 STG.E.U16 desc[UR18][R6.64], R12 ;  /* 0x0000000c06005986 */ /* 0x000fe4000c101512 */
[----:B------:R-:W-:Y:S02]  /*11bb0*/  VIADD R0, R135, 0x3f ;  /* 0x0000003f87007836 */ /* 0x000fe40000000000 */
[----:B------:R-:W-:Y:S01]  /*11bc0*/  @P0 STG.E.U16 desc[UR18][R8.64], R16 ;  /* 0x0000001008000986 */ /* 0x000fe2000c101512 */
[----:B------:R-:W-:-:S02]  /*11bd0*/  VIADD R13, R21, UR4 ;  /* 0x00000004150d7c36 */ /* 0x000fc40008000000 */
[----:B------:R-:W-:Y:S01]  /*11be0*/  ISETP.GE.AND P4, PT, R0, UR11, PT ;  /* 0x0000000b00007c0c */ /* 0x000fe2000bf86270 */
[----:B------:R1:W-:Y:S01]  /*11bf0*/  @P6 STG.E.U16 desc[UR18][R10.64], R14 ;  /* 0x0000000e0a006986 */ /* 0x0003e2000c101512 */
[C---:B------:R-:W-:Y:S02]  /*11c00*/  ISETP.LT.AND P6, PT, R75.reuse, UR10, !P1 ;  /* 0x0000000a4b007c0c */ /* 0x040fe4000cfc1270 */
[C---:B------:R-:W-:Y:S02]  /*11c10*/  ISETP.LT.AND P1, PT, R74.reuse, UR10, !P1 ;  /* 0x0000000a4a007c0c */ /* 0x040fe4000cf21270 */
[----:B------:R-:W-:Y:S01]  /*11c20*/  ISETP.LT.AND P5, PT, R75, UR10, !P3 ;  /* 0x0000000a4b007c0c */ /* 0x000fe2000dfa1270 */
[----:B0-----:R-:W-:Y:S01]  /*11c30*/  VIADD R17, R13, UR4 ;  /* 0x000000040d117c36 */ /* 0x001fe20008000000 */
[C---:B------:R-:W-:Y:S02]  /*11c40*/  ISETP.LT.AND P3, PT, R74.reuse, UR10, !P3 ;  /* 0x0000000a4a007c0c */ /* 0x040fe4000df61270 */
[----:B------:R-:W-:Y:S01]  /*11c50*/  ISETP.LT.AND P0, PT, R75, UR10, !P4 ;  /* 0x0000000a4b007c0c */ /* 0x000fe2000e701270 */
[----:B------:R-:W-:Y:S01]  /*11c60*/  IMAD.WIDE R4, R21, 0x2, R44 ;  /* 0x0000000215047825 */ /* 0x000fe200078e022c */
[----:B------:R-:W-:-:S02]  /*11c70*/  ISETP.LT.AND P4, PT, R74, UR10, !P4 ;  /* 0x0000000a4a007c0c */ /* 0x000fc4000e781270 */
[----:B------:R-:W-:Y:S01]  /*11c80*/  PRMT R0, R14, 0x7632, R0 ;  /* 0x000076320e007816 */ /* 0x000fe20000000000 */
[----:B------:R-:W-:Y:S01]  /*11c90*/  VIADD R21, R17, UR4 ;  /* 0x0000000411157c36 */ /* 0x000fe20008000000 */
[----:B-1----:R-:W-:Y:S01]  /*11ca0*/  PRMT R14, R18, 0x7632, R14 ;  /* 0x00007632120e7816 */ /* 0x002fe2000000000e */
[C---:B------:R-:W-:Y:S01]  /*11cb0*/  IMAD.WIDE R6, R13.reuse, 0x2, R2 ;  /* 0x000000020d067825 */ /* 0x040fe200078e0202 */
[----:B------:R0:W-:Y:S03]  /*11cc0*/  @P2 STG.E.U16 desc[UR18][R4.64], R18 ;  /* 0x0000001204002986 */ /* 0x0001e6000c101512 */
[----:B------:R-:W-:Y:S01]  /*11cd0*/  IMAD.WIDE R8, R13, 0x2, R44 ;  /* 0x000000020d087825 */ /* 0x000fe200078e022c */
[----:B------:R1:W-:Y:S03]  /*11ce0*/  @P6 STG.E.U16 desc[UR18][R6.64], R0 ;  /* 0x0000000006006986 */ /* 0x0003e6000c101512 */
[----:B------:R-:W-:Y:S01]  /*11cf0*/  IMAD.WIDE R10, R17, 0x2, R2 ;  /* 0x00000002110a7825 */ /* 0x000fe200078e0202 */
[----:B------:R-:W-:-:S03]  /*11d00*/  PRMT R22, R19, 0x7632, R22 ;  /* 0x0000763213167816 */ /* 0x000fc60000000016 */
[----:B------:R-:W-:Y:S01]  /*11d10*/  IMAD.WIDE R12, R17, 0x2, R44 ;  /* 0x00000002110c7825 */ /* 0x000fe200078e022c */
[----:B0-----:R-:W-:Y:S01]  /*11d20*/  PRMT R5, R15, 0x7632, R5 ;  /* 0x000076320f057816 */ /* 0x001fe20000000005 */
[----:B------:R1:W-:Y:S02]  /*11d30*/  @P1 STG.E.U16 desc[UR18][R8.64], R14 ;  /* 0x0000000e08001986 */ /* 0x0003e4000c101512 */
[C---:B------:R-:W-:Y:S02]  /*11d40*/  IMAD.WIDE R2, R21.reuse, 0x2, R2 ;  /* 0x0000000215027825 */ /* 0x040fe400078e0202 */
[----:B------:R1:W-:Y:S02]  /*11d50*/  @P5 STG.E.U16 desc[UR18][R10.64], R15 ;  /* 0x0000000f0a005986 */ /* 0x0003e4000c101512 */
[----:B------:R-:W-:Y:S02]  /*11d60*/  IMAD.WIDE R44, R21, 0x2, R44 ;  /* 0x00000002152c7825 */ /* 0x000fe400078e022c */
[----:B------:R1:W-:Y:S04]  /*11d70*/  @P3 STG.E.U16 desc[UR18][R12.64], R19 ;  /* 0x000000130c003986 */ /* 0x0003e8000c101512 */
[----:B------:R1:W-:Y:S04]  /*11d80*/  @P0 STG.E.U16 desc[UR18][R2.64], R5 ;  /* 0x0000000502000986 */ /* 0x0003e8000c101512 */
[----:B------:R1:W-:Y:S01]  /*11d90*/  @P4 STG.E.U16 desc[UR18][R44.64], R22 ;  /* 0x000000162c004986 */ /* 0x0003e2000c101512 */
[----:B------:R-:W-:Y:S06]  /*11da0*/  BAR.SYNC.DEFER_BLOCKING 0x0 ;  /* 0x0000000000007b1d */ /* 0x000fec0000010000 */
[----:B------:R-:W-:Y:S05]  /*11db0*/  BRA.U UP0, `(.L_x_13) ;  /* 0x0000000100a07547 */ /* 0x000fea000b800000 */
[----:B------:R-:W0:Y:S01]  /*11dc0*/  S2UR UR6, SR_CgaCtaId ;  /* 0x00000000000679c3 */ /* 0x000e220000008800 */
[----:B------:R-:W-:Y:S01]  /*11dd0*/  NOP ;  /* 0x0000000000007918 */ /* 0x000fe20000000000 */
[----:B------:R-:W-:Y:S01]  /*11de0*/  UMOV UR4, 0x50 ;  /* 0x0000005000047882 */ /* 0x000fe20000000000 */
[----:B-1----:R-:W-:Y:S02]  /*11df0*/  IMAD.U32 R0, RZ, RZ, UR5 ;  /* 0x00000005ff007e24 */ /* 0x002fe4000f8e00ff */
[----:B------:R-:W-:Y:S02]  /*11e00*/  IMAD.MOV.U32 R3, RZ, RZ, 0xff ;  /* 0x000000ffff037424 */ /* 0x000fe400078e00ff */
[----:B------:R-:W-:Y:S01]  /*11e10*/  IMAD.MOV.U32 R7, RZ, RZ, 0x1 ;  /* 0x00000001ff077424 */ /* 0x000fe200078e00ff */
[----:B------:R-:W-:-:S04]  /*11e20*/  LOP3.LUT R0, R0, 0xffff, RZ, 0xc0, !PT ;  /* 0x0000ffff00007812 */ /* 0x000fc800078ec0ff */
[----:B------:R-:W-:-:S05]  /*11e30*/  SHF.R.U32.HI R0, RZ, 0x5, R0 ;  /* 0x00000005ff007819 */ /* 0x000fca0000011600 */
[----:B------:R-:W-:Y:S01]  /*11e40*/  VIADD R2, R0, 0x10 ;  /* 0x0000001000027836 */ /* 0x000fe20000000000 */
[----:B------:R-:W-:Y:S01]  /*11e50*/  SHF.L.U32 R0, R3, R0, RZ ;  /* 0x0000000003007219 */ /* 0x000fe200000006ff */
[----:B0-----:R-:W-:-:S03]  /*11e60*/  ULEA UR6, UR6, UR4, 0x18 ;  /* 0x0000000406067291 */ /* 0x001fc6000f8ec0ff */
[----:B------:R-:W-:-:S04]  /*11e70*/  SHF.L.U32 R3, R7, R2, RZ ;  /* 0x0000000207037219 */ /* 0x000fc800000006ff */
[----:B------:R-:W-:Y:S02]  /*11e80*/  LOP3.LUT R0, R3, R0, RZ, 0xfc, !PT ;  /* 0x0000000003007212 */ /* 0x000fe400078efcff */
[----:B------:R-:W0:Y:S02]  /*11e90*/  LDS R5, [UR6] ;  /* 0x00000006ff057984 */ /* 0x000e240008000800 */
[C---:B------:R-:W-:Y:S02]  /*11ea0*/  LOP3.LUT R2, R0.reuse, 0xffff, RZ, 0xc0, !PT ;  /* 0x0000ffff00027812 */ /* 0x040fe400078ec0ff */
[----:B0-----:R-:W-:-:S04]  /*11eb0*/  LOP3.LUT R3, R0, 0xffff, R5, 0x80, !PT ;  /* 0x0000ffff00037812 */ /* 0x001fc800078e8005 */
[----:B------:R-:W-:-:S13]  /*11ec0*/  ISETP.NE.AND P0, PT, R3, R2, PT ;  /* 0x000000020300720c */ /* 0x000fda0003f05270 */
[----:B------:R-:W-:Y:S05]  /*11ed0*/  @P0 BRA `(.L_x_14) ;  /* 0x0000000000500947 */ /* 0x000fea0003800000 */
[----:B------:R-:W-:Y:S02]  /*11ee0*/  SHF.R.U32.HI R5, RZ, 0x10, R5 ;  /* 0x00000010ff057819 */ /* 0x000fe40000011605 */
[----:B------:R-:W-:-:S04]  /*11ef0*/  SHF.R.U32.HI R2, RZ, 0x10, R0 ;  /* 0x00000010ff027819 */ /* 0x000fc80000011600 */
[----:B------:R-:W-:-:S04]  /*11f00*/  LOP3.LUT R5, R5, R2, RZ, 0xc0, !PT ;  /* 0x0000000205057212 */ /* 0x000fc800078ec0ff */
[----:B------:R-:W-:-:S13]  /*11f10*/  ISETP.NE.AND P0, PT, R5, R2, PT ;  /* 0x000000020500720c */ /* 0x000fda0003f05270 */
[----:B------:R-:W-:Y:S05]  /*11f20*/  @P0 BRA `(.L_x_15) ;  /* 0x0000000000300947 */ /* 0x000fea0003800000 */
[----:B------:R-:W-:Y:S01]  /*11f30*/  R2UR UR4, R0 ;  /* 0x00000000000472ca */ /* 0x000fe200000e0000 */
[----:B------:R-:W-:Y:S01]  /*11f40*/  VOTEU.ANY UR5, UPT, PT ;  /* 0x0000000000057886 */ /* 0x000fe200038e0100 */
[----:B------:R-:W0:Y:S01]  /*11f50*/  S2R R0, SR_LANEID ;  /* 0x0000000000007919 */ /* 0x000e220000000000 */
[----:B------:R-:W-:-:S10]  /*11f60*/  UFLO.U32 UR5, UR5 ;  /* 0x00000005000572bd */ /* 0x000fd400080e0000 */
[----:B------:R-:W-:-:S06]  /*11f70*/  ULOP3.LUT UR4, URZ, UR4, URZ, 0x33, !UPT ;  /* 0x00000004ff047292 */ /* 0x000fcc000f8e33ff */
[----:B------:R-:W-:-:S04]  /*11f80*/  IMAD.U32 R2, RZ, RZ, UR4 ;  /* 0x00000004ff027e24 */ /* 0x000fc8000f8e00ff */
[----:B------:R-:W1:Y:S02]  /*11f90*/  REDUX UR7, R2 ;  /* 0x00000000020773c4 */ /* 0x000e640000000000 */
[----:B------:R2:W-:Y:S01]  /*11fa0*/  UTCATOMSWS.AND URZ, UR4 ;  /* 0x0000000400ff79e3 */ /* 0x0005e20008000000 */
[----:B0-----:R-:W-:Y:S01]  /*11fb0*/  ISETP.EQ.U32.AND P0, PT, R0, UR5, PT ;  /* 0x0000000500007c0c */ /* 0x001fe2000bf02070 */
[----:B-1----:R-:W-:-:S12]  /*11fc0*/  IMAD.U32 R0, RZ, RZ, UR7 ;  /* 0x00000007ff007e24 */ /* 0x002fd8000f8e00ff */
[----:B------:R2:W-:Y:S01]  /*11fd0*/  @P0 ATOMS.AND RZ, [UR6], R0 ;  /* 0x00000000ffff098c */ /* 0x0005e2000a800006 */
[----:B------:R-:W-:Y:S05]  /*11fe0*/  BRA `(.L_x_13) ;  /* 0x0000000000147947 */ /* 0x000fea0003800000 */
.L_x_15:
[----:B------:R-:W-:-:S07]  /*11ff0*/  MOV R2, 0x12010 ;  /* 0x0001201000027802 */ /* 0x000fce0000000f00 */
[----:B------:R-:W-:Y:S05]  /*12000*/  CALL.REL.NOINC `($__internal_0_$__cuda_sm10x_tcgen05_guardrail_trap_col_being_dealloced_not_returned_by_alloc) ;  /* 0x00000000002c7944 */ /* 0x000fea0003c00000 */
[----:B------:R-:W-:Y:S05]  /*12010*/  BRA `(.L_x_13) ;  /* 0x0000000000087947 */ /* 0x000fea0003800000 */
.L_x_14:
[----:B------:R-:W-:-:S07]  /*12020*/  MOV R2, 0x12040 ;  /* 0x0001204000027802 */ /* 0x000fce0000000f00 */
[----:B------:R-:W-:Y:S05]  /*12030*/  CALL.REL.NOINC `($__internal_2_$__cuda_sm10x_tcgen05_guardrail_trap_unallocated_columns_being_dealloced) ;  /* 0x0000000000387944 */ /* 0x000fea0003c00000 */
.L_x_13:
[----:B------:R-:W-:Y:S01]  /*12040*/  NOP ;  /* 0x0000000000007918 */ /* 0x000fe20000000000 */
[----:B--2---:R-:W-:Y:S05]  /*12050*/  EXIT ;  /* 0x000000000000794d */ /* 0x004fea0003800000 */
.L_x_8:
[----:B------:R-:W2:Y:S02]  /*12060*/  SYNCS.PHASECHK.TRANS64.TRYWAIT P1, [UR77], R3 ;  /* 0x00000003ff0075a7 */ /* 0x000ea4000802114d */
[----:B--2---:R-:W-:Y:S05]  /*12070*/  @!P1 BRA `(.L_x_8) ;  /* 0xfffffffc00f89947 */ /* 0x004fea000383ffff */
[----:B------:R-:W-:Y:S05]  /*12080*/  BRA `(.L_x_16) ;  /* 0xffffff6800e87947 */ /* 0x000fea000383ffff */
.L_x_12:
[----:B------:R-:W2:Y:S02]  /*12090*/  SYNCS.PHASECHK.TRANS64.TRYWAIT P1, [UR77], R0 ;  /* 0x00000000ff0075a7 */ /* 0x000ea4000802114d */
[----:B--2---:R-:W-:Y:S05]  /*120a0*/  @!P1 BRA `(.L_x_12) ;  /* 0xfffffffc00f89947 */ /* 0x004fea000383ffff */
[----:B------:R-:W-:Y:S05]  /*120b0*/  BRA `(.L_x_11) ;  /* 0xffffffcc00147947 */ /* 0x000fea000383ffff */
        .weak           $__internal_0_$__cuda_sm10x_tcgen05_guardrail_trap_col_being_dealloced_not_returned_by_alloc
        .type           $__internal_0_$__cuda_sm10x_tcgen05_guardrail_trap_col_being_dealloced_not_returned_by_alloc,@function
        .size           $__internal_0_$__cuda_sm10x_tcgen05_guardrail_trap_col_being_dealloced_not_returned_by_alloc,($__internal_1_$__cuda_sm10x_tcgen05_guardrail_trap_phase_invalid_during_alloc - $__internal_0_$__cuda_sm10x_tcgen05_guardrail_trap_col_being_dealloced_not_returned_by_alloc)
$__internal_0_$__cuda_sm10x_tcgen05_guardrail_trap_col_being_dealloced_not_returned_by_alloc:
[----:B------:R-:W-:Y:S05]  /*120c0*/  BPT.TRAP 0x1 ;  /* 0x000000040000795c */ /* 0x000fea0000300000 */
[----:B------:R-:W-:-:S04]  /*120d0*/  IMAD.MOV.U32 R3, RZ, RZ, 0x0 ;  /* 0x00000000ff037424 */ /* 0x000fc800078e00ff */
[----:B------:R-:W-:Y:S05]  /*120e0*/  RET.REL.NODEC R2 `(matmul_kernel) ;  /* 0xfffffedc02c47950 */ /* 0x000fea0003c3ffff */
        .weak           $__internal_1_$__cuda_sm10x_tcgen05_guardrail_trap_phase_invalid_during_alloc
        .type           $__internal_1_$__cuda_sm10x_tcgen05_guardrail_trap_phase_invalid_during_alloc,@function
        .size           $__internal_1_$__cuda_sm10x_tcgen05_guardrail_trap_phase_invalid_during_alloc,($__internal_2_$__cuda_sm10x_tcgen05_guardrail_trap_unallocated_columns_being_dealloced - $__internal_1_$__cuda_sm10x_tcgen05_guardrail_trap_phase_invalid_during_alloc)
$__internal_1_$__cuda_sm10x_tcgen05_guardrail_trap_phase_invalid_during_alloc:
[----:B------:R-:W-:Y:S05]  /*120f0*/  BPT.TRAP 0x1 ;  /* 0x000000040000795c */ /* 0x000fea0000300000 */
[----:B------:R-:W-:-:S04]  /*12100*/  IMAD.MOV.U32 R3, RZ, RZ, 0x0 ;  /* 0x00000000ff037424 */ /* 0x000fc800078e00ff */
[----:B------:R-:W-:Y:S05]  /*12110*/  RET.REL.NODEC R2 `(matmul_kernel) ;  /* 0xfffffedc02b87950 */ /* 0x000fea0003c3ffff */
        .weak           $__internal_2_$__cuda_sm10x_tcgen05_guardrail_trap_unallocated_columns_being_dealloced
        .type           $__internal_2_$__cuda_sm10x_tcgen05_guardrail_trap_unallocated_columns_being_dealloced,@function
        .size           $__internal_2_$__cuda_sm10x_tcgen05_guardrail_trap_unallocated_columns_being_dealloced,(.L_x_20 - $__internal_2_$__cuda_sm10x_tcgen05_guardrail_trap_unallocated_columns_being_dealloced)
$__internal_2_$__cuda_sm10x_tcgen05_guardrail_trap_unallocated_columns_being_dealloced:
[----:B------:R-:W-:Y:S05]  /*12120*/  BPT.TRAP 0x1 ;  /* 0x000000040000795c */ /* 0x000fea0000300000 */
[----:B------:R-:W-:-:S04]  /*12130*/  IMAD.MOV.U32 R3, RZ, RZ, 0x0 ;  /* 0x00000000ff037424 */ /* 0x000fc800078e00ff */
[----:B------:R-:W-:Y:S05]  /*12140*/  RET.REL.NODEC R2 `(matmul_kernel) ;  /* 0xfffffedc02ac7950 */ /* 0x000fea0003c3ffff */
.L_x_17:
[----:B------:R-:W-:-:S00]  /*12150*/  BRA `(.L_x_17) ;  /* 0xfffffffc00fc7947 */ /* 0x000fc0000383ffff */
[----:B------:R-:W-:-:S00]  /*12160*/  NOP ;  /* 0x0000000000007918 */ /* 0x000fc00000000000 */
        /* <DEDUP_REMOVED lines=9> */
.L_x_20:


//--------------------- .nv.shared.matmul_kernel  --------------------------
	.section	.nv.shared.matmul_kernel,"aw",@nobits
	.sectionflags	@""
	.align	16
	.zero		1024


//--------------------- .nv.shared.reserved.0     --------------------------
	.section	.nv.shared.reserved.0,"aw",@nobits
	.align	8
	.weak		__nv_reservedSMEM_offset_0_alias
	.size		__nv_reservedSMEM_offset_0_alias, 0, 64
	.other		__nv_reservedSMEM_offset_0_alias,@"STO_CUDA_RESERVED_SHARED STV_DEFAULT"
__nv_reservedSMEM_offset_0_alias:
	.zero		0
.nv.shared.reserved.0:
	.zero		64
	.weak		__nv_reservedSMEM_allocation_phase
	.type		__nv_reservedSMEM_allocation_phase,@object
	.size		__nv_reservedSMEM_allocation_phase,(.L_0 - __nv_reservedSMEM_allocation_phase)
__nv_reservedSMEM_allocation_phase:
	.zero		1
.L_0:
	.zero		7
	.weak		__nv_reservedSMEM_devtool_atexit_pc
	.type		__nv_reservedSMEM_devtool_atexit_pc,@object
	.size		__nv_reservedSMEM_devtool_atexit_pc,(__nv_reservedSMEM_allocation_mask - __nv_reservedSMEM_devtool_atexit_pc)
__nv_reservedSMEM_devtool_atexit_pc:
	.zero		8
	.weak		__nv_reservedSMEM_allocation_mask
	.type		__nv_reservedSMEM_allocation_mask,@object
	.size		__nv_reservedSMEM_allocation_mask,(.L_2 - __nv_reservedSMEM_allocation_mask)
__nv_reservedSMEM_allocation_mask:
	.zero		4
.L_2:


//--------------------- .nv.constant0.matmul_kernel --------------------------
	.section	.nv.constant0.matmul_kernel,"a",@progbits
	.sectionflags	@""
	.align	4
.nv.constant0.matmul_kernel:
	.zero		976


//--------------------- SYMBOLS --------------------------

	.type		.nv.reservedSmem.offset0,@object
	.size		.nv.reservedSmem.offset0,0x4
	.type		.nv.reservedSmem.cap,@object
	.size		.nv.reservedSmem.cap,0x4
